	.target	sm_100a

	.elftype	@"ET_EXEC"


//--------------------- .note.nv.tkinfo           --------------------------
	.section	.note.nv.tkinfo,"",@"SHT_NOTE"
	.sectionflags	@"SHF_NOTE_NV_TKINFO"
	.tkinfo
        /*0018*/ 	.word	0x00000002
        /*0030*/ 	.string	""
        /*0030*/ 	.string	"ptxas"
        /*0030*/ 	.string	"Cuda compilation tools, release 13.0, V13.0.88"
        /*0030*/ 	.string	"Build cuda_13.0.r13.0/compiler.36424714_0"
        /*0030*/ 	.string	"-arch sm_100a -m 64 "



//--------------------- .note.nv.cuinfo           --------------------------
	.section	.note.nv.cuinfo,"",@"SHT_NOTE"
	.sectionflags	@"SHF_NOTE_NV_CUINFO"
        /*0018*/ 	.short	0x0002
        /*001a*/ 	.short	0x0064
        /*001c*/ 	.short	0x0082
	.zero		2


//--------------------- .nv.info                  --------------------------
	.section	.nv.info,"",@"SHT_CUDA_INFO"
	.align	4


	//----- nvinfo : EIATTR_REGCOUNT
	.align		4
        /*0000*/ 	.byte	0x04, 0x2f
        /*0002*/ 	.short	(.L_21 - .L_20)
	.align		4
.L_20:
        /*0004*/ 	.word	index@(_ZN7cutlass13device_kernelINS_4fmha6kernel36Sm100FmhaBwdKernelTmaWarpSpecializedIN4cute5tupleIJiiiiNS5_IJNS5_IJiiEEEiEEEEEENS_10bfloat16_tEfNS5_IJNS4_1CILi128EEESB_NSA_ILi96EEESC_EEENS1_10collective6NoMaskEEEEEvNT_6ParamsE)
        /*0008*/ 	.word	0x00000080


	//----- nvinfo : EIATTR_FRAME_SIZE
	.align		4
.L_21:
        /*000c*/ 	.byte	0x04, 0x11
        /*000e*/ 	.short	(.L_23 - .L_22)
	.align		4
.L_22:
        /*0010*/ 	.word	index@($__internal_3_$__cuda_sm20_div_u16)
        /*0014*/ 	.word	0x00000018


	//----- nvinfo : EIATTR_FRAME_SIZE
	.align		4
.L_23:
        /*0018*/ 	.byte	0x04, 0x11
        /*001a*/ 	.short	(.L_25 - .L_24)
	.align		4
.L_24:
        /*001c*/ 	.word	index@($__internal_2_$__cuda_sm10x_tcgen05_guardrail_trap_unallocated_columns_being_dealloced)
        /*0020*/ 	.word	0x00000018


	//----- nvinfo : EIATTR_FRAME_SIZE
	.align		4
.L_25:
        /*0024*/ 	.byte	0x04, 0x11
        /*0026*/ 	.short	(.L_27 - .L_26)
	.align		4
.L_26:
        /*0028*/ 	.word	index@($__internal_1_$__cuda_sm10x_tcgen05_guardrail_trap_phase_invalid_during_alloc)
        /*002c*/ 	.word	0x00000018


	//----- nvinfo : EIATTR_FRAME_SIZE
	.align		4
.L_27:
        /*0030*/ 	.byte	0x04, 0x11
        /*0032*/ 	.short	(.L_29 - .L_28)
	.align		4
.L_28:
        /*0034*/ 	.word	index@($__internal_0_$__cuda_sm10x_tcgen05_guardrail_trap_col_being_dealloced_not_returned_by_alloc)
        /*0038*/ 	.word	0x00000018


	//----- nvinfo : EIATTR_FRAME_SIZE
	.align		4
.L_29:
        /*003c*/ 	.byte	0x04, 0x11
        /*003e*/ 	.short	(.L_31 - .L_30)
	.align		4
.L_30:
        /*0040*/ 	.word	index@(_ZN7cutlass13device_kernelINS_4fmha6kernel36Sm100FmhaBwdKernelTmaWarpSpecializedIN4cute5tupleIJiiiiNS5_IJNS5_IJiiEEEiEEEEEENS_10bfloat16_tEfNS5_IJNS4_1CILi128EEESB_NSA_ILi96EEESC_EEENS1_10collective6NoMaskEEEEEvNT_6ParamsE)
        /*0044*/ 	.word	0x00000018


	//----- nvinfo : EIATTR_MIN_STACK_SIZE
	.align		4
.L_31:
        /*0048*/ 	.byte	0x04, 0x12
        /*004a*/ 	.short	(.L_33 - .L_32)
	.align		4
.L_32:
        /*004c*/ 	.word	index@(_ZN7cutlass13device_kernelINS_4fmha6kernel36Sm100FmhaBwdKernelTmaWarpSpecializedIN4cute5tupleIJiiiiNS5_IJNS5_IJiiEEEiEEEEEENS_10bfloat16_tEfNS5_IJNS4_1CILi128EEESB_NSA_ILi96EEESC_EEENS1_10collective6NoMaskEEEEEvNT_6ParamsE)
        /*0050*/ 	.word	0x00000018
.L_33:


//--------------------- .nv.compat                --------------------------
	.section	.nv.compat,"",@"SHT_CUDA_COMPAT_INFO"
	.align	4
        /*0000*/ 	.byte	0x02, 0x09, 0x01, 0x00, 0x02, 0x02, 0x02, 0x00, 0x02, 0x05, 0x05, 0x00, 0x03, 0x07, 0x01, 0x01
        /*0010*/ 	.byte	0x02, 0x03, 0x01, 0x00, 0x02, 0x06, 0x01, 0x00, 0x04, 0x0b, 0x08, 0x00, 0x01, 0x00, 0x00, 0x00
        /*0020*/ 	.byte	0x00, 0x00, 0x00, 0x00


//--------------------- .nv.info._ZN7cutlass13device_kernelINS_4fmha6kernel36Sm100FmhaBwdKernelTmaWarpSpecializedIN4cute5tupleIJiiiiNS5_IJNS5_IJiiEEEiEEEEEENS_10bfloat16_tEfNS5_IJNS4_1CILi128EEESB_NSA_ILi96EEESC_EEENS1_10collective6NoMaskEEEEEvNT_6ParamsE --------------------------
	.section	.nv.info._ZN7cutlass13device_kernelINS_4fmha6kernel36Sm100FmhaBwdKernelTmaWarpSpecializedIN4cute5tupleIJiiiiNS5_IJNS5_IJiiEEEiEEEEEENS_10bfloat16_tEfNS5_IJNS4_1CILi128EEESB_NSA_ILi96EEESC_EEENS1_10collective6NoMaskEEEEEvNT_6ParamsE,"",@"SHT_CUDA_INFO"
	.sectionflags	@""
	.align	4


	//----- nvinfo : EIATTR_CUDA_API_VERSION
	.align		4
        /*0000*/ 	.byte	0x04, 0x37
        /*0002*/ 	.short	(.L_35 - .L_34)
.L_34:
        /*0004*/ 	.word	0x00000082


	//----- nvinfo : EIATTR_KPARAM_INFO
	.align		4
.L_35:
        /*0008*/ 	.byte	0x04, 0x17
        /*000a*/ 	.short	(.L_37 - .L_36)
.L_36:
        /*000c*/ 	.word	0x00000000
        /*0010*/ 	.short	0x0000
        /*0012*/ 	.short	0x0000
        /*0014*/ 	.byte	0x00, 0xf0, 0x01, 0x1a


	//----- nvinfo : EIATTR_AT_ENTRY_FRAGMENTS
	.align		4
.L_37:
        /*0018*/ 	.byte	0x04, 0x4f
        /*001a*/ 	.short	(.L_39 - .L_38)


	//   ....[0]....
.L_38:
        /*001c*/ 	.word	0x00000006


	//----- nvinfo : EIATTR_RESERVED_SMEM_USED
	.align		4
.L_39:
        /*0020*/ 	.byte	0x01, 0x41
	.zero		2


	//----- nvinfo : EIATTR_SPARSE_MMA_MASK
	.align		4
        /*0024*/ 	.byte	0x03, 0x50
        /*0026*/ 	.short	0x0000


	//----- nvinfo : EIATTR_TCGEN05_1CTA_USED
	.align		4
        /*0028*/ 	.byte	0x01, 0x51
	.zero		2


	//----- nvinfo : EIATTR_MAXREG_COUNT
	.align		4
        /*002c*/ 	.byte	0x03, 0x1b
        /*002e*/ 	.short	0x0080


	//----- nvinfo : EIATTR_NUM_BARRIERS
	.align		4
        /*0030*/ 	.byte	0x02, 0x4c
        /*0032*/ 	.byte	0x04
	.zero		1


	//----- nvinfo : EIATTR_EXTERNS
	.align		4
        /*0034*/ 	.byte	0x04, 0x0f
        /*0036*/ 	.short	(.L_41 - .L_40)


	//   ....[0]....
	.align		4
.L_40:
        /*0038*/ 	.word	index@(__assertfail)


	//----- nvinfo : EIATTR_ANNOTATIONS
	.align		4
.L_41:
        /*003c*/ 	.byte	0x04, 0x55
        /*003e*/ 	.short	(.L_43 - .L_42)


	//   ....[0]....
.L_42:
        /*0040*/ 	.word	0x00000001
        /*0044*/ 	.byte	0xd0, 0x11, 0x00, 0x00, 0x01, 0x00, 0x00, 0x00, 0x80, 0x30, 0x00, 0x00, 0x01, 0x00, 0x00, 0x00
        /* <DEDUP_REMOVED lines=13> */
        /*0124*/ 	.byte	0x80, 0xce, 0x00, 0x00


	//----- nvinfo : EIATTR_MERCURY_ISA_VERSION
	.align		4
.L_43:
        /*0128*/ 	.byte	0x03, 0x5f
        /*012a*/ 	.short	0x0101


	//----- nvinfo : EIATTR_INT_WARP_WIDE_INSTR_OFFSETS
	.align		4
        /*012c*/ 	.byte	0x04, 0x31
        /*012e*/ 	.short	(.L_45 - .L_44)


	//   ....[0]....
.L_44:
        /*0130*/ 	.word	0x0000f820


	//   ....[1]....
        /*0134*/ 	.word	0x0000f840


	//   ....[2]....
        /*0138*/ 	.word	0x0000f870


	//----- nvinfo : EIATTR_COOP_GROUP_MASK_REGIDS
	.align		4
.L_45:
        /*013c*/ 	.byte	0x04, 0x29
        /*013e*/ 	.short	(.L_47 - .L_46)


	//   ....[0]....
.L_46:
        /*0140*/ 	.word	0xffffffff


	//   ....[1]....
        /*0144*/ 	.word	0xffffffff


	//   ....[2]....
        /*0148*/ 	.word	0xffffffff


	//   ....[3]....
        /*014c*/ 	.word	0xffffffff


	//   ....[4]....
        /*0150*/ 	.word	0xffffffff


	//   ....[5]....
        /*0154*/ 	.word	0xffffffff


	//   ....[6]....
        /*0158*/ 	.word	0xffffffff


	//   ....[7]....
        /*015c*/ 	.word	0xffffffff


	//   ....[8]....
        /*0160*/ 	.word	0xffffffff


	//   ....[9]....
        /*0164*/ 	.word	0xffffffff


	//   ....[10]....
        /*0168*/ 	.word	0xffffffff


	//   ....[11]....
        /*016c*/ 	.word	0xffffffff


	//   ....[12]....
        /*0170*/ 	.word	0xffffffff


	//   ....[13]....
        /*0174*/ 	.word	0xffffffff


	//   ....[14]....
        /*0178*/ 	.word	0xffffffff


	//   ....[15]....
        /*017c*/ 	.word	0xffffffff


	//----- nvinfo : EIATTR_COOP_GROUP_INSTR_OFFSETS
	.align		4
.L_47:
        /*0180*/ 	.byte	0x04, 0x28
        /*0182*/ 	.short	(.L_49 - .L_48)


	//   ....[0]....
.L_48:
        /*0184*/ 	.word	0x00000080


	//   ....[1]....
        /*0188*/ 	.word	0x00000370


	//   ....[2]....
        /*018c*/ 	.word	0x000005b0


	//   ....[3]....
        /*0190*/ 	.word	0x000006a0


	//   ....[4]....
        /*0194*/ 	.word	0x000007e0


	//   ....[5]....
        /*0198*/ 	.word	0x00000920


	//   ....[6]....
        /*019c*/ 	.word	0x00000a60


	//   ....[7]....
        /*01a0*/ 	.word	0x00000ba0


	//   ....[8]....
        /*01a4*/ 	.word	0x00000ce0


	//   ....[9]....
        /*01a8*/ 	.word	0x00000e20


	//   ....[10]....
        /*01ac*/ 	.word	0x00000f60


	//   ....[11]....
        /*01b0*/ 	.word	0x00003d60


	//   ....[12]....
        /*01b4*/ 	.word	0x00003f60


	//   ....[13]....
        /*01b8*/ 	.word	0x00003f80


	//   ....[14]....
        /*01bc*/ 	.word	0x0000f710


	//   ....[15]....
        /*01c0*/ 	.word	0x0000f940


	//----- nvinfo : EIATTR_REG_RECONFIG
	.align		4
.L_49:
        /*01c4*/ 	.byte	0x01, 0x54
	.zero		2


	//----- nvinfo : EIATTR_VRC_CTA_INIT_COUNT
	.align		4
        /*01c8*/ 	.byte	0x02, 0x4a
        /*01ca*/ 	.byte	0x80
	.zero		1


	//----- nvinfo : EIATTR_SYSCALL_OFFSETS
	.align		4
        /*01cc*/ 	.byte	0x04, 0x46
        /*01ce*/ 	.short	(.L_51 - .L_50)


	//   ....[0]....
.L_50:
        /*01d0*/ 	.word	0x00008dc0


	//   ....[1]....
        /*01d4*/ 	.word	0x00008f30


	//   ....[2]....
        /*01d8*/ 	.word	0x000090b0


	//   ....[3]....
        /*01dc*/ 	.word	0x0000a7f0


	//   ....[4]....
        /*01e0*/ 	.word	0x0000a960


	//   ....[5]....
        /*01e4*/ 	.word	0x0000aad0


	//   ....[6]....
        /*01e8*/ 	.word	0x0000ac40


	//   ....[7]....
        /*01ec*/ 	.word	0x0000b150


	//   ....[8]....
        /*01f0*/ 	.word	0x0000b300


	//   ....[9]....
        /*01f4*/ 	.word	0x0000b470


	//   ....[10]....
        /*01f8*/ 	.word	0x0000c230


	//   ....[11]....
        /*01fc*/ 	.word	0x0000d200


	//   ....[12]....
        /*0200*/ 	.word	0x0000d370


	//   ....[13]....
        /*0204*/ 	.word	0x0000d4e0


	//   ....[14]....
        /*0208*/ 	.word	0x0000e320


	//   ....[15]....
        /*020c*/ 	.word	0x0000e490


	//   ....[16]....
        /*0210*/ 	.word	0x0000e600


	//----- nvinfo : EIATTR_MBARRIER_INSTR_OFFSETS
	.align		4
.L_51:
        /*0214*/ 	.byte	0x04, 0x39
        /*0216*/ 	.short	(.L_53 - .L_52)


	//   ....[0]....
.L_52:
        /*0218*/ 	.word	0x00000450
        /*021c*/ 	.word	0x000000ff
        /*0220*/ 	.word	0x0002e800
        /*0224*/ 	.short	0x0100
        /*0226*/ 	.byte	0x04
	.zero		1


	//   ....[1]....
        /*0228*/ 	.word	0x00000460
        /*022c*/ 	.word	0x000000ff
        /*0230*/ 	.word	0x0002e810
        /*0234*/ 	.short	0x0100
        /*0236*/ 	.byte	0x04
	.zero		1


	//   ....[2]....
        /*0238*/ 	.word	0x00000470
        /*023c*/ 	.word	0x000000ff
        /*0240*/ 	.word	0x0002e808
        /*0244*/ 	.short	0x0100
        /*0246*/ 	.byte	0x04
	.zero		1


	//   ....[3]....
        /*0248*/ 	.word	0x00000480
        /*024c*/ 	.word	0x000000ff
        /*0250*/ 	.word	0x0002e818
        /*0254*/ 	.short	0x0100
        /*0256*/ 	.byte	0x04
	.zero		1


	//   ....[4]....
        /*0258*/ 	.word	0x00000670
        /*025c*/ 	.word	0x000000ff
        /*0260*/ 	.word	0x0002e820
        /*0264*/ 	.short	0x0100
        /*0266*/ 	.byte	0x06
	.zero		1


	//   ....[5]....
        /*0268*/ 	.word	0x00000680
        /*026c*/ 	.word	0x000000ff
        /*0270*/ 	.word	0x0002e828
        /*0274*/ 	.short	0x0100
        /*0276*/ 	.byte	0x06
	.zero		1


	//   ....[6]....
        /*0278*/ 	.word	0x000007b0
        /*027c*/ 	.word	0x000000ff
        /*0280*/ 	.word	0x0002e830
        /*0284*/ 	.short	0x0100
        /*0286*/ 	.byte	0x04
	.zero		1


	//   ....[7]....
        /*0288*/ 	.word	0x000007c0
        /*028c*/ 	.word	0x000000ff
        /*0290*/ 	.word	0x0002e838
        /*0294*/ 	.short	0x0100
        /*0296*/ 	.byte	0x04
	.zero		1


	//   ....[8]....
        /*0298*/ 	.word	0x000008f0
        /*029c*/ 	.word	0x000000ff
        /*02a0*/ 	.word	0x0002e840
        /*02a4*/ 	.short	0x0100
        /*02a6*/ 	.byte	0x04
	.zero		1


	//   ....[9]....
        /*02a8*/ 	.word	0x00000900
        /*02ac*/ 	.word	0x000000ff
        /*02b0*/ 	.word	0x0002e848
        /*02b4*/ 	.short	0x0100
        /*02b6*/ 	.byte	0x04
	.zero		1


	//   ....[10]....
        /*02b8*/ 	.word	0x00000a30
        /*02bc*/ 	.word	0x000000ff
        /*02c0*/ 	.word	0x0002e850
        /*02c4*/ 	.short	0x0100
        /*02c6*/ 	.byte	0x04
	.zero		1


	//   ....[11]....
        /*02c8*/ 	.word	0x00000a40
        /*02cc*/ 	.word	0x000000ff
        /*02d0*/ 	.word	0x0002e858
        /*02d4*/ 	.short	0x0100
        /*02d6*/ 	.byte	0x04
	.zero		1


	//   ....[12]....
        /*02d8*/ 	.word	0x00000b70
        /*02dc*/ 	.word	0x000000ff
        /*02e0*/ 	.word	0x0002e860
        /*02e4*/ 	.short	0x0100
        /*02e6*/ 	.byte	0x04
	.zero		1


	//   ....[13]....
        /*02e8*/ 	.word	0x00000b80
        /*02ec*/ 	.word	0x000000ff
        /*02f0*/ 	.word	0x0002e868
        /*02f4*/ 	.short	0x0100
        /*02f6*/ 	.byte	0x04
	.zero		1


	//   ....[14]....
        /*02f8*/ 	.word	0x00000cb0
        /*02fc*/ 	.word	0x000000ff
        /*0300*/ 	.word	0x0002e870
        /*0304*/ 	.short	0x0100
        /*0306*/ 	.byte	0x04
	.zero		1


	//   ....[15]....
        /*0308*/ 	.word	0x00000cc0
        /*030c*/ 	.word	0x000000ff
        /*0310*/ 	.word	0x0002e878
        /*0314*/ 	.short	0x0100
        /*0316*/ 	.byte	0x04
	.zero		1


	//   ....[16]....
        /*0318*/ 	.word	0x00000df0
        /*031c*/ 	.word	0x000000ff
        /*0320*/ 	.word	0x0002e880
        /*0324*/ 	.short	0x0100
        /*0326*/ 	.byte	0x04
	.zero		1


	//   ....[17]....
        /*0328*/ 	.word	0x00000e00
        /*032c*/ 	.word	0x000000ff
        /*0330*/ 	.word	0x0002e888
        /*0334*/ 	.short	0x0100
        /*0336*/ 	.byte	0x04
	.zero		1


	//   ....[18]....
        /*0338*/ 	.word	0x00000f30
        /*033c*/ 	.word	0x000000ff
        /*0340*/ 	.word	0x0002e890
        /*0344*/ 	.short	0x0100
        /*0346*/ 	.byte	0x04
	.zero		1


	//   ....[19]....
        /*0348*/ 	.word	0x00000f40
        /*034c*/ 	.word	0x000000ff
        /*0350*/ 	.word	0x0002e898
        /*0354*/ 	.short	0x0100
        /*0356*/ 	.byte	0x04
	.zero		1


	//   ....[20]....
        /*0358*/ 	.word	0x00001070
        /*035c*/ 	.word	0x000000ff
        /*0360*/ 	.word	0x0002e8a0
        /*0364*/ 	.short	0x0100
        /*0366*/ 	.byte	0x04
	.zero		1


	//   ....[21]....
        /*0368*/ 	.word	0x00001080
        /*036c*/ 	.word	0x000000ff
        /*0370*/ 	.word	0x0002e8b0
        /*0374*/ 	.short	0x0100
        /*0376*/ 	.byte	0x04
	.zero		1


	//   ....[22]....
        /*0378*/ 	.word	0x00001090
        /*037c*/ 	.word	0x000000ff
        /*0380*/ 	.word	0x0002e8a8
        /*0384*/ 	.short	0x0100
        /*0386*/ 	.byte	0x04
	.zero		1


	//   ....[23]....
        /*0388*/ 	.word	0x000010a0
        /*038c*/ 	.word	0x000000ff
        /*0390*/ 	.word	0x0002e8b8
        /*0394*/ 	.short	0x0100
        /*0396*/ 	.byte	0x04
	.zero		1


	//   ....[24]....
        /*0398*/ 	.word	0x00002310
        /*039c*/ 	.word	0x000000ff
        /*03a0*/ 	.word	0x0002e810
        /*03a4*/ 	.short	0x010a
        /*03a6*/ 	.byte	0x20
	.zero		1


	//   ....[25]....
        /*03a8*/ 	.word	0x00002490
        /*03ac*/ 	.word	0x000000ff
        /*03b0*/ 	.word	0x0002e800
        /*03b4*/ 	.short	0x010b
        /*03b6*/ 	.byte	0x20
	.zero		1


	//   ....[26]....
        /*03b8*/ 	.word	0x000027c0
        /*03bc*/ 	.word	0x000000ff
        /*03c0*/ 	.word	0x0002e838
        /*03c4*/ 	.short	0x010a
        /*03c6*/ 	.byte	0x20
	.zero		1


	//   ....[27]....
        /*03c8*/ 	.word	0x000029b0
        /*03cc*/ 	.word	0x000000ff
        /*03d0*/ 	.word	0x0002e830
        /*03d4*/ 	.short	0x0107
        /*03d6*/ 	.byte	0x20
	.zero		1


	//   ....[28]....
        /*03d8*/ 	.word	0x00002a10
        /*03dc*/ 	.word	0x000000ff
        /*03e0*/ 	.word	0x0002e830
        /*03e4*/ 	.short	0x0101
        /*03e6*/ 	.byte	0x20
	.zero		1


	//   ....[29]....
        /*03e8*/ 	.word	0x00002a60
        /*03ec*/ 	.word	0x000000ff
        /*03f0*/ 	.word	0x0002e828
        /*03f4*/ 	.short	0x010a
        /*03f6*/ 	.byte	0x20
	.zero		1


	//   ....[30]....
        /*03f8*/ 	.word	0x00002b80
        /*03fc*/ 	.word	0x000000ff
        /*0400*/ 	.word	0x0002e820
        /*0404*/ 	.short	0x010b
        /*0406*/ 	.byte	0x20
	.zero		1


	//   ....[31]....
        /*0408*/ 	.word	0x00002ec0
        /*040c*/ 	.word	0x000000ff
        /*0410*/ 	.word	0x0002e848
        /*0414*/ 	.short	0x010a
        /*0416*/ 	.byte	0x20
	.zero		1


	//   ....[32]....
        /*0418*/ 	.word	0x00003020
        /*041c*/ 	.word	0x000000ff
        /*0420*/ 	.word	0x0002e840
        /*0424*/ 	.short	0x0107
        /*0426*/ 	.byte	0x20
	.zero		1


	//   ....[33]....
        /*0428*/ 	.word	0x00003090
        /*042c*/ 	.word	0x000000ff
        /*0430*/ 	.word	0x0002e840
        /*0434*/ 	.short	0x0101
        /*0436*/ 	.byte	0x20
	.zero		1


	//   ....[34]....
        /*0438*/ 	.word	0x00003270
        /*043c*/ 	.word	0x000000ff
        /*0440*/ 	.word	0x0002e810
        /*0444*/ 	.short	0x010a
        /*0446*/ 	.byte	0x19
	.zero		1


	//   ....[35]....
        /*0448*/ 	.word	0x00003570
        /*044c*/ 	.word	0x000000ff
        /*0450*/ 	.word	0x0002e838
        /*0454*/ 	.short	0x010a
        /*0456*/ 	.byte	0x20
	.zero		1


	//   ....[36]....
        /*0458*/ 	.word	0x00003760
        /*045c*/ 	.word	0x000000ff
        /*0460*/ 	.word	0x0002e830
        /*0464*/ 	.short	0x0107
        /*0466*/ 	.byte	0x20
	.zero		1


	//   ....[37]....
        /*0468*/ 	.word	0x000037c0
        /*046c*/ 	.word	0x000000ff
        /*0470*/ 	.word	0x0002e830
        /*0474*/ 	.short	0x0101
        /*0476*/ 	.byte	0x20
	.zero		1


	//   ....[38]....
        /*0478*/ 	.word	0x00003820
        /*047c*/ 	.word	0x000000ff
        /*0480*/ 	.word	0x0002e828
        /*0484*/ 	.short	0x010a
        /*0486*/ 	.byte	0x20
	.zero		1


	//   ....[39]....
        /*0488*/ 	.word	0x00003a80
        /*048c*/ 	.word	0x000000ff
        /*0490*/ 	.word	0x0002e848
        /*0494*/ 	.short	0x010a
        /*0496*/ 	.byte	0x20
	.zero		1


	//   ....[40]....
        /*0498*/ 	.word	0x00003be0
        /*049c*/ 	.word	0x000000ff
        /*04a0*/ 	.word	0x0002e840
        /*04a4*/ 	.short	0x0107
        /*04a6*/ 	.byte	0x20
	.zero		1


	//   ....[41]....
        /*04a8*/ 	.word	0x00003c50
        /*04ac*/ 	.word	0x000000ff
        /*04b0*/ 	.word	0x0002e840
        /*04b4*/ 	.short	0x0101
        /*04b6*/ 	.byte	0x20
	.zero		1


	//   ....[42]....
        /*04b8*/ 	.word	0x000041c0
        /*04bc*/ 	.word	0x000000ff
        /*04c0*/ 	.word	0x0002e800
        /*04c4*/ 	.short	0x010a
        /*04c6*/ 	.byte	0x18
	.zero		1


	//   ....[43]....
        /*04c8*/ 	.word	0x000041f0
        /*04cc*/ 	.word	0x000000ff
        /*04d0*/ 	.word	0x0002e858
        /*04d4*/ 	.short	0x010a
        /*04d6*/ 	.byte	0x18
	.zero		1


	//   ....[44]....
        /*04d8*/ 	.word	0x000045d0
        /*04dc*/ 	.word	0x000000ff
        /*04e0*/ 	.word	0x0002e820
        /*04e4*/ 	.short	0x010a
        /*04e6*/ 	.byte	0x18
	.zero		1


	//   ....[45]....
        /*04e8*/ 	.word	0x00004610
        /*04ec*/ 	.word	0x000000ff
        /*04f0*/ 	.word	0x0002e868
        /*04f4*/ 	.short	0x010a
        /*04f6*/ 	.byte	0x18
	.zero		1


	//   ....[46]....
        /*04f8*/ 	.word	0x00004650
        /*04fc*/ 	.word	0x000000ff
        /*0500*/ 	.word	0x0002e878
        /*0504*/ 	.short	0x010a
        /*0506*/ 	.byte	0x18
	.zero		1


	//   ....[47]....
        /*0508*/ 	.word	0x000049d0
        /*050c*/ 	.word	0x000000ff
        /*0510*/ 	.word	0x0002e880
        /*0514*/ 	.short	0x010a
        /*0516*/ 	.byte	0x18
	.zero		1


	//   ....[48]....
        /*0518*/ 	.word	0x00005310
        /*051c*/ 	.word	0x000000ff
        /*0520*/ 	.word	0x0002e800
        /*0524*/ 	.short	0x010a
        /*0526*/ 	.byte	0x06
	.zero		1


	//   ....[49]....
        /*0528*/ 	.word	0x00005390
        /*052c*/ 	.word	0x000000ff
        /*0530*/ 	.word	0x0002e858
        /*0534*/ 	.short	0x010a
        /*0536*/ 	.byte	0x18
	.zero		1


	//   ....[50]....
        /*0538*/ 	.word	0x00005720
        /*053c*/ 	.word	0x000000ff
        /*0540*/ 	.word	0x0002e890
        /*0544*/ 	.short	0x010a
        /*0546*/ 	.byte	0x18
	.zero		1


	//   ....[51]....
        /*0548*/ 	.word	0x00005770
        /*054c*/ 	.word	0x000000ff
        /*0550*/ 	.word	0x0002e868
        /*0554*/ 	.short	0x010a
        /*0556*/ 	.byte	0x18
	.zero		1


	//   ....[52]....
        /*0558*/ 	.word	0x00005f20
        /*055c*/ 	.word	0x000000ff
        /*0560*/ 	.word	0x0002e878
        /*0564*/ 	.short	0x010a
        /*0566*/ 	.byte	0x18
	.zero		1


	//   ....[53]....
        /*0568*/ 	.word	0x00005f90
        /*056c*/ 	.word	0x000000ff
        /*0570*/ 	.word	0x0002e820
        /*0574*/ 	.short	0x010a
        /*0576*/ 	.byte	0x18
	.zero		1


	//   ....[54]....
        /*0578*/ 	.word	0x00006320
        /*057c*/ 	.word	0x000000ff
        /*0580*/ 	.word	0x0002e880
        /*0584*/ 	.short	0x010a
        /*0586*/ 	.byte	0x18
	.zero		1


	//   ....[55]....
        /*0588*/ 	.word	0x00006870
        /*058c*/ 	.word	0x000000ff
        /*0590*/ 	.word	0x0002e8b0
        /*0594*/ 	.short	0x010a
        /*0596*/ 	.byte	0x18
	.zero		1


	//   ....[56]....
        /*0598*/ 	.word	0x000068f0
        /*059c*/ 	.word	0x000000ff
        /*05a0*/ 	.word	0x0002e8b8
        /*05a4*/ 	.short	0x010a
        /*05a6*/ 	.byte	0x18
	.zero		1


	//   ....[57]....
        /*05a8*/ 	.word	0x00006960
        /*05ac*/ 	.word	0x000000ff
        /*05b0*/ 	.word	0x0002e890
        /*05b4*/ 	.short	0x010a
        /*05b6*/ 	.byte	0x18
	.zero		1


	//   ....[58]....
        /*05b8*/ 	.word	0x00007760
        /*05bc*/ 	.word	0x000000ff
        /*05c0*/ 	.word	0x0002e870
        /*05c4*/ 	.short	0x010a
        /*05c6*/ 	.byte	0x10
	.zero		1


	//   ....[59]....
        /*05c8*/ 	.word	0x00007870
        /*05cc*/ 	.word	0x000000ff
        /*05d0*/ 	.word	0x00000000
        /*05d4*/ 	.short	0x0101
        /*05d6*/ 	.byte	0x04
	.zero		1


	//   ....[60]....
        /*05d8*/ 	.word	0x00008ab0
        /*05dc*/ 	.word	0x00000002
        /*05e0*/ 	.word	0x0002e850
        /*05e4*/ 	.short	0x010a
        /*05e6*/ 	.byte	0xff
	.zero		1


	//   ....[61]....
        /*05e8*/ 	.word	0x00008b50
        /*05ec*/ 	.word	0x00000002
        /*05f0*/ 	.word	0x0002e888
        /*05f4*/ 	.short	0x010a
        /*05f6*/ 	.byte	0xff
	.zero		1


	//   ....[62]....
        /*05f8*/ 	.word	0x00008be0
        /*05fc*/ 	.word	0x00000002
        /*0600*/ 	.word	0x0002e830
        /*0604*/ 	.short	0x010a
        /*0606*/ 	.byte	0xff
	.zero		1


	//   ....[63]....
        /*0608*/ 	.word	0x0000ad10
        /*060c*/ 	.word	0x00000002
        /*0610*/ 	.word	0x0002e880
        /*0614*/ 	.short	0x0101
        /*0616*/ 	.byte	0xff
	.zero		1


	//   ....[64]....
        /*0618*/ 	.word	0x0000ada0
        /*061c*/ 	.word	0x00000000
        /*0620*/ 	.word	0x00000000
        /*0624*/ 	.short	0x0101
        /*0626*/ 	.byte	0xff
	.zero		1


	//   ....[65]....
        /*0628*/ 	.word	0x0000ae10
        /*062c*/ 	.word	0x00000000
        /*0630*/ 	.word	0x00000000
        /*0634*/ 	.short	0x0101
        /*0636*/ 	.byte	0xff
	.zero		1


	//   ....[66]....
        /*0638*/ 	.word	0x0000ae70
        /*063c*/ 	.word	0x00000002
        /*0640*/ 	.word	0x0002e840
        /*0644*/ 	.short	0x010a
        /*0646*/ 	.byte	0xff
	.zero		1


	//   ....[67]....
        /*0648*/ 	.word	0x0000af10
        /*064c*/ 	.word	0x00000002
        /*0650*/ 	.word	0x0002e860
        /*0654*/ 	.short	0x010a
        /*0656*/ 	.byte	0xff
	.zero		1


	//   ....[68]....
        /*0658*/ 	.word	0x0000aff0
        /*065c*/ 	.word	0x00000002
        /*0660*/ 	.word	0x0002e898
        /*0664*/ 	.short	0x010a
        /*0666*/ 	.byte	0xff
	.zero		1


	//   ....[69]....
        /*0668*/ 	.word	0x0000c100
        /*066c*/ 	.word	0x000000ff
        /*0670*/ 	.word	0x00000000
        /*0674*/ 	.short	0x0101
        /*0676*/ 	.byte	0x04
	.zero		1


	//   ....[70]....
        /*0678*/ 	.word	0x0000cd10
        /*067c*/ 	.word	0x000000ff
        /*0680*/ 	.word	0x0002e890
        /*0684*/ 	.short	0x0101
        /*0686*/ 	.byte	0x24
	.zero		1


	//   ....[71]....
        /*0688*/ 	.word	0x0000cdc0
        /*068c*/ 	.word	0x000000ff
        /*0690*/ 	.word	0x00000000
        /*0694*/ 	.short	0x0101
        /*0696*/ 	.byte	0x04
	.zero		1


	//   ....[72]....
        /*0698*/ 	.word	0x0000d0b0
        /*069c*/ 	.word	0x000000ff
        /*06a0*/ 	.word	0x0002e8a0
        /*06a4*/ 	.short	0x010a
        /*06a6*/ 	.byte	0x24
	.zero		1


	//   ....[73]....
        /*06a8*/ 	.word	0x0000e1a0
        /*06ac*/ 	.word	0x000000ff
        /*06b0*/ 	.word	0x00000000
        /*06b4*/ 	.short	0x0101
        /*06b6*/ 	.byte	0x04
	.zero		1


	//   ....[74]....
        /*06b8*/ 	.word	0x0000e1f0
        /*06bc*/ 	.word	0x000000ff
        /*06c0*/ 	.word	0x0002e8a8
        /*06c4*/ 	.short	0x010a
        /*06c6*/ 	.byte	0x24
	.zero		1


	//   ....[75]....
        /*06c8*/ 	.word	0x0000f660
        /*06cc*/ 	.word	0x000000ff
        /*06d0*/ 	.word	0x00000000
        /*06d4*/ 	.short	0x0101
        /*06d6*/ 	.byte	0x04
	.zero		1


	//   ....[76]....
        /*06d8*/ 	.word	0x0000f970
        /*06dc*/ 	.word	0x00000005
        /*06e0*/ 	.word	0x0002e810
        /*06e4*/ 	.short	0x010a
        /*06e6*/ 	.byte	0xff
	.zero		1


	//   ....[77]....
        /*06e8*/ 	.word	0x0000f9d0
        /*06ec*/ 	.word	0x00000002
        /*06f0*/ 	.word	0x0002e838
        /*06f4*/ 	.short	0x010a
        /*06f6*/ 	.byte	0xff
	.zero		1


	//   ....[78]....
        /*06f8*/ 	.word	0x0000fa30
        /*06fc*/ 	.word	0x00000004
        /*0700*/ 	.word	0x0002e828
        /*0704*/ 	.short	0x010a
        /*0706*/ 	.byte	0xff
	.zero		1


	//   ....[79]....
        /*0708*/ 	.word	0x0000fa90
        /*070c*/ 	.word	0x00000004
        /*0710*/ 	.word	0x0002e848
        /*0714*/ 	.short	0x010a
        /*0716*/ 	.byte	0xff
	.zero		1


	//   ....[80]....
        /*0718*/ 	.word	0x0000faf0
        /*071c*/ 	.word	0x00000004
        /*0720*/ 	.word	0x0002e810
        /*0724*/ 	.short	0x010a
        /*0726*/ 	.byte	0xff
	.zero		1


	//   ....[81]....
        /*0728*/ 	.word	0x0000fb50
        /*072c*/ 	.word	0x00000004
        /*0730*/ 	.word	0x0002e838
        /*0734*/ 	.short	0x010a
        /*0736*/ 	.byte	0xff
	.zero		1


	//   ....[82]....
        /*0738*/ 	.word	0x0000fbb0
        /*073c*/ 	.word	0x00000008
        /*0740*/ 	.word	0x0002e828
        /*0744*/ 	.short	0x010a
        /*0746*/ 	.byte	0xff
	.zero		1


	//   ....[83]....
        /*0748*/ 	.word	0x0000fc10
        /*074c*/ 	.word	0x00000008
        /*0750*/ 	.word	0x0002e848
        /*0754*/ 	.short	0x010a
        /*0756*/ 	.byte	0xff
	.zero		1


	//   ....[84]....
        /*0758*/ 	.word	0x0000fc70
        /*075c*/ 	.word	0x00000000
        /*0760*/ 	.word	0x0002e800
        /*0764*/ 	.short	0x010a
        /*0766*/ 	.byte	0xff
	.zero		1


	//   ....[85]....
        /*0768*/ 	.word	0x0000fcd0
        /*076c*/ 	.word	0x00000008
        /*0770*/ 	.word	0x0002e858
        /*0774*/ 	.short	0x010a
        /*0776*/ 	.byte	0xff
	.zero		1


	//   ....[86]....
        /*0778*/ 	.word	0x0000fd30
        /*077c*/ 	.word	0x00000000
        /*0780*/ 	.word	0x0002e820
        /*0784*/ 	.short	0x010a
        /*0786*/ 	.byte	0xff
	.zero		1


	//   ....[87]....
        /*0788*/ 	.word	0x0000fd90
        /*078c*/ 	.word	0x00000000
        /*0790*/ 	.word	0x0002e868
        /*0794*/ 	.short	0x010a
        /*0796*/ 	.byte	0xff
	.zero		1


	//   ....[88]....
        /*0798*/ 	.word	0x0000fdf0
        /*079c*/ 	.word	0x00000004
        /*07a0*/ 	.word	0x0002e878
        /*07a4*/ 	.short	0x010a
        /*07a6*/ 	.byte	0xff
	.zero		1


	//   ....[89]....
        /*07a8*/ 	.word	0x0000fe50
        /*07ac*/ 	.word	0x00000004
        /*07b0*/ 	.word	0x0002e880
        /*07b4*/ 	.short	0x010a
        /*07b6*/ 	.byte	0xff
	.zero		1


	//   ....[90]....
        /*07b8*/ 	.word	0x0000feb0
        /*07bc*/ 	.word	0x00000000
        /*07c0*/ 	.word	0x0002e800
        /*07c4*/ 	.short	0x010a
        /*07c6*/ 	.byte	0xff
	.zero		1


	//   ....[91]....
        /*07c8*/ 	.word	0x0000ff10
        /*07cc*/ 	.word	0x00000004
        /*07d0*/ 	.word	0x0002e858
        /*07d4*/ 	.short	0x010a
        /*07d6*/ 	.byte	0xff
	.zero		1


	//   ....[92]....
        /*07d8*/ 	.word	0x0000ff70
        /*07dc*/ 	.word	0x00000000
        /*07e0*/ 	.word	0x0002e890
        /*07e4*/ 	.short	0x010a
        /*07e6*/ 	.byte	0xff
	.zero		1


	//   ....[93]....
        /*07e8*/ 	.word	0x0000ffd0
        /*07ec*/ 	.word	0x00000000
        /*07f0*/ 	.word	0x0002e868
        /*07f4*/ 	.short	0x010a
        /*07f6*/ 	.byte	0xff
	.zero		1


	//   ....[94]....
        /*07f8*/ 	.word	0x00010030
        /*07fc*/ 	.word	0x00000000
        /*0800*/ 	.word	0x0002e878
        /*0804*/ 	.short	0x010a
        /*0806*/ 	.byte	0xff
	.zero		1


	//   ....[95]....
        /*0808*/ 	.word	0x00010090
        /*080c*/ 	.word	0x00000004
        /*0810*/ 	.word	0x0002e820
        /*0814*/ 	.short	0x010a
        /*0816*/ 	.byte	0xff
	.zero		1


	//   ....[96]....
        /*0818*/ 	.word	0x000100f0
        /*081c*/ 	.word	0x00000004
        /*0820*/ 	.word	0x0002e880
        /*0824*/ 	.short	0x010a
        /*0826*/ 	.byte	0xff
	.zero		1


	//   ....[97]....
        /*0828*/ 	.word	0x00010150
        /*082c*/ 	.word	0x00000000
        /*0830*/ 	.word	0x0002e8b0
        /*0834*/ 	.short	0x010a
        /*0836*/ 	.byte	0xff
	.zero		1


	//   ....[98]....
        /*0838*/ 	.word	0x000101b0
        /*083c*/ 	.word	0x00000000
        /*0840*/ 	.word	0x0002e8b8
        /*0844*/ 	.short	0x010a
        /*0846*/ 	.byte	0xff
	.zero		1


	//   ....[99]....
        /*0848*/ 	.word	0x00010210
        /*084c*/ 	.word	0x00000000
        /*0850*/ 	.word	0x0002e890
        /*0854*/ 	.short	0x010a
        /*0856*/ 	.byte	0xff
	.zero		1


	//   ....[100]....
        /*0858*/ 	.word	0x00010270
        /*085c*/ 	.word	0x00000004
        /*0860*/ 	.word	0x0002e870
        /*0864*/ 	.short	0x010a
        /*0866*/ 	.byte	0xff
	.zero		1


	//   ....[101]....
        /*0868*/ 	.word	0x000102c0
        /*086c*/ 	.word	0x00000002
        /*0870*/ 	.word	0x0002e850
        /*0874*/ 	.short	0x010a
        /*0876*/ 	.byte	0xff
	.zero		1


	//   ....[102]....
        /*0878*/ 	.word	0x00010310
        /*087c*/ 	.word	0x00000002
        /*0880*/ 	.word	0x0002e888
        /*0884*/ 	.short	0x010a
        /*0886*/ 	.byte	0xff
	.zero		1


	//   ....[103]....
        /*0888*/ 	.word	0x00010360
        /*088c*/ 	.word	0x00000002
        /*0890*/ 	.word	0x0002e830
        /*0894*/ 	.short	0x010a
        /*0896*/ 	.byte	0xff
	.zero		1


	//   ....[104]....
        /*0898*/ 	.word	0x000103b0
        /*089c*/ 	.word	0x00000002
        /*08a0*/ 	.word	0x0002e840
        /*08a4*/ 	.short	0x010a
        /*08a6*/ 	.byte	0xff
	.zero		1


	//   ....[105]....
        /*08a8*/ 	.word	0x00010400
        /*08ac*/ 	.word	0x00000002
        /*08b0*/ 	.word	0x0002e860
        /*08b4*/ 	.short	0x010a
        /*08b6*/ 	.byte	0xff
	.zero		1


	//   ....[106]....
        /*08b8*/ 	.word	0x00010450
        /*08bc*/ 	.word	0x00000002
        /*08c0*/ 	.word	0x0002e898
        /*08c4*/ 	.short	0x010a
        /*08c6*/ 	.byte	0xff
	.zero		1


	//   ....[107]....
        /*08c8*/ 	.word	0x000104b0
        /*08cc*/ 	.word	0x00000003
        /*08d0*/ 	.word	0x0002e8a0
        /*08d4*/ 	.short	0x010a
        /*08d6*/ 	.byte	0xff
	.zero		1


	//   ....[108]....
        /*08d8*/ 	.word	0x00010510
        /*08dc*/ 	.word	0x00000000
        /*08e0*/ 	.word	0x0002e8a8
        /*08e4*/ 	.short	0x010a
        /*08e6*/ 	.byte	0xff
	.zero		1


	//----- nvinfo : EIATTR_NUM_MBARRIERS
	.align		4
.L_53:
        /*08e8*/ 	.byte	0x03, 0x38
        /*08ea*/ 	.short	0x0018


	//----- nvinfo : EIATTR_EXIT_INSTR_OFFSETS
	.align		4
        /*08ec*/ 	.byte	0x04, 0x1c
        /*08ee*/ 	.short	(.L_55 - .L_54)


	//   ....[0]....
.L_54:
        /*08f0*/ 	.word	0x00001190


	//   ....[1]....
        /*08f4*/ 	.word	0x00002170


	//   ....[2]....
        /*08f8*/ 	.word	0x000030b0


	//   ....[3]....
        /*08fc*/ 	.word	0x00003d10


	//   ....[4]....
        /*0900*/ 	.word	0x00007510


	//   ....[5]....
        /*0904*/ 	.word	0x00007550


	//   ....[6]....
        /*0908*/ 	.word	0x000088a0


	//   ....[7]....
        /*090c*/ 	.word	0x000088d0


	//   ....[8]....
        /*0910*/ 	.word	0x0000f690


	//   ....[9]....
        /*0914*/ 	.word	0x0000f950


	//----- nvinfo : EIATTR_INDIRECT_BRANCH_TARGETS
	.align		4
.L_55:
        /*0918*/ 	.byte	0x04, 0x34
        /*091a*/ 	.short	(.L_57 - .L_56)


	//   ....[0]....
.L_56:
        /*091c*/ 	.word	.L_x_312@srel
        /*0920*/ 	.short	0x0
        /*0922*/ 	.short	0x0
        /*0924*/ 	.word	0x3
        /*0928*/ 	.word	.L_x_313@srel
        /*092c*/ 	.word	.L_x_314@srel
        /*0930*/ 	.word	.L_x_315@srel


	//   ....[1]....
        /*0934*/ 	.word	.L_x_316@srel
        /*0938*/ 	.short	0x0
        /*093a*/ 	.short	0x0
        /*093c*/ 	.word	0x3
        /*0940*/ 	.word	.L_x_166@srel
        /*0944*/ 	.word	.L_x_146@srel
        /*0948*/ 	.word	.L_x_315@srel


	//----- nvinfo : EIATTR_MAX_THREADS
	.align		4
.L_57:
        /*094c*/ 	.byte	0x04, 0x05
        /*094e*/ 	.short	(.L_59 - .L_58)
.L_58:
        /*0950*/ 	.word	0x00000200
        /*0954*/ 	.word	0x00000001
        /*0958*/ 	.word	0x00000001


	//----- nvinfo : EIATTR_CRS_STACK_SIZE
	.align		4
.L_59:
        /*095c*/ 	.byte	0x04, 0x1e
        /*095e*/ 	.short	(.L_61 - .L_60)
.L_60:
        /*0960*/ 	.word	0x00000000


	//----- nvinfo : EIATTR_CBANK_PARAM_SIZE
	.align		4
.L_61:
        /*0964*/ 	.byte	0x03, 0x19
        /*0966*/ 	.short	0x0680


	//----- nvinfo : EIATTR_PARAM_CBANK
	.align		4
        /*0968*/ 	.byte	0x04, 0x0a
        /*096a*/ 	.short	(.L_63 - .L_62)
	.align		4
.L_62:
        /*096c*/ 	.word	index@(.nv.constant0._ZN7cutlass13device_kernelINS_4fmha6kernel36Sm100FmhaBwdKernelTmaWarpSpecializedIN4cute5tupleIJiiiiNS5_IJNS5_IJiiEEEiEEEEEENS_10bfloat16_tEfNS5_IJNS4_1CILi128EEESB_NSA_ILi96EEESC_EEENS1_10collective6NoMaskEEEEEvNT_6ParamsE)
        /*0970*/ 	.short	0x0380
        /*0972*/ 	.short	0x0680


	//----- nvinfo : EIATTR_SW_WAR
	.align		4
.L_63:
        /*0974*/ 	.byte	0x04, 0x36
        /*0976*/ 	.short	(.L_65 - .L_64)
.L_64:
        /*0978*/ 	.word	0x00000008
.L_65:


//--------------------- .nv.callgraph             --------------------------
	.section	.nv.callgraph,"",@"SHT_CUDA_CALLGRAPH"
	.align	4
	.sectionentsize	8
	.align		4
        /*0000*/ 	.word	0x00000000
	.align		4
        /*0004*/ 	.word	0xffffffff
	.align		4
        /*0008*/ 	.word	index@(_ZN7cutlass13device_kernelINS_4fmha6kernel36Sm100FmhaBwdKernelTmaWarpSpecializedIN4cute5tupleIJiiiiNS5_IJNS5_IJiiEEEiEEEEEENS_10bfloat16_tEfNS5_IJNS4_1CILi128EEESB_NSA_ILi96EEESC_EEENS1_10collective6NoMaskEEEEEvNT_6ParamsE)
	.align		4
        /*000c*/ 	.word	index@(__assertfail)
	.align		4
        /*0010*/ 	.word	0x00000000
	.align		4
        /*0014*/ 	.word	0xfffffffe
	.align		4
        /*0018*/ 	.word	0x00000000
	.align		4
        /*001c*/ 	.word	0xfffffffd
	.align		4
        /*0020*/ 	.word	0x00000000
	.align		4
        /*0024*/ 	.word	0xfffffffc


//--------------------- .nv.constant4             --------------------------
	.section	.nv.constant4,"a",@progbits
	.align	8
	.align		8
.nv.constant4:
        /*0000*/ 	.dword	__assertfail
	.align		8
        /*0008*/ 	.dword	__unnamed_1
	.align		8
        /*0010*/ 	.dword	__unnamed_2
	.align		8
        /*0018*/ 	.dword	__unnamed_3
	.align		8
        /*0020*/ 	.dword	__unnamed_4
	.align		8
        /*0028*/ 	.dword	_ZN39_INTERNAL_db6d4338_4_k_cu_92fe83c9_35824cuda3std3__45__cpo5beginE
	.align		8
        /*0030*/ 	.dword	_ZN39_INTERNAL_db6d4338_4_k_cu_92fe83c9_35824cuda3std3__45__cpo3endE
	.align		8
        /*0038*/ 	.dword	_ZN39_INTERNAL_db6d4338_4_k_cu_92fe83c9_35824cuda3std3__45__cpo6cbeginE
	.align		8
        /*0040*/ 	.dword	_ZN39_INTERNAL_db6d4338_4_k_cu_92fe83c9_35824cuda3std3__45__cpo4cendE
	.align		8
        /*0048*/ 	.dword	_ZN39_INTERNAL_db6d4338_4_k_cu_92fe83c9_35824cuda3std3__441_GLOBAL__N__db6d4338_4_k_cu_92fe83c9_35826ignoreE
	.align		8
        /*0050*/ 	.dword	_ZN39_INTERNAL_db6d4338_4_k_cu_92fe83c9_35824cuda3std3__419piecewise_constructE
	.align		8
        /*0058*/ 	.dword	_ZN39_INTERNAL_db6d4338_4_k_cu_92fe83c9_35824cuda3std3__48in_placeE
	.align		8
        /*0060*/ 	.dword	_ZN39_INTERNAL_db6d4338_4_k_cu_92fe83c9_35824cuda3std6ranges3__45__cpo4swapE
	.align		8
        /*0068*/ 	.dword	_ZN39_INTERNAL_db6d4338_4_k_cu_92fe83c9_35824cuda3std6ranges3__45__cpo9iter_moveE
	.align		8
        /*0070*/ 	.dword	_ZN39_INTERNAL_db6d4338_4_k_cu_92fe83c9_35824cute7productE
	.align		8
        /*0078*/ 	.dword	_ZN39_INTERNAL_db6d4338_4_k_cu_92fe83c9_35824cute1_E
	.align		8
        /*0080*/ 	.dword	$str$23
	.align		8
        /*0088*/ 	.dword	$str$24
	.align		8
        /*0090*/ 	.dword	$str$25
	.align		8
        /*0098*/ 	.dword	$str$26


//--------------------- .nv.constant2._ZN7cutlass13device_kernelINS_4fmha6kernel36Sm100FmhaBwdKernelTmaWarpSpecializedIN4cute5tupleIJiiiiNS5_IJNS5_IJiiEEEiEEEEEENS_10bfloat16_tEfNS5_IJNS4_1CILi128EEESB_NSA_ILi96EEESC_EEENS1_10collective6NoMaskEEEEEvNT_6ParamsE --------------------------
	.section	.nv.constant2._ZN7cutlass13device_kernelINS_4fmha6kernel36Sm100FmhaBwdKernelTmaWarpSpecializedIN4cute5tupleIJiiiiNS5_IJNS5_IJiiEEEiEEEEEENS_10bfloat16_tEfNS5_IJNS4_1CILi128EEESB_NSA_ILi96EEESC_EEENS1_10collective6NoMaskEEEEEvNT_6ParamsE,"a",@progbits
	.sectionflags	@""
	.align	4
.nv.constant2._ZN7cutlass13device_kernelINS_4fmha6kernel36Sm100FmhaBwdKernelTmaWarpSpecializedIN4cute5tupleIJiiiiNS5_IJNS5_IJiiEEEiEEEEEENS_10bfloat16_tEfNS5_IJNS4_1CILi128EEESB_NSA_ILi96EEESC_EEENS1_10collective6NoMaskEEEEEvNT_6ParamsE:
        /*0000*/ 	.byte	0x30, 0x22, 0x00, 0x00, 0x20, 0x3d, 0x00, 0x00, 0xb0, 0x88, 0x00, 0x00, 0xe0, 0x88, 0x00, 0x00
        /*0010*/ 	.byte	0xe0, 0x75, 0x00, 0x00, 0xb0, 0x88, 0x00, 0x00


//--------------------- .text._ZN7cutlass13device_kernelINS_4fmha6kernel36Sm100FmhaBwdKernelTmaWarpSpecializedIN4cute5tupleIJiiiiNS5_IJNS5_IJiiEEEiEEEEEENS_10bfloat16_tEfNS5_IJNS4_1CILi128EEESB_NSA_ILi96EEESC_EEENS1_10collective6NoMaskEEEEEvNT_6ParamsE --------------------------
	.section	.text._ZN7cutlass13device_kernelINS_4fmha6kernel36Sm100FmhaBwdKernelTmaWarpSpecializedIN4cute5tupleIJiiiiNS5_IJNS5_IJiiEEEiEEEEEENS_10bfloat16_tEfNS5_IJNS4_1CILi128EEESB_NSA_ILi96EEESC_EEENS1_10collective6NoMaskEEEEEvNT_6ParamsE,"ax",@progbits
	.align	128
.text._ZN7cutlass13device_kernelINS_4fmha6kernel36Sm100FmhaBwdKernelTmaWarpSpecializedIN4cute5tupleIJiiiiNS5_IJNS5_IJiiEEEiEEEEEENS_10bfloat16_tEfNS5_IJNS4_1CILi128EEESB_NSA_ILi96EEESC_EEENS1_10collective6NoMaskEEEEEvNT_6ParamsE:
        .type           _ZN7cutlass13device_kernelINS_4fmha6kernel36Sm100FmhaBwdKernelTmaWarpSpecializedIN4cute5tupleIJiiiiNS5_IJNS5_IJiiEEEiEEEEEENS_10bfloat16_tEfNS5_IJNS4_1CILi128EEESB_NSA_ILi96EEESC_EEENS1_10collective6NoMaskEEEEEvNT_6ParamsE,@function
        .size           _ZN7cutlass13device_kernelINS_4fmha6kernel36Sm100FmhaBwdKernelTmaWarpSpecializedIN4cute5tupleIJiiiiNS5_IJNS5_IJiiEEEiEEEEEENS_10bfloat16_tEfNS5_IJNS4_1CILi128EEESB_NSA_ILi96EEESC_EEENS1_10collective6NoMaskEEEEEvNT_6ParamsE,(.L_x_320 - _ZN7cutlass13device_kernelINS_4fmha6kernel36Sm100FmhaBwdKernelTmaWarpSpecializedIN4cute5tupleIJiiiiNS5_IJNS5_IJiiEEEiEEEEEENS_10bfloat16_tEfNS5_IJNS4_1CILi128EEESB_NSA_ILi96EEESC_EEENS1_10collective6NoMaskEEEEEvNT_6ParamsE)
        .other          _ZN7cutlass13device_kernelINS_4fmha6kernel36Sm100FmhaBwdKernelTmaWarpSpecializedIN4cute5tupleIJiiiiNS5_IJNS5_IJiiEEEiEEEEEENS_10bfloat16_tEfNS5_IJNS4_1CILi128EEESB_NSA_ILi96EEESC_EEENS1_10collective6NoMaskEEEEEvNT_6ParamsE,@"STO_CUDA_ENTRY STV_DEFAULT"
_ZN7cutlass13device_kernelINS_4fmha6kernel36Sm100FmhaBwdKernelTmaWarpSpecializedIN4cute5tupleIJiiiiNS5_IJNS5_IJiiEEEiEEEEEENS_10bfloat16_tEfNS5_IJNS4_1CILi128EEESB_NSA_ILi96EEESC_EEENS1_10collective6NoMaskEEEEEvNT_6ParamsE:
[----:B------:R-:W1:Y:S02]  /*0000*/  LDC R1, c[0x0][0x37c] ;  /* 0x0000df00ff017b82 */ /* 0x000e640000000800 */
[----:B-1----:R-:W-:Y:S01]  /*0010*/  IADD3 R1, PT, PT, R1, -0x18, RZ ;  /* 0xffffffe801017810 */ /* 0x002fe20007ffe0ff */
[----:B------:R-:W1:Y:S01]  /*0020*/  S2R R15, SR_TID.X ;  /* 0x00000000000f7919 */ /* 0x000e620000002100 */
[----:B------:R-:W-:Y:S01]  /*0030*/  UMOV UR5, 0x33334444 ;  /* 0x3333444400057882 */ /* 0x000fe20000000000 */
[----:B------:R-:W-:Y:S01]  /*0040*/  ELECT P0, URZ, PT ;  /* 0x0000000000ff782f */ /* 0x000fe20003800000 */
[----:B------:R-:W-:Y:S01]  /*0050*/  BSSY.RECONVERGENT B0, `(.L_x_0) ;  /* 0x0000031000007945 */ /* 0x000fe20003800200 */
[--C-:B-1----:R-:W-:Y:S01]  /*0060*/  SHF.R.U32.HI R4, RZ, 0x5, R15.reuse ;  /* 0x00000005ff047819 */ /* 0x102fe2000001160f */
[----:B------:R-:W-:-:S04]  /*0070*/  IMAD.MOV.U32 R2, RZ, RZ, R15 ;  /* 0x000000ffff027224 */ /* 0x000fc800078e000f */
[----:B------:R-:W1:Y:S02]  /*0080*/  SHFL.IDX PT, R0, R4, RZ, 0x1f ;  /* 0x00001fff04007589 */ /* 0x000e6400000e0000 */
[----:B-1----:R-:W-:-:S13]  /*0090*/  R2UR UR40, R0 ;  /* 0x00000000002872ca */ /* 0x002fda00000e0000 */
[----:B------:R-:W-:-:S04]  /*00a0*/  USHF.L.U32 UR4, UR40, 0x2, URZ ;  /* 0x0000000228047899 */ /* 0x000fc800080006ff */
[----:B------:R-:W-:-:S04]  /*00b0*/  USHF.R.U64 UR4, UR5, UR4, 0x123333 ;  /* 0x0012333305047499 */ /* 0x000fc80008001204 */
[----:B------:R-:W-:-:S06]  /*00c0*/  ULOP3.LUT UR6, UR4, 0x7, URZ, 0xc0, !UPT ;  /* 0x0000000704067892 */ /* 0x000fcc000f8ec0ff */
[----:B------:R-:W-:Y:S02]  /*00d0*/  IMAD.U32 R0, RZ, RZ, UR6 ;  /* 0x00000006ff007e24 */ /* 0x000fe4000f8e00ff */
[----:B------:R-:W-:-:S03]  /*00e0*/  IMAD.U32 R3, RZ, RZ, UR6 ;  /* 0x00000006ff037e24 */ /* 0x000fc6000f8e00ff */
[----:B------:R-:W-:-:S04]  /*00f0*/  ISETP.NE.OR P1, PT, R0, 0x1, !P0 ;  /* 0x000000010000780c */ /* 0x000fc80004725670 */
[----:B------:R-:W-:-:S09]  /*0100*/  P2R R7, PR, RZ, 0x2 ;  /* 0x00000002ff077803 */ /* 0x000fd20000000000 */
[----:B------:R-:W-:Y:S05]  /*0110*/  @P1 BRA `(.L_x_1) ;  /* 0x0000000000381947 */ /* 0x000fea0003800000 */
[----:B------:R-:W1:Y:S02]  /*0120*/  LDCU.64 UR4, c[0x0][0x348] ;  /* 0x00006900ff0477ac */ /* 0x000e640008000a00 */
[----:B-1----:R-:W-:Y:S02]  /*0130*/  UIADD3 UR10, UP3, UPT, UR4, 0x300, URZ ;  /* 0x00000300040a7890 */ /* 0x002fe4000ff7e0ff */
[----:B------:R-:W-:Y:S02]  /*0140*/  UIADD3 UR8, UP2, UPT, UR4, 0x100, URZ ;  /* 0x0000010004087890 */ /* 0x000fe4000ff5e0ff */
[----:B------:R-:W-:Y:S02]  /*0150*/  UIADD3 UR6, UP1, UPT, UR4, 0x200, URZ ;  /* 0x0000020004067890 */ /* 0x000fe4000ff3e0ff */
[----:B------:R-:W-:Y:S02]  /*0160*/  UIADD3 UR4, UP0, UPT, UR4, 0x400, URZ ;  /* 0x0000040004047890 */ /* 0x000fe4000ff1e0ff */
[----:B------:R-:W-:-:S02]  /*0170*/  UIADD3.X UR11, UPT, UPT, URZ, UR5, URZ, UP3, !UPT ;  /* 0x00000005ff0b7290 */ /* 0x000fc40009ffe4ff */
[----:B------:R-:W-:Y:S02]  /*0180*/  UIADD3.X UR9, UPT, UPT, URZ, UR5, URZ, UP2, !UPT ;  /* 0x00000005ff097290 */ /* 0x000fe400097fe4ff */
[----:B------:R-:W-:Y:S02]  /*0190*/  UIADD3.X UR7, UPT, UPT, URZ, UR5, URZ, UP1, !UPT ;  /* 0x00000005ff077290 */ /* 0x000fe40008ffe4ff */
[----:B------:R-:W-:-:S03]  /*01a0*/  UIADD3.X UR5, UPT, UPT, URZ, UR5, URZ, UP0, !UPT ;  /* 0x00000005ff057290 */ /* 0x000fc600087fe4ff */
[----:B------:R1:W-:Y:S02]  /*01b0*/  UTMACCTL.PF [UR10] ;  /* 0x000000000a0079b9 */ /* 0x0003e40008040000 */
[----:B------:R1:W-:Y:S02]  /*01c0*/  UTMACCTL.PF [UR8] ;  /* 0x00000000080079b9 */ /* 0x0003e40008040000 */
[----:B------:R1:W-:Y:S02]  /*01d0*/  UTMACCTL.PF [UR6] ;  /* 0x00000000060079b9 */ /* 0x0003e40008040000 */
[----:B------:R1:W-:Y:S02]  /*01e0*/  UTMACCTL.PF [UR4] ;  /* 0x00000000040079b9 */ /* 0x0003e40008040000 */
[----:B-1----:R-:W-:Y:S05]  /*01f0*/  BRA `(.L_x_2) ;  /* 0x00000000002c7947 */ /* 0x002fea0003800000 */
.L_x_1:
[----:B------:R-:W-:-:S13]  /*0200*/  R2UR UR4, R3 ;  /* 0x00000000030472ca */ /* 0x000fda00000e0000 */
[----:B------:R-:W-:-:S09]  /*0210*/  UISETP.NE.AND UP0, UPT, UR4, 0x2, UPT ;  /* 0x000000020400788c */ /* 0x000fd2000bf05270 */
[----:B------:R-:W-:Y:S05]  /*0220*/  BRA.U !UP0, `(.L_x_3) ;  /* 0x0000000108387547 */ /* 0x000fea000b800000 */
[----:B------:R-:W-:Y:S02]  /*0230*/  R2UR UR4, R3 ;  /* 0x00000000030472ca */ /* 0x000fe400000e0000 */
[----:B------:R-:W-:Y:S02]  /*0240*/  PLOP3.LUT P0, PT, PT, PT, PT, 0x80, 0x8 ;  /* 0x000000000008781c */ /* 0x000fe40003f0f070 */
[----:B------:R-:W-:Y:S02]  /*0250*/  PLOP3.LUT P2, PT, PT, PT, PT, 0x80, 0x8 ;  /* 0x000000000008781c */ /* 0x000fe40003f4f070 */
[----:B------:R-:W-:Y:S02]  /*0260*/  PLOP3.LUT P1, PT, PT, PT, PT, 0x8, 0x80 ;  /* 0x000000000080781c */ /* 0x000fe40003f2e170 */
[----:B------:R-:W-:Y:S02]  /*0270*/  PLOP3.LUT P4, PT, PT, PT, PT, 0x80, 0x8 ;  /* 0x000000000008781c */ /* 0x000fe40003f8f070 */
[----:B------:R-:W-:-:S03]  /*0280*/  P2R R6, PR, RZ, 0x1 ;  /* 0x00000001ff067803 */ /* 0x000fc60000000000 */
[----:B------:R-:W-:-:S09]  /*0290*/  UISETP.NE.AND UP0, UPT, UR4, 0x1, UPT ;  /* 0x000000010400788c */ /* 0x000fd2000bf05270 */
[----:B------:R-:W-:Y:S05]  /*02a0*/  BRA.U UP0, `(.L_x_4) ;  /* 0x00000001002c7547 */ /* 0x000fea000b800000 */
.L_x_2:
[----:B------:R-:W-:Y:S02]  /*02b0*/  PLOP3.LUT P0, PT, PT, PT, PT, 0x8, 0x80 ;  /* 0x000000000080781c */ /* 0x000fe40003f0e170 */
[----:B------:R-:W-:Y:S02]  /*02c0*/  PLOP3.LUT P2, PT, PT, PT, PT, 0x80, 0x8 ;  /* 0x000000000008781c */ /* 0x000fe40003f4f070 */
[----:B------:R-:W-:Y:S02]  /*02d0*/  PLOP3.LUT P1, PT, PT, PT, PT, 0x8, 0x80 ;  /* 0x000000000080781c */ /* 0x000fe40003f2e170 */
[----:B------:R-:W-:Y:S02]  /*02e0*/  PLOP3.LUT P4, PT, PT, PT, PT, 0x8, 0x80 ;  /* 0x000000000080781c */ /* 0x000fe40003f8e170 */
[----:B------:R-:W-:Y:S01]  /*02f0*/  P2R R6, PR, RZ, 0x1 ;  /* 0x00000001ff067803 */ /* 0x000fe20000000000 */
[----:B------:R-:W-:Y:S05]  /*0300*/  BRA `(.L_x_4) ;  /* 0x0000000000147947 */ /* 0x000fea0003800000 */
.L_x_3:
[----:B------:R-:W-:Y:S02]  /*0310*/  PLOP3.LUT P0, PT, PT, PT, PT, 0x80, 0x8 ;  /* 0x000000000008781c */ /* 0x000fe40003f0f070 */
[----:B------:R-:W-:Y:S02]  /*0320*/  PLOP3.LUT P2, PT, PT, PT, PT, 0x8, 0x80 ;  /* 0x000000000080781c */ /* 0x000fe40003f4e170 */
[----:B------:R-:W-:Y:S02]  /*0330*/  PLOP3.LUT P1, PT, PT, PT, PT, 0x80, 0x8 ;  /* 0x000000000008781c */ /* 0x000fe40003f2f070 */
[----:B------:R-:W-:Y:S02]  /*0340*/  PLOP3.LUT P4, PT, PT, PT, PT, 0x8, 0x80 ;  /* 0x000000000080781c */ /* 0x000fe40003f8e170 */
[----:B------:R-:W-:-:S11]  /*0350*/  P2R R6, PR, RZ, 0x1 ;  /* 0x00000001ff067803 */ /* 0x000fd60000000000 */
.L_x_4:
[----:B------:R-:W-:Y:S05]  /*0360*/  BSYNC.RECONVERGENT B0 ;  /* 0x0000000000007941 */ /* 0x000fea0003800200 */
.L_x_0:
[----:B------:R-:W1:Y:S01]  /*0370*/  SHFL.IDX PT, R0, R4, RZ, 0x1f ;  /* 0x00001fff04007589 */ /* 0x000e6200000e0000 */
[----:B------:R-:W-:-:S13]  /*0380*/  R2UR UR4, R3 ;  /* 0x00000000030472ca */ /* 0x000fda00000e0000 */
[----:B------:R-:W-:Y:S01]  /*0390*/  UISETP.NE.AND UP0, UPT, UR4, 0x2, UPT ;  /* 0x000000020400788c */ /* 0x000fe2000bf05270 */
[----:B-1----:R-:W-:-:S13]  /*03a0*/  ISETP.NE.AND P0, PT, R0, RZ, PT ;  /* 0x000000ff0000720c */ /* 0x002fda0003f05270 */
[----:B------:R-:W-:Y:S05]  /*03b0*/  @P0 BRA `(.L_x_5) ;  /* 0x0000000000380947 */ /* 0x000fea0003800000 */
[----:B------:R-:W1:Y:S01]  /*03c0*/  S2UR UR4, SR_CgaCtaId ;  /* 0x00000000000479c3 */ /* 0x000e620000008800 */
[----:B------:R-:W-:Y:S01]  /*03d0*/  UMOV UR5, 0x400 ;  /* 0x0000040000057882 */ /* 0x000fe20000000000 */
[----:B------:R-:W-:Y:S01]  /*03e0*/  UMOV UR6, 0x1 ;  /* 0x0000000100067882 */ /* 0x000fe20000000000 */
[----:B------:R-:W-:Y:S01]  /*03f0*/  ELECT P0, URZ, PT ;  /* 0x0000000000ff782f */ /* 0x000fe20003800000 */
[----:B------:R-:W-:-:S04]  /*0400*/  UIADD3 UR6, UPT, UPT, -UR6, 0x100000, URZ ;  /* 0x0010000006067890 */ /* 0x000fc8000fffe1ff */
[----:B------:R-:W-:Y:S02]  /*0410*/  USHF.L.U32 UR7, UR6, 0xb, URZ ;  /* 0x0000000b06077899 */ /* 0x000fe400080006ff */
[----:B------:R-:W-:Y:S02]  /*0420*/  USHF.L.U32 UR6, UR6, 0x1, URZ ;  /* 0x0000000106067899 */ /* 0x000fe400080006ff */
[----:B-1----:R-:W-:Y:S01]  /*0430*/  ULEA UR4, UR4, UR5, 0x18 ;  /* 0x0000000504047291 */ /* 0x002fe2000f8ec0ff */
[----:B------:R-:W1:Y:S11]  /*0440*/  FENCE.VIEW.ASYNC.S ;  /* 0x00000000000073c6 */ /* 0x000e760000000000 */
[----:B-1----:R1:W2:Y:S01]  /*0450*/  SYNCS.EXCH.64 URZ, [UR4+0x2e800], UR6 ;  /* 0x02e8000604ff75b2 */ /* 0x0022a20008000100 */
[----:B------:R1:W3:Y:S01]  /*0460*/  SYNCS.EXCH.64 URZ, [UR4+0x2e810], UR6 ;  /* 0x02e8100604ff75b2 */ /* 0x0002e20008000100 */
[----:B------:R1:W4:Y:S01]  /*0470*/  SYNCS.EXCH.64 URZ, [UR4+0x2e808], UR6 ;  /* 0x02e8080604ff75b2 */ /* 0x0003220008000100 */
[----:B------:R1:W1:Y:S01]  /*0480*/  SYNCS.EXCH.64 URZ, [UR4+0x2e818], UR6 ;  /* 0x02e8180604ff75b2 */ /* 0x0002620008000100 */
[----:B------:R-:W-:Y:S01]  /*0490*/  NOP ;  /* 0x0000000000007918 */ /* 0x000fe20000000000 */
.L_x_5:
[----:B------:R-:W-:Y:S01]  /*04a0*/  NOP ;  /* 0x0000000000007918 */ /* 0x000fe20000000000 */
[----:B------:R-:W-:Y:S05]  /*04b0*/  BRA.U !UP0, `(.L_x_6) ;  /* 0x00000001082c7547 */ /* 0x000fea000b800000 */
[----:B-1----:R-:W-:Y:S01]  /*04c0*/  R2UR UR4, R3 ;  /* 0x00000000030472ca */ /* 0x002fe200000e0000 */
[----:B------:R-:W-:Y:S02]  /*04d0*/  UPLOP3.LUT UP4, UPT, UPT, UPT, UPT, 0x80, 0x8 ;  /* 0x000000000008789c */ /* 0x000fe40003f8f070 */
[----:B------:R-:W-:Y:S02]  /*04e0*/  UPLOP3.LUT UP3, UPT, UPT, UPT, UPT, 0x40, 0x4 ;  /* 0x000000000004789c */ /* 0x000fe40003f6e870 */
[----:B------:R-:W-:Y:S02]  /*04f0*/  UPLOP3.LUT UP2, UPT, UPT, UPT, UPT, 0x80, 0x8 ;  /* 0x000000000008789c */ /* 0x000fe40003f4f070 */
[----:B------:R-:W-:-:S06]  /*0500*/  UPLOP3.LUT UP1, UPT, UPT, UPT, UPT, 0x80, 0x8 ;  /* 0x000000000008789c */ /* 0x000fcc0003f2f070 */
[----:B------:R-:W-:-:S09]  /*0510*/  UISETP.NE.AND UP0, UPT, UR4, 0x1, UPT ;  /* 0x000000010400788c */ /* 0x000fd2000bf05270 */
[----:B------:R-:W-:Y:S05]  /*0520*/  BRA.U UP0, `(.L_x_7) ;  /* 0x0000000100207547 */ /* 0x000fea000b800000 */
[----:B------:R-:W-:Y:S02]  /*0530*/  UPLOP3.LUT UP3, UPT, UPT, UPT, UPT, 0x40, 0x4 ;  /* 0x000000000004789c */ /* 0x000fe40003f6e870 */
[----:B------:R-:W-:Y:S02]  /*0540*/  UPLOP3.LUT UP2, UPT, UPT, UPT, UPT, 0x40, 0x4 ;  /* 0x000000000004789c */ /* 0x000fe40003f4e870 */
[----:B------:R-:W-:Y:S01]  /*0550*/  UPLOP3.LUT UP1, UPT, UPT, UPT, UPT, 0x40, 0x4 ;  /* 0x000000000004789c */ /* 0x000fe20003f2e870 */
[----:B------:R-:W-:Y:S05]  /*0560*/  BRA `(.L_x_7) ;  /* 0x0000000000107947 */ /* 0x000fea0003800000 */
.L_x_6:
[----:B------:R-:W-:Y:S02]  /*0570*/  UPLOP3.LUT UP4, UPT, UPT, UPT, UPT, 0x40, 0x4 ;  /* 0x000000000004789c */ /* 0x000fe40003f8e870 */
[----:B------:R-:W-:Y:S02]  /*0580*/  UPLOP3.LUT UP3, UPT, UPT, UPT, UPT, 0x80, 0x8 ;  /* 0x000000000008789c */ /* 0x000fe40003f6f070 */
[----:B------:R-:W-:Y:S02]  /*0590*/  UPLOP3.LUT UP2, UPT, UPT, UPT, UPT, 0x40, 0x4 ;  /* 0x000000000004789c */ /* 0x000fe40003f4e870 */
[----:B------:R-:W-:Y:S02]  /*05a0*/  UPLOP3.LUT UP1, UPT, UPT, UPT, UPT, 0x80, 0x8 ;  /* 0x000000000008789c */ /* 0x000fe40003f2f070 */
.L_x_7:
[----:B------:R-:W5:Y:S02]  /*05b0*/  SHFL.IDX PT, R0, R4, RZ, 0x1f ;  /* 0x00001fff04007589 */ /* 0x000f6400000e0000 */
[----:B-----5:R-:W-:-:S13]  /*05c0*/  ISETP.NE.AND P0, PT, R0, 0x1, PT ;  /* 0x000000010000780c */ /* 0x020fda0003f05270 */
[----:B------:R-:W-:Y:S05]  /*05d0*/  @P0 BRA `(.L_x_8) ;  /* 0x0000000000300947 */ /* 0x000fea0003800000 */
[----:B-1----:R-:W1:Y:S01]  /*05e0*/  S2UR UR4, SR_CgaCtaId ;  /* 0x00000000000479c3 */ /* 0x002e620000008800 */
[----:B------:R-:W-:Y:S01]  /*05f0*/  UMOV UR6, 0x400 ;  /* 0x0000040000067882 */ /* 0x000fe20000000000 */
[----:B------:R-:W-:Y:S01]  /*0600*/  UMOV UR5, 0x1 ;  /* 0x0000000100057882 */ /* 0x000fe20000000000 */
[----:B------:R-:W-:Y:S01]  /*0610*/  ELECT P0, URZ, PT ;  /* 0x0000000000ff782f */ /* 0x000fe20003800000 */
[----:B-1----:R-:W-:Y:S02]  /*0620*/  ULEA UR6, UR4, UR6, 0x18 ;  /* 0x0000000604067291 */ /* 0x002fe4000f8ec0ff */
[----:B------:R-:W-:-:S04]  /*0630*/  UIADD3 UR4, UPT, UPT, -UR5, 0x100000, URZ ;  /* 0x0010000005047890 */ /* 0x000fc8000fffe1ff */
[----:B------:R-:W-:Y:S02]  /*0640*/  USHF.L.U32 UR5, UR4, 0xb, URZ ;  /* 0x0000000b04057899 */ /* 0x000fe400080006ff */
[----:B------:R-:W-:Y:S01]  /*0650*/  USHF.L.U32 UR4, UR4, 0x1, URZ ;  /* 0x0000000104047899 */ /* 0x000fe200080006ff */
[----:B------:R-:W1:Y:S11]  /*0660*/  FENCE.VIEW.ASYNC.S ;  /* 0x00000000000073c6 */ /* 0x000e760000000000 */
[----:B-1----:R1:W1:Y:S01]  /*0670*/  SYNCS.EXCH.64 URZ, [UR6+0x2e820], UR4 ;  /* 0x02e8200406ff75b2 */ /* 0x0022620008000100 */
[----:B------:R1:W1:Y:S01]  /*0680*/  SYNCS.EXCH.64 URZ, [UR6+0x2e828], UR4 ;  /* 0x02e8280406ff75b2 */ /* 0x0002620008000100 */
[----:B------:R-:W-:Y:S01]  /*0690*/  NOP ;  /* 0x0000000000007918 */ /* 0x000fe20000000000 */
.L_x_8:
[----:B------:R-:W5:Y:S01]  /*06a0*/  SHFL.IDX PT, R0, R4, RZ, 0x1f ;  /* 0x00001fff04007589 */ /* 0x000f6200000e0000 */
[----:B------:R-:W-:Y:S01]  /*06b0*/  NOP ;  /* 0x0000000000007918 */ /* 0x000fe20000000000 */
[----:B-----5:R-:W-:-:S13]  /*06c0*/  ISETP.NE.AND P0, PT, R0, 0x2, PT ;  /* 0x000000020000780c */ /* 0x020fda0003f05270 */
[----:B------:R-:W-:Y:S05]  /*06d0*/  @P0 BRA `(.L_x_9) ;  /* 0x0000000000400947 */ /* 0x000fea0003800000 */
[----:B-1----:R-:W1:Y:S01]  /*06e0*/  S2UR UR4, SR_CgaCtaId ;  /* 0x00000000000479c3 */ /* 0x002e620000008800 */
[----:B------:R-:W-:Y:S01]  /*06f0*/  UMOV UR5, 0x400 ;  /* 0x0000040000057882 */ /* 0x000fe20000000000 */
[----:B------:R-:W-:Y:S01]  /*0700*/  UMOV UR8, 0x20 ;  /* 0x0000002000087882 */ /* 0x000fe20000000000 */
[----:B------:R-:W-:Y:S01]  /*0710*/  UMOV UR6, 0x100 ;  /* 0x0000010000067882 */ /* 0x000fe20000000000 */
[----:B------:R-:W-:-:S04]  /*0720*/  UIADD3 UR8, UPT, UPT, -UR8, 0x100000, URZ ;  /* 0x0010000008087890 */ /* 0x000fc8000fffe1ff */
[----:B------:R-:W-:Y:S02]  /*0730*/  USHF.L.U32 UR9, UR8, 0xb, URZ ;  /* 0x0000000b08097899 */ /* 0x000fe400080006ff */
[----:B------:R-:W-:Y:S02]  /*0740*/  USHF.L.U32 UR8, UR8, 0x1, URZ ;  /* 0x0000000108087899 */ /* 0x000fe400080006ff */
[----:B------:R-:W-:-:S04]  /*0750*/  UIADD3 UR6, UPT, UPT, -UR6, 0x100000, URZ ;  /* 0x0010000006067890 */ /* 0x000fc8000fffe1ff */
[----:B------:R-:W-:Y:S02]  /*0760*/  USHF.L.U32 UR7, UR6, 0xb, URZ ;  /* 0x0000000b06077899 */ /* 0x000fe400080006ff */
[----:B------:R-:W-:Y:S01]  /*0770*/  USHF.L.U32 UR6, UR6, 0x1, URZ ;  /* 0x0000000106067899 */ /* 0x000fe200080006ff */
[----:B------:R-:W-:Y:S01]  /*0780*/  ELECT P0, URZ, PT ;  /* 0x0000000000ff782f */ /* 0x000fe20003800000 */
[----:B-1----:R-:W-:Y:S01]  /*0790*/  ULEA UR4, UR4, UR5, 0x18 ;  /* 0x0000000504047291 */ /* 0x002fe2000f8ec0ff */
[----:B------:R-:W1:Y:S11]  /*07a0*/  FENCE.VIEW.ASYNC.S ;  /* 0x00000000000073c6 */ /* 0x000e760000000000 */
[----:B-1----:R1:W1:Y:S01]  /*07b0*/  SYNCS.EXCH.64 URZ, [UR4+0x2e830], UR8 ;  /* 0x02e8300804ff75b2 */ /* 0x0022620008000100 */
[----:B------:R1:W1:Y:S01]  /*07c0*/  SYNCS.EXCH.64 URZ, [UR4+0x2e838], UR6 ;  /* 0x02e8380604ff75b2 */ /* 0x0002620008000100 */
[----:B------:R-:W-:Y:S01]  /*07d0*/  NOP ;  /* 0x0000000000007918 */ /* 0x000fe20000000000 */
.L_x_9:
        /* <DEDUP_REMOVED lines=20> */
.L_x_10:
        /* <DEDUP_REMOVED lines=20> */
.L_x_11:
        /* <DEDUP_REMOVED lines=20> */
.L_x_12:
        /* <DEDUP_REMOVED lines=20> */
.L_x_13:
        /* <DEDUP_REMOVED lines=20> */
.L_x_14:
        /* <DEDUP_REMOVED lines=20> */
.L_x_15:
        /* <DEDUP_REMOVED lines=19> */
[----:B------:R1:W1:Y:S01]  /*1090*/  SYNCS.EXCH.64 URZ, [UR4+0x2e8a8], UR8 ;  /* 0x02e8a80804ff75b2 */ /* 0x0002620008000100 */
[----:B------:R1:W1:Y:S01]  /*10a0*/  SYNCS.EXCH.64 URZ, [UR4+0x2e8b8], UR6 ;  /* 0x02e8b80604ff75b2 */ /* 0x0002620008000100 */
[----:B------:R-:W-:Y:S01]  /*10b0*/  NOP ;  /* 0x0000000000007918 */ /* 0x000fe20000000000 */
.L_x_16:
[----:B------:R-:W-:Y:S01]  /*10c0*/  NOP ;  /* 0x0000000000007918 */ /* 0x000fe20000000000 */
[----:B------:R-:W5:Y:S08]  /*10d0*/  LDC.64 R4, c[0x0][0x380] ;  /* 0x0000e000ff047b82 */ /* 0x000f700000000a00 */
[----:B------:R-:W2:Y:S08]  /*10e0*/  S2UR UR35, SR_CTAID.X ;  /* 0x00000000002379c3 */ /* 0x000eb00000002500 */
[----:B------:R-:W1:Y:S08]  /*10f0*/  S2UR UR29, SR_CTAID.Y ;  /* 0x00000000001d79c3 */ /* 0x000e700000002600 */
[----:B------:R-:W1:Y:S01]  /*1100*/  S2UR UR30, SR_CTAID.Z ;  /* 0x00000000001e79c3 */ /* 0x000e620000002700 */
[----:B-----5:R-:W-:-:S05]  /*1110*/  VIADD R8, R4, 0x7f ;  /* 0x0000007f04087836 */ /* 0x020fca0000000000 */
[----:B------:R-:W-:Y:S01]  /*1120*/  SHF.R.S32.HI R0, RZ, 0x1f, R8 ;  /* 0x0000001fff007819 */ /* 0x000fe20000011408 */
[----:B--2---:R-:W-:-:S03]  /*1130*/  USHF.L.U32 UR35, UR35, 0x7, URZ ;  /* 0x0000000723237899 */ /* 0x004fc600080006ff */
[----:B------:R-:W-:Y:S01]  /*1140*/  LEA.HI R0, R0, R8, RZ, 0x7 ;  /* 0x0000000800007211 */ /* 0x000fe200078f38ff */
[----:B-1-34-:R-:W-:Y:S08]  /*1150*/  BAR.SYNC.DEFER_BLOCKING 0x0 ;  /* 0x0000000000007b1d */ /* 0x01aff00000010000 */
[----:B------:R-:W-:Y:S01]  /*1160*/  BAR.SYNC.DEFER_BLOCKING 0x0 ;  /* 0x0000000000007b1d */ /* 0x000fe20000010000 */
[----:B------:R-:W-:-:S02]  /*1170*/  ISETP.LE.U32.AND P0, PT, R5, UR35, PT ;  /* 0x0000002305007c0c */ /* 0x000fc4000bf03070 */
[----:B------:R-:W-:-:S11]  /*1180*/  SHF.R.S32.HI R0, RZ, 0x7, R0 ;  /* 0x00000007ff007819 */ /* 0x000fd60000011400 */
[----:B------:R-:W-:Y:S05]  /*1190*/  @P0 EXIT ;  /* 0x000000000000094d */ /* 0x000fea0003800000 */
[----:B------:R-:W1:Y:S01]  /*11a0*/  LDCU UR4, c[0x0][0x390] ;  /* 0x00007200ff0477ac */ /* 0x000e620008000800 */
[----:B------:R-:W2:Y:S01]  /*11b0*/  LDCU.64 UR38, c[0x0][0x358] ;  /* 0x00006b00ff2677ac */ /* 0x000ea20008000a00 */
[----:B-1----:R-:W-:-:S05]  /*11c0*/  IMAD R5, R0, UR4, RZ ;  /* 0x0000000400057c24 */ /* 0x002fca000f8e02ff */
[----:B------:R1:W-:Y:S01]  /*11d0*/  STL [R1], R5 ;  /* 0x0000000501007387 */ /* 0x0003e20000100800 */
[----:B------:R-:W-:-:S13]  /*11e0*/  ISETP.GT.AND P0, PT, R5, RZ, PT ;  /* 0x000000ff0500720c */ /* 0x000fda0003f04270 */
[----:B--2---:R-:W-:Y:S05]  /*11f0*/  @P0 BRA `(.L_x_17) ;  /* 0x0000000c00e00947 */ /* 0x004fea0003800000 */
[----:B------:R-:W2:Y:S01]  /*1200*/  LDC R14, c[0x0][0x360] ;  /* 0x0000d800ff0e7b82 */ /* 0x000ea20000000800 */
[----:B------:R-:W3:Y:S01]  /*1210*/  LDCU.64 UR4, c[0x0][0x988] ;  /* 0x00013100ff0477ac */ /* 0x000ee20008000a00 */
[----:B------:R-:W-:Y:S01]  /*1220*/  MOV R4, 0x1330 ;  /* 0x0000133000047802 */ /* 0x000fe20000000f00 */
[----:B------:R-:W4:Y:S01]  /*1230*/  LDCU.64 UR6, c[0x0][0x9a0] ;  /* 0x00013400ff0677ac */ /* 0x000f220008000a00 */
[----:B------:R-:W5:Y:S01]  /*1240*/  LDCU UR8, c[0x0][0x990] ;  /* 0x00013200ff0877ac */ /* 0x000f620008000800 */
[----:B------:R-:W1:Y:S01]  /*1250*/  LDCU UR9, c[0x0][0x9a8] ;  /* 0x00013500ff0977ac */ /* 0x000e620008000800 */
[----:B---3--:R-:W-:Y:S02]  /*1260*/  UIMAD UR5, UR29, UR5, URZ ;  /* 0x000000051d0572a4 */ /* 0x008fe4000f8e02ff */
[----:B----4-:R-:W-:Y:S01]  /*1270*/  UIMAD UR29, UR29, UR7, URZ ;  /* 0x000000071d1d72a4 */ /* 0x010fe2000f8e02ff */
[----:B--2---:R-:W-:Y:S01]  /*1280*/  IMAD.IADD R0, R2, 0x1, R14 ;  /* 0x0000000102007824 */ /* 0x004fe200078e020e */
[----:B------:R-:W-:Y:S01]  /*1290*/  UIMAD UR5, UR35, UR4, UR5 ;  /* 0x00000004230572a4 */ /* 0x000fe2000f8e0205 */
[----:B------:R-:W-:Y:S01]  /*12a0*/  LOP3.LUT R6, R14, 0xffff, RZ, 0xc0, !PT ;  /* 0x0000ffff0e067812 */ /* 0x000fe200078ec0ff */
[----:B------:R-:W-:Y:S01]  /*12b0*/  UIMAD UR29, UR35, UR6, UR29 ;  /* 0x00000006231d72a4 */ /* 0x000fe2000f8e021d */
[----:B------:R-:W-:Y:S01]  /*12c0*/  IMAD.MOV R0, RZ, RZ, -R0 ;  /* 0x000000ffff007224 */ /* 0x000fe200078e0a00 */
[----:B-----5:R-:W-:-:S02]  /*12d0*/  UIMAD UR5, UR30, UR8, UR5 ;  /* 0x000000081e0572a4 */ /* 0x020fc4000f8e0205 */
[----:B-1----:R-:W-:Y:S02]  /*12e0*/  UIMAD UR30, UR30, UR9, UR29 ;  /* 0x000000091e1e72a4 */ /* 0x002fe4000f8e021d */
[----:B------:R-:W-:-:S05]  /*12f0*/  PRMT R0, R0, 0x7710, RZ ;  /* 0x0000771000007816 */ /* 0x000fca00000000ff */
[----:B------:R-:W-:-:S05]  /*1300*/  VIADD R0, R0, 0x2fff ;  /* 0x00002fff00007836 */ /* 0x000fca0000000000 */
[----:B------:R-:W-:Y:S02]  /*1310*/  LOP3.LUT R0, R0, 0xffff, RZ, 0xc0, !PT ;  /* 0x0000ffff00007812 */ /* 0x000fe400078ec0ff */
[----:B------:R-:W-:Y:S05]  /*1320*/  CALL.REL.NOINC `($__internal_3_$__cuda_sm20_div_u16) ;  /* 0x000000f000b07944 */ /* 0x000fea0003c00000 */
[----:B------:R-:W-:Y:S01]  /*1330*/  LOP3.LUT R16, R16, 0x3, RZ, 0xc0, !PT ;  /* 0x0000000310107812 */ /* 0x000fe200078ec0ff */
[----:B------:R-:W1:Y:S01]  /*1340*/  LDCU UR4, c[0x0][0x388] ;  /* 0x00007100ff0477ac */ /* 0x000e620008000800 */
[----:B------:R-:W-:Y:S01]  /*1350*/  BSSY.RECONVERGENT B1, `(.L_x_18) ;  /* 0x000001d000017945 */ /* 0x000fe20003800200 */
[----:B------:R-:W-:Y:S01]  /*1360*/  IMAD.MOV.U32 R6, RZ, RZ, R2 ;  /* 0x000000ffff067224 */ /* 0x000fe200078e0002 */
[----:B------:R-:W-:-:S13]  /*1370*/  ISETP.NE.AND P0, PT, R16, 0x2, PT ;  /* 0x000000021000780c */ /* 0x000fda0003f05270 */
[----:B------:R-:W-:Y:S05]  /*1380*/  @!P0 BRA `(.L_x_19) ;  /* 0x0000000000648947 */ /* 0x000fea0003800000 */
[----:B------:R-:W2:Y:S01]  /*1390*/  LDC R5, c[0x0][0x384] ;  /* 0x0000e100ff057b82 */ /* 0x000ea20000000800 */
[----:B------:R-:W-:Y:S01]  /*13a0*/  HFMA2 R7, -RZ, RZ, 0, 0 ;  /* 0x00000000ff077431 */ /* 0x000fe200000001ff */
[----:B------:R-:W-:-:S07]  /*13b0*/  MOV R6, R2 ;  /* 0x0000000200067202 */ /* 0x000fce0000000f00 */
.L_x_22:
[----:B------:R-:W-:Y:S01]  /*13c0*/  LOP3.LUT R3, R6, 0x7f, RZ, 0xc0, !PT ;  /* 0x0000007f06037812 */ /* 0x000fe200078ec0ff */
[----:B------:R-:W-:Y:S01]  /*13d0*/  VIADD R7, R7, 0x1 ;  /* 0x0000000107077836 */ /* 0x000fe20000000000 */
[----:B------:R-:W-:Y:S03]  /*13e0*/  BSSY.RECONVERGENT B0, `(.L_x_20) ;  /* 0x0000011000007945 */ /* 0x000fe60003800200 */
[----:B------:R-:W-:Y:S01]  /*13f0*/  VIADD R4, R3, UR35 ;  /* 0x0000002303047c36 */ /* 0x000fe20008000000 */
[----:B------:R-:W-:Y:S04]  /*1400*/  LOP3.LUT R0, R7, R16, RZ, 0x3c, !PT ;  /* 0x0000001007007212 */ /* 0x000fe800078e3cff */
[----:B--2---:R-:W-:Y:S02]  /*1410*/  ISETP.GE.U32.AND P0, PT, R4, R5, PT ;  /* 0x000000050400720c */ /* 0x004fe40003f06070 */
[----:B------:R-:W-:Y:S11]  /*1420*/  ISETP.NE.AND P2, PT, R0, 0x2, PT ;  /* 0x000000020000780c */ /* 0x000ff60003f45270 */
[----:B------:R-:W-:Y:S05]  /*1430*/  @P0 BRA `(.L_x_21) ;  /* 0x00000000002c0947 */ /* 0x000fea0003800000 */
[----:B------:R-:W-:Y:S04]  /*1440*/  SHF.R.U32.HI R0, RZ, 0x7, R6 ;  /* 0x00000007ff007819 */ /* 0x000fe80000011606 */
[----:B-1----:R-:W-:Y:S11]  /*1450*/  ISETP.GE.AND P0, PT, R0, UR4, PT ;  /* 0x0000000400007c0c */ /* 0x002ff6000bf06270 */
[----:B------:R-:W-:Y:S02]  /*1460*/  @!UPT UIADD3 URZ, UPT, UPT, URZ, URZ, URZ ;  /* 0x000000fffffff290 */ /* 0x000fe4000fffe0ff */
[----:B------:R-:W1:Y:S08]  /*1470*/  @!P0 LDC R4, c[0x0][0x988] ;  /* 0x00026200ff048b82 */ /* 0x000e700000000800 */
[----:B------:R-:W2:Y:S01]  /*1480*/  @!P0 LDC.64 R8, c[0x0][0x980] ;  /* 0x00026000ff088b82 */ /* 0x000ea20000000a00 */
[----:B-1----:R-:W-:Y:S05]  /*1490*/  @!P0 IMAD R0, R3, R4, R0 ;  /* 0x0000000403008224 */ /* 0x002fea00078e0200 */
[C---:B------:R-:W-:Y:S04]  /*14a0*/  @!P0 IADD3 R3, P1, PT, R0.reuse, UR5, RZ ;  /* 0x0000000500038c10 */ /* 0x040fe8000ff3e0ff */
[----:B------:R-:W-:Y:S02]  /*14b0*/  @!P0 LEA.HI.X.SX32 R0, R0, RZ, 0x1, P1 ;  /* 0x000000ff00008211 */ /* 0x000fe400008f0eff */
[C---:B--2---:R-:W-:Y:S04]  /*14c0*/  @!P0 LEA R8, P1, R3.reuse, R8, 0x1 ;  /* 0x0000000803088211 */ /* 0x044fe800078208ff */
[----:B------:R-:W-:Y:S05]  /*14d0*/  @!P0 LEA.HI.X R9, R3, R9, R0, 0x1, P1 ;  /* 0x0000000903098211 */ /* 0x000fea00008f0c00 */
[----:B------:R2:W-:Y:S04]  /*14e0*/  @!P0 STG.E.U16 desc[UR38][R8.64], RZ ;  /* 0x000000ff08008986 */ /* 0x0005e8000c101526 */
.L_x_21:
[----:B-1----:R-:W-:Y:S05]  /*14f0*/  BSYNC.RECONVERGENT B0 ;  /* 0x0000000000007941 */ /* 0x002fea0003800200 */
.L_x_20:
[----:B------:R-:W-:Y:S01]  /*1500*/  IADD3 R6, PT, PT, R14, R6, RZ ;  /* 0x000000060e067210 */ /* 0x000fe20007ffe0ff */
[----:B------:R-:W-:Y:S06]  /*1510*/  @P2 BRA `(.L_x_22) ;  /* 0xfffffffc00a82947 */ /* 0x000fec000383ffff */
.L_x_19:
[----:B-1----:R-:W-:Y:S05]  /*1520*/  BSYNC.RECONVERGENT B1 ;  /* 0x0000000000017941 */ /* 0x002fea0003800200 */
.L_x_18:
[----:B------:R-:W1:Y:S01]  /*1530*/  LDC R17, c[0x0][0x384] ;  /* 0x0000e100ff117b82 */ /* 0x000e620000000800 */
[----:B------:R-:W-:Y:S01]  /*1540*/  BSSY.RECONVERGENT B1, `(.L_x_23) ;  /* 0x0000052000017945 */ /* 0x000fe20003800200 */
[C---:B------:R-:W-:Y:S01]  /*1550*/  LEA R5, R14.reuse, R6, 0x1 ;  /* 0x000000060e057211 */ /* 0x040fe200078e08ff */
[C---:B------:R-:W-:Y:S01]  /*1560*/  IMAD R4, R14.reuse, 0x3, R6 ;  /* 0x000000030e047824 */ /* 0x040fe200078e0206 */
[----:B------:R-:W-:Y:S01]  /*1570*/  SHF.L.U32 R15, R14, 0x2, RZ ;  /* 0x000000020e0f7819 */ /* 0x000fe200000006ff */
[----:B------:R-:W3:Y:S01]  /*1580*/  LDCU UR4, c[0x0][0x388] ;  /* 0x00007100ff0477ac */ /* 0x000ee20008000800 */
[----:B------:R-:W-:-:S07]  /*1590*/  IADD3 R3, PT, PT, R6, R14, RZ ;  /* 0x0000000e06037210 */ /* 0x000fce0007ffe0ff */
.L_x_32:
[----:B------:R-:W-:Y:S01]  /*15a0*/  LOP3.LUT R7, R6, 0x7f, RZ, 0xc0, !PT ;  /* 0x0000007f06077812 */ /* 0x000fe200078ec0ff */
[----:B------:R-:W-:Y:S01]  /*15b0*/  BSSY.RECONVERGENT B0, `(.L_x_24) ;  /* 0x0000018000007945 */ /* 0x000fe20003800200 */
[----:B--234-:R-:W-:Y:S02]  /*15c0*/  LOP3.LUT R9, R3, 0x7f, RZ, 0xc0, !PT ;  /* 0x0000007f03097812 */ /* 0x01cfe400078ec0ff */
[----:B------:R-:W-:Y:S01]  /*15d0*/  LOP3.LUT R10, R5, 0x7f, RZ, 0xc0, !PT ;  /* 0x0000007f050a7812 */ /* 0x000fe200078ec0ff */
[----:B-1----:R-:W-:Y:S01]  /*15e0*/  VIADD R13, R7, UR35 ;  /* 0x00000023070d7c36 */ /* 0x002fe20008000000 */
[----:B------:R-:W-:Y:S01]  /*15f0*/  LOP3.LUT R11, R4, 0x7f, RZ, 0xc0, !PT ;  /* 0x0000007f040b7812 */ /* 0x000fe200078ec0ff */
[----:B------:R-:W-:Y:S02]  /*1600*/  VIADD R12, R9, UR35 ;  /* 0x00000023090c7c36 */ /* 0x000fe40008000000 */
[----:B------:R-:W-:Y:S01]  /*1610*/  VIADD R8, R10, UR35 ;  /* 0x000000230a087c36 */ /* 0x000fe20008000000 */
[-C--:B-1----:R-:W-:Y:S01]  /*1620*/  ISETP.GE.U32.AND P0, PT, R13, R17.reuse, PT ;  /* 0x000000110d00720c */ /* 0x082fe20003f06070 */
[----:B------:R-:W-:Y:S01]  /*1630*/  VIADD R0, R11, UR35 ;  /* 0x000000230b007c36 */ /* 0x000fe20008000000 */
[-C--:B------:R-:W-:Y:S02]  /*1640*/  ISETP.GE.U32.AND P4, PT, R12, R17.reuse, PT ;  /* 0x000000110c00720c */ /* 0x080fe40003f86070 */
[-C--:B------:R-:W-:Y:S02]  /*1650*/  ISETP.GE.U32.AND P2, PT, R8, R17.reuse, PT ;  /* 0x000000110800720c */ /* 0x080fe40003f46070 */
[----:B------:R-:W-:Y:S07]  /*1660*/  ISETP.GE.U32.AND P1, PT, R0, R17, PT ;  /* 0x000000110000720c */ /* 0x000fee0003f26070 */
[----:B------:R-:W-:Y:S06]  /*1670*/  @P0 BRA `(.L_x_25) ;  /* 0x00000000002c0947 */ /* 0x000fec0003800000 */
[----:B------:R-:W-:Y:S04]  /*1680*/  SHF.R.U32.HI R0, RZ, 0x7, R6 ;  /* 0x00000007ff007819 */ /* 0x000fe80000011606 */
[----:B---3--:R-:W-:Y:S11]  /*1690*/  ISETP.GE.AND P0, PT, R0, UR4, PT ;  /* 0x0000000400007c0c */ /* 0x008ff6000bf06270 */
        /* <DEDUP_REMOVED lines=9> */
.L_x_25:
[----:B---3--:R-:W-:Y:S05]  /*1730*/  BSYNC.RECONVERGENT B0 ;  /* 0x0000000000007941 */ /* 0x008fea0003800200 */
.L_x_24:
[----:B------:R-:W-:Y:S04]  /*1740*/  BSSY.RECONVERGENT B0, `(.L_x_26) ;  /* 0x000000d000007945 */ /* 0x000fe80003800200 */
[----:B------:R-:W-:Y:S05]  /*1750*/  @P4 BRA `(.L_x_27) ;  /* 0x00000000002c4947 */ /* 0x000fea0003800000 */
[----:B------:R-:W-:Y:S04]  /*1760*/  SHF.R.U32.HI R0, RZ, 0x7, R3 ;  /* 0x00000007ff007819 */ /* 0x000fe80000011603 */
[----:B------:R-:W-:Y:S11]  /*1770*/  ISETP.GE.AND P0, PT, R0, UR4, PT ;  /* 0x0000000400007c0c */ /* 0x000ff6000bf06270 */
[----:B------:R-:W-:Y:S02]  /*1780*/  @!UPT UIADD3 URZ, UPT, UPT, URZ, URZ, URZ ;  /* 0x000000fffffff290 */ /* 0x000fe4000fffe0ff */
[----:B------:R-:W2:Y:S08]  /*1790*/  @!P0 LDC R7, c[0x0][0x988] ;  /* 0x00026200ff078b82 */ /* 0x000eb00000000800 */
[----:B-1----:R-:W1:Y:S01]  /*17a0*/  @!P0 LDC.64 R12, c[0x0][0x980] ;  /* 0x00026000ff0c8b82 */ /* 0x002e620000000a00 */
[----:B--2---:R-:W-:Y:S05]  /*17b0*/  @!P0 IMAD R0, R9, R7, R0 ;  /* 0x0000000709008224 */ /* 0x004fea00078e0200 */
[C---:B------:R-:W-:Y:S04]  /*17c0*/  @!P0 IADD3 R7, P3, PT, R0.reuse, UR5, RZ ;  /* 0x0000000500078c10 */ /* 0x040fe8000ff7e0ff */
[----:B------:R-:W-:Y:S02]  /*17d0*/  @!P0 LEA.HI.X.SX32 R0, R0, RZ, 0x1, P3 ;  /* 0x000000ff00008211 */ /* 0x000fe400018f0eff */
[C---:B-1----:R-:W-:Y:S04]  /*17e0*/  @!P0 LEA R12, P3, R7.reuse, R12, 0x1 ;  /* 0x0000000c070c8211 */ /* 0x042fe800078608ff */
[----:B------:R-:W-:Y:S05]  /*17f0*/  @!P0 LEA.HI.X R13, R7, R13, R0, 0x1, P3 ;  /* 0x0000000d070d8211 */ /* 0x000fea00018f0c00 */
[----:B------:R2:W-:Y:S04]  /*1800*/  @!P0 STG.E.U16 desc[UR38][R12.64], RZ ;  /* 0x000000ff0c008986 */ /* 0x0005e8000c101526 */
.L_x_27:
[----:B------:R-:W-:Y:S05]  /*1810*/  BSYNC.RECONVERGENT B0 ;  /* 0x0000000000007941 */ /* 0x000fea0003800200 */
.L_x_26:
[----:B------:R-:W-:Y:S04]  /*1820*/  BSSY.RECONVERGENT B0, `(.L_x_28) ;  /* 0x000000d000007945 */ /* 0x000fe80003800200 */
[----:B------:R-:W-:Y:S05]  /*1830*/  @P2 BRA `(.L_x_29) ;  /* 0x00000000002c2947 */ /* 0x000fea0003800000 */
[----:B------:R-:W-:Y:S04]  /*1840*/  SHF.R.U32.HI R0, RZ, 0x7, R5 ;  /* 0x00000007ff007819 */ /* 0x000fe80000011605 */
[----:B------:R-:W-:Y:S11]  /*1850*/  ISETP.GE.AND P0, PT, R0, UR4, PT ;  /* 0x0000000400007c0c */ /* 0x000ff6000bf06270 */
[----:B------:R-:W-:Y:S02]  /*1860*/  @!UPT UIADD3 URZ, UPT, UPT, URZ, URZ, URZ ;  /* 0x000000fffffff290 */ /* 0x000fe4000fffe0ff */
[----:B------:R-:W3:Y:S08]  /*1870*/  @!P0 LDC R7, c[0x0][0x988] ;  /* 0x00026200ff078b82 */ /* 0x000ef00000000800 */
[----:B------:R-:W4:Y:S01]  /*1880*/  @!P0 LDC.64 R8, c[0x0][0x980] ;  /* 0x00026000ff088b82 */ /* 0x000f220000000a00 */
[----:B---3--:R-:W-:Y:S05]  /*1890*/  @!P0 IMAD R0, R10, R7, R0 ;  /* 0x000000070a008224 */ /* 0x008fea00078e0200 */
[C---:B------:R-:W-:Y:S04]  /*18a0*/  @!P0 IADD3 R7, P2, PT, R0.reuse, UR5, RZ ;  /* 0x0000000500078c10 */ /* 0x040fe8000ff5e0ff */
[----:B------:R-:W-:Y:S02]  /*18b0*/  @!P0 LEA.HI.X.SX32 R0, R0, RZ, 0x1, P2 ;  /* 0x000000ff00008211 */ /* 0x000fe400010f0eff */
[C---:B----4-:R-:W-:Y:S04]  /*18c0*/  @!P0 LEA R8, P2, R7.reuse, R8, 0x1 ;  /* 0x0000000807088211 */ /* 0x050fe800078408ff */
[----:B------:R-:W-:Y:S05]  /*18d0*/  @!P0 LEA.HI.X R9, R7, R9, R0, 0x1, P2 ;  /* 0x0000000907098211 */ /* 0x000fea00010f0c00 */
[----:B------:R3:W-:Y:S04]  /*18e0*/  @!P0 STG.E.U16 desc[UR38][R8.64], RZ ;  /* 0x000000ff08008986 */ /* 0x0007e8000c101526 */
.L_x_29:
[----:B------:R-:W-:Y:S05]  /*18f0*/  BSYNC.RECONVERGENT B0 ;  /* 0x0000000000007941 */ /* 0x000fea0003800200 */
.L_x_28:
[----:B------:R-:W-:Y:S01]  /*1900*/  IADD3 R7, PT, PT, R14, R6, R14 ;  /* 0x000000060e077210 */ /* 0x000fe20007ffe00e */
[----:B------:R-:W-:Y:S04]  /*1910*/  BSSY.RECONVERGENT B0, `(.L_x_30) ;  /* 0x000000d000007945 */ /* 0x000fe80003800200 */
[----:B------:R-:W-:Y:S05]  /*1920*/  @P1 BRA `(.L_x_31) ;  /* 0x00000000002c1947 */ /* 0x000fea0003800000 */
[----:B------:R-:W-:Y:S04]  /*1930*/  SHF.R.U32.HI R0, RZ, 0x7, R4 ;  /* 0x00000007ff007819 */ /* 0x000fe80000011604 */
[----:B------:R-:W-:Y:S11]  /*1940*/  ISETP.GE.AND P0, PT, R0, UR4, PT ;  /* 0x0000000400007c0c */ /* 0x000ff6000bf06270 */
[----:B------:R-:W-:Y:S02]  /*1950*/  @!UPT UIADD3 URZ, UPT, UPT, URZ, URZ, URZ ;  /* 0x000000fffffff290 */ /* 0x000fe4000fffe0ff */
[----:B------:R-:W4:Y:S08]  /*1960*/  @!P0 LDC R6, c[0x0][0x988] ;  /* 0x00026200ff068b82 */ /* 0x000f300000000800 */
[----:B---3--:R-:W3:Y:S01]  /*1970*/  @!P0 LDC.64 R8, c[0x0][0x980] ;  /* 0x00026000ff088b82 */ /* 0x008ee20000000a00 */
[----:B----4-:R-:W-:Y:S05]  /*1980*/  @!P0 IMAD R0, R11, R6, R0 ;  /* 0x000000060b008224 */ /* 0x010fea00078e0200 */
[C---:B------:R-:W-:Y:S04]  /*1990*/  @!P0 IADD3 R6, P1, PT, R0.reuse, UR5, RZ ;  /* 0x0000000500068c10 */ /* 0x040fe8000ff3e0ff */
[----:B------:R-:W-:Y:S02]  /*19a0*/  @!P0 LEA.HI.X.SX32 R0, R0, RZ, 0x1, P1 ;  /* 0x000000ff00008211 */ /* 0x000fe400008f0eff */
[C---:B---3--:R-:W-:Y:S04]  /*19b0*/  @!P0 LEA R8, P1, R6.reuse, R8, 0x1 ;  /* 0x0000000806088211 */ /* 0x048fe800078208ff */
[----:B------:R-:W-:Y:S05]  /*19c0*/  @!P0 LEA.HI.X R9, R6, R9, R0, 0x1, P1 ;  /* 0x0000000906098211 */ /* 0x000fea00008f0c00 */
[----:B------:R4:W-:Y:S04]  /*19d0*/  @!P0 STG.E.U16 desc[UR38][R8.64], RZ ;  /* 0x000000ff08008986 */ /* 0x0009e8000c101526 */
.L_x_31:
[----:B------:R-:W-:Y:S05]  /*19e0*/  BSYNC.RECONVERGENT B0 ;  /* 0x0000000000007941 */ /* 0x000fea0003800200 */
.L_x_30:
[----:B------:R-:W-:Y:S01]  /*19f0*/  IADD3 R6, PT, PT, R14, R7, R14 ;  /* 0x000000070e067210 */ /* 0x000fe20007ffe00e */
[C---:B------:R-:W-:Y:S01]  /*1a00*/  IMAD.IADD R5, R15.reuse, 0x1, R5 ;  /* 0x000000010f057824 */ /* 0x040fe200078e0205 */
[C---:B------:R-:W-:Y:S01]  /*1a10*/  IADD3 R4, PT, PT, R15.reuse, R4, RZ ;  /* 0x000000040f047210 */ /* 0x040fe20007ffe0ff */
[----:B------:R-:W-:Y:S01]  /*1a20*/  IMAD.IADD R3, R15, 0x1, R3 ;  /* 0x000000010f037824 */ /* 0x000fe200078e0203 */
[----:B------:R-:W-:Y:S11]  /*1a30*/  ISETP.GE.U32.AND P0, PT, R6, 0x3000, PT ;  /* 0x000030000600780c */ /* 0x000ff60003f06070 */
[----:B------:R-:W-:Y:S02]  /*1a40*/  @!UPT UIADD3 URZ, UPT, UPT, URZ, URZ, URZ ;  /* 0x000000fffffff290 */ /* 0x000fe4000fffe0ff */
[----:B------:R-:W-:Y:S05]  /*1a50*/  @!P0 BRA `(.L_x_32) ;  /* 0xfffffff800d08947 */ /* 0x000fea000383ffff */
[----:B------:R-:W-:Y:S05]  /*1a60*/  BSYNC.RECONVERGENT B1 ;  /* 0x0000000000017941 */ /* 0x000fea0003800200 */
.L_x_23:
[----:B------:R-:W-:Y:S01]  /*1a70*/  ISETP.NE.AND P0, PT, R16, 0x2, PT ;  /* 0x000000021000780c */ /* 0x000fe20003f05270 */
[----:B------:R-:W1:Y:S01]  /*1a80*/  LDCU UR4, c[0x0][0x38c] ;  /* 0x00007180ff0477ac */ /* 0x000e620008000800 */
[----:B------:R-:W-:Y:S11]  /*1a90*/  BSSY.RECONVERGENT B1, `(.L_x_33) ;  /* 0x000001a000017945 */ /* 0x000ff60003800200 */
[----:B------:R-:W-:Y:S05]  /*1aa0*/  @!P0 BRA `(.L_x_34) ;  /* 0x0000000000608947 */ /* 0x000fea0003800000 */
[----:B------:R-:W1:Y:S01]  /*1ab0*/  LDC R5, c[0x0][0x384] ;  /* 0x0000e100ff057b82 */ /* 0x000e620000000800 */
[----:B---34-:R-:W-:-:S07]  /*1ac0*/  HFMA2 R8, -RZ, RZ, 0, 0 ;  /* 0x00000000ff087431 */ /* 0x018fce00000001ff */
.L_x_37:
[----:B------:R-:W-:Y:S01]  /*1ad0*/  LOP3.LUT R3, R2, 0x7f, RZ, 0xc0, !PT ;  /* 0x0000007f02037812 */ /* 0x000fe200078ec0ff */
[----:B------:R-:W-:Y:S01]  /*1ae0*/  VIADD R8, R8, 0x1 ;  /* 0x0000000108087836 */ /* 0x000fe20000000000 */
[----:B------:R-:W-:Y:S03]  /*1af0*/  BSSY.RECONVERGENT B0, `(.L_x_35) ;  /* 0x0000011000007945 */ /* 0x000fe60003800200 */
[----:B------:R-:W-:Y:S01]  /*1b00*/  VIADD R4, R3, UR35 ;  /* 0x0000002303047c36 */ /* 0x000fe20008000000 */
[----:B------:R-:W-:Y:S04]  /*1b10*/  LOP3.LUT R0, R8, R16, RZ, 0x3c, !PT ;  /* 0x0000001008007212 */ /* 0x000fe800078e3cff */
[----:B-1----:R-:W-:Y:S02]  /*1b20*/  ISETP.GE.U32.AND P0, PT, R4, R5, PT ;  /* 0x000000050400720c */ /* 0x002fe40003f06070 */
[----:B------:R-:W-:Y:S11]  /*1b30*/  ISETP.NE.AND P2, PT, R0, 0x2, PT ;  /* 0x000000020000780c */ /* 0x000ff60003f45270 */
[----:B------:R-:W-:Y:S05]  /*1b40*/  @P0 BRA `(.L_x_36) ;  /* 0x00000000002c0947 */ /* 0x000fea0003800000 */
[----:B------:R-:W-:Y:S04]  /*1b50*/  SHF.R.U32.HI R0, RZ, 0x7, R2 ;  /* 0x00000007ff007819 */ /* 0x000fe80000011602 */
[----:B------:R-:W-:Y:S11]  /*1b60*/  ISETP.GE.AND P0, PT, R0, UR4, PT ;  /* 0x0000000400007c0c */ /* 0x000ff6000bf06270 */
[----:B------:R-:W-:Y:S02]  /*1b70*/  @!UPT UIADD3 URZ, UPT, UPT, URZ, URZ, URZ ;  /* 0x000000fffffff290 */ /* 0x000fe4000fffe0ff */
[----:B------:R-:W1:Y:S08]  /*1b80*/  @!P0 LDC R4, c[0x0][0x9a0] ;  /* 0x00026800ff048b82 */ /* 0x000e700000000800 */
[----:B------:R-:W3:Y:S01]  /*1b90*/  @!P0 LDC.64 R6, c[0x0][0x998] ;  /* 0x00026600ff068b82 */ /* 0x000ee20000000a00 */
[----:B-1----:R-:W-:Y:S05]  /*1ba0*/  @!P0 IMAD R0, R3, R4, R0 ;  /* 0x0000000403008224 */ /* 0x002fea00078e0200 */
[C---:B------:R-:W-:Y:S04]  /*1bb0*/  @!P0 IADD3 R3, P1, PT, R0.reuse, UR30, RZ ;  /* 0x0000001e00038c10 */ /* 0x040fe8000ff3e0ff */
[----:B------:R-:W-:Y:S02]  /*1bc0*/  @!P0 LEA.HI.X.SX32 R0, R0, RZ, 0x1, P1 ;  /* 0x000000ff00008211 */ /* 0x000fe400008f0eff */
[C---:B---3--:R-:W-:Y:S04]  /*1bd0*/  @!P0 LEA R6, P1, R3.reuse, R6, 0x1 ;  /* 0x0000000603068211 */ /* 0x048fe800078208ff */
[----:B------:R-:W-:Y:S05]  /*1be0*/  @!P0 LEA.HI.X R7, R3, R7, R0, 0x1, P1 ;  /* 0x0000000703078211 */ /* 0x000fea00008f0c00 */
[----:B------:R1:W-:Y:S04]  /*1bf0*/  @!P0 STG.E.U16 desc[UR38][R6.64], RZ ;  /* 0x000000ff06008986 */ /* 0x0003e8000c101526 */
.L_x_36:
[----:B------:R-:W-:Y:S05]  /*1c00*/  BSYNC.RECONVERGENT B0 ;  /* 0x0000000000007941 */ /* 0x000fea0003800200 */
.L_x_35:
[----:B------:R-:W-:Y:S01]  /*1c10*/  IADD3 R2, PT, PT, R14, R2, RZ ;  /* 0x000000020e027210 */ /* 0x000fe20007ffe0ff */
[----:B------:R-:W-:Y:S06]  /*1c20*/  @P2 BRA `(.L_x_37) ;  /* 0xfffffffc00a82947 */ /* 0x000fec000383ffff */
.L_x_34:
[----:B-1----:R-:W-:Y:S05]  /*1c30*/  BSYNC.RECONVERGENT B1 ;  /* 0x0000000000017941 */ /* 0x002fea0003800200 */
.L_x_33:
[----:B------:R-:W1:Y:S01]  /*1c40*/  LDC R11, c[0x0][0x384] ;  /* 0x0000e100ff0b7b82 */ /* 0x000e620000000800 */
[----:B------:R-:W-:Y:S01]  /*1c50*/  BSSY.RECONVERGENT B1, `(.L_x_38) ;  /* 0x0000051000017945 */ /* 0x000fe20003800200 */
[C---:B------:R-:W-:Y:S01]  /*1c60*/  LEA R5, R14.reuse, R2, 0x1 ;  /* 0x000000020e057211 */ /* 0x040fe200078e08ff */
[----:B------:R-:W-:Y:S01]  /*1c70*/  IMAD R4, R14, 0x3, R2 ;  /* 0x000000030e047824 */ /* 0x000fe200078e0202 */
[----:B------:R-:W-:Y:S01]  /*1c80*/  IADD3 R3, PT, PT, R2, R14, RZ ;  /* 0x0000000e02037210 */ /* 0x000fe20007ffe0ff */
[----:B------:R-:W1:Y:S06]  /*1c90*/  LDCU UR4, c[0x0][0x38c] ;  /* 0x00007180ff0477ac */ /* 0x000e6c0008000800 */
.L_x_47:
[----:B----4-:R-:W-:Y:S01]  /*1ca0*/  LOP3.LUT R6, R2, 0x7f, RZ, 0xc0, !PT ;  /* 0x0000007f02067812 */ /* 0x010fe200078ec0ff */
[----:B------:R-:W-:Y:S01]  /*1cb0*/  BSSY.RECONVERGENT B0, `(.L_x_39) ;  /* 0x0000018000007945 */ /* 0x000fe20003800200 */
[----:B---34-:R-:W-:Y:S02]  /*1cc0*/  LOP3.LUT R8, R3, 0x7f, RZ, 0xc0, !PT ;  /* 0x0000007f03087812 */ /* 0x018fe400078ec0ff */
[----:B------:R-:W-:Y:S01]  /*1cd0*/  LOP3.LUT R9, R5, 0x7f, RZ, 0xc0, !PT ;  /* 0x0000007f05097812 */ /* 0x000fe200078ec0ff */
[----:B-12---:R-:W-:Y:S01]  /*1ce0*/  VIADD R13, R6, UR35 ;  /* 0x00000023060d7c36 */ /* 0x006fe20008000000 */
        /* <DEDUP_REMOVED lines=10> */
[----:B------:R-:W-:Y:S11]  /*1d90*/  ISETP.GE.AND P0, PT, R0, UR4, PT ;  /* 0x0000000400007c0c */ /* 0x000ff6000bf06270 */
        /* <DEDUP_REMOVED lines=9> */
.L_x_40:
[----:B------:R-:W-:Y:S05]  /*1e30*/  BSYNC.RECONVERGENT B0 ;  /* 0x0000000000007941 */ /* 0x000fea0003800200 */
.L_x_39:
        /* <DEDUP_REMOVED lines=13> */
.L_x_42:
[----:B------:R-:W-:Y:S05]  /*1f10*/  BSYNC.RECONVERGENT B0 ;  /* 0x0000000000007941 */ /* 0x000fea0003800200 */
.L_x_41:
[----:B------:R-:W-:Y:S04]  /*1f20*/  BSSY.RECONVERGENT B0, `(.L_x_43) ;  /* 0x000000d000007945 */ /* 0x000fe80003800200 */
[----:B------:R-:W-:Y:S05]  /*1f30*/  @P2 BRA `(.L_x_44) ;  /* 0x00000000002c2947 */ /* 0x000fea0003800000 */
[----:B------:R-:W-:Y:S04]  /*1f40*/  SHF.R.U32.HI R0, RZ, 0x7, R5 ;  /* 0x00000007ff007819 */ /* 0x000fe80000011605 */
[----:B------:R-:W-:Y:S11]  /*1f50*/  ISETP.GE.AND P0, PT, R0, UR4, PT ;  /* 0x0000000400007c0c */ /* 0x000ff6000bf06270 */
[----:B------:R-:W-:Y:S02]  /*1f60*/  @!UPT UIADD3 URZ, UPT, UPT, URZ, URZ, URZ ;  /* 0x000000fffffff290 */ /* 0x000fe4000fffe0ff */
[----:B------:R-:W3:Y:S08]  /*1f70*/  @!P0 LDC R6, c[0x0][0x9a0] ;  /* 0x00026800ff068b82 */ /* 0x000ef00000000800 */
[----:B-12---:R-:W1:Y:S01]  /*1f80*/  @!P0 LDC.64 R12, c[0x0][0x998] ;  /* 0x00026600ff0c8b82 */ /* 0x006e620000000a00 */
[----:B---3--:R-:W-:Y:S05]  /*1f90*/  @!P0 IMAD R0, R9, R6, R0 ;  /* 0x0000000609008224 */ /* 0x008fea00078e0200 */
[C---:B------:R-:W-:Y:S04]  /*1fa0*/  @!P0 IADD3 R6, P2, PT, R0.reuse, UR30, RZ ;  /* 0x0000001e00068c10 */ /* 0x040fe8000ff5e0ff */
[----:B------:R-:W-:Y:S02]  /*1fb0*/  @!P0 LEA.HI.X.SX32 R0, R0, RZ, 0x1, P2 ;  /* 0x000000ff00008211 */ /* 0x000fe400010f0eff */
[C---:B-1----:R-:W-:Y:S04]  /*1fc0*/  @!P0 LEA R12, P2, R6.reuse, R12, 0x1 ;  /* 0x0000000c060c8211 */ /* 0x042fe800078408ff */
[----:B------:R-:W-:Y:S05]  /*1fd0*/  @!P0 LEA.HI.X R13, R6, R13, R0, 0x1, P2 ;  /* 0x0000000d060d8211 */ /* 0x000fea00010f0c00 */
[----:B------:R3:W-:Y:S04]  /*1fe0*/  @!P0 STG.E.U16 desc[UR38][R12.64], RZ ;  /* 0x000000ff0c008986 */ /* 0x0007e8000c101526 */
.L_x_44:
[----:B------:R-:W-:Y:S05]  /*1ff0*/  BSYNC.RECONVERGENT B0 ;  /* 0x0000000000007941 */ /* 0x000fea0003800200 */
.L_x_43:
[----:B------:R-:W-:Y:S01]  /*2000*/  IADD3 R8, PT, PT, R14, R2, R14 ;  /* 0x000000020e087210 */ /* 0x000fe20007ffe00e */
[----:B------:R-:W-:Y:S04]  /*2010*/  BSSY.RECONVERGENT B0, `(.L_x_45) ;  /* 0x000000d000007945 */ /* 0x000fe80003800200 */
[----:B------:R-:W-:Y:S05]  /*2020*/  @P1 BRA `(.L_x_46) ;  /* 0x00000000002c1947 */ /* 0x000fea0003800000 */
[----:B------:R-:W-:Y:S04]  /*2030*/  SHF.R.U32.HI R0, RZ, 0x7, R4 ;  /* 0x00000007ff007819 */ /* 0x000fe80000011604 */
[----:B------:R-:W-:Y:S11]  /*2040*/  ISETP.GE.AND P0, PT, R0, UR4, PT ;  /* 0x0000000400007c0c */ /* 0x000ff6000bf06270 */
[----:B------:R-:W-:Y:S02]  /*2050*/  @!UPT UIADD3 URZ, UPT, UPT, URZ, URZ, URZ ;  /* 0x000000fffffff290 */ /* 0x000fe4000fffe0ff */
[----:B------:R-:W4:Y:S08]  /*2060*/  @!P0 LDC R2, c[0x0][0x9a0] ;  /* 0x00026800ff028b82 */ /* 0x000f300000000800 */
[----:B------:R-:W5:Y:S01]  /*2070*/  @!P0 LDC.64 R6, c[0x0][0x998] ;  /* 0x00026600ff068b82 */ /* 0x000f620000000a00 */
[----:B----4-:R-:W-:Y:S05]  /*2080*/  @!P0 IMAD R0, R10, R2, R0 ;  /* 0x000000020a008224 */ /* 0x010fea00078e0200 */
[C---:B------:R-:W-:Y:S04]  /*2090*/  @!P0 IADD3 R2, P1, PT, R0.reuse, UR30, RZ ;  /* 0x0000001e00028c10 */ /* 0x040fe8000ff3e0ff */
[----:B------:R-:W-:Y:S02]  /*20a0*/  @!P0 LEA.HI.X.SX32 R0, R0, RZ, 0x1, P1 ;  /* 0x000000ff00008211 */ /* 0x000fe400008f0eff */
[C---:B-----5:R-:W-:Y:S04]  /*20b0*/  @!P0 LEA R6, P1, R2.reuse, R6, 0x1 ;  /* 0x0000000602068211 */ /* 0x060fe800078208ff */
[----:B------:R-:W-:Y:S05]  /*20c0*/  @!P0 LEA.HI.X R7, R2, R7, R0, 0x1, P1 ;  /* 0x0000000702078211 */ /* 0x000fea00008f0c00 */
[----:B------:R4:W-:Y:S04]  /*20d0*/  @!P0 STG.E.U16 desc[UR38][R6.64], RZ ;  /* 0x000000ff06008986 */ /* 0x0009e8000c101526 */
.L_x_46:
[----:B------:R-:W-:Y:S05]  /*20e0*/  BSYNC.RECONVERGENT B0 ;  /* 0x0000000000007941 */ /* 0x000fea0003800200 */
.L_x_45:
        /* <DEDUP_REMOVED lines=8> */
.L_x_38:
[----:B------:R-:W-:Y:S05]  /*2170*/  EXIT ;  /* 0x000000000000794d */ /* 0x000fea0003800000 */
.L_x_17:
[----:B------:R-:W-:-:S13]  /*2180*/  R2UR UR4, R3 ;  /* 0x00000000030472ca */ /* 0x000fda00000e0000 */
[----:B------:R-:W-:-:S09]  /*2190*/  UISETP.GT.AND UP0, UPT, UR4, 0x2, UPT ;  /* 0x000000020400788c */ /* 0x000fd2000bf04270 */
[----:B------:R-:W-:Y:S05]  /*21a0*/  BRA.U UP0, `(.L_x_48) ;  /* 0x0000005100ec7547 */ /* 0x000fea000b800000 */
[----:B------:R-:W-:Y:S01]  /*21b0*/  R2UR UR4, R3 ;  /* 0x00000000030472ca */ /* 0x000fe200000e0000 */
[----:B-1----:R-:W-:-:S12]  /*21c0*/  IMAD.MOV.U32 R5, RZ, RZ, -0x1 ;  /* 0xffffffffff057424 */ /* 0x002fd800078e00ff */
[----:B------:R-:W-:-:S05]  /*21d0*/  IMAD.U32 R8, RZ, RZ, UR4 ;  /* 0x00000004ff087e24 */ /* 0x000fca000f8e00ff */
[----:B------:R-:W-:-:S05]  /*21e0*/  VIADDMNMX.U32 R8, R8, R5, 0x2, PT ;  /* 0x0000000208087446 */ /* 0x000fca0003800005 */
[----:B------:R-:W-:-:S06]  /*21f0*/  IMAD.SHL.U32 R8, R8, 0x4, RZ ;  /* 0x0000000408087824 */ /* 0x000fcc00078e00ff */
[----:B------:R-:W1:Y:S02]  /*2200*/  LDC R8, c[0x2][R8] ;  /* 0x0080000008087b82 */ /* 0x000e640000000800 */
[----:B-1----:R-:W-:-:S04]  /*2210*/  SHF.R.S32.HI R9, RZ, 0x1f, R8 ;  /* 0x0000001fff097819 */ /* 0x002fc80000011408 */
.L_x_312:
[----:B------:R-:W-:Y:S05]  /*2220*/  BRX R8 -0x2230                                                                                                                                                                                                                                       (*"BRANCH_TARGETS .L_x_313,.L_x_314,.L_x_315"*) ;  /* 0xffffffdc08747949 */ /* 0x000fea000383ffff */
.L_x_313:
[----:B------:R-:W-:-:S08]  /*2230*/  NOP ;  /* 0x0000000000007918 */ /* 0x000fd00000000000 */
[----:B------:R-:W1:-:S00]  /*2240*/  USETMAXREG.DEALLOC.CTAPOOL 0x60 ;  /* 0x00000060000079c8 */ /* 0x000e4000080e0500 */
[----:B-1----:R-:W-:Y:S01]  /*2250*/  ISETP.NE.AND P0, PT, R6, RZ, PT ;  /* 0x000000ff0600720c */ /* 0x002fe20003f05270 */
[----:B------:R-:W-:-:S12]  /*2260*/  BSSY.RECONVERGENT B0, `(.L_x_49) ;  /* 0x0000003000007945 */ /* 0x000fd80003800200 */
[----:B------:R-:W-:Y:S05]  /*2270*/  @!P0 BRA `(.L_x_50) ;  /* 0x0000000000048947 */ /* 0x000fea0003800000 */
[----:B------:R-:W-:Y:S05]  /*2280*/  BPT.TRAP 0x1 ;  /* 0x000000040000795c */ /* 0x000fea0000300000 */
.L_x_50:
[----:B------:R-:W-:Y:S05]  /*2290*/  BSYNC.RECONVERGENT B0 ;  /* 0x0000000000007941 */ /* 0x000fea0003800200 */
.L_x_49:
[----:B------:R-:W1:Y:S01]  /*22a0*/  S2UR UR32, SR_CgaCtaId ;  /* 0x00000000002079c3 */ /* 0x000e620000008800 */
[----:B------:R-:W-:Y:S01]  /*22b0*/  UMOV UR4, 0x400 ;  /* 0x0000040000047882 */ /* 0x000fe20000000000 */
[----:B------:R-:W-:Y:S01]  /*22c0*/  IMAD.MOV.U32 R8, RZ, RZ, 0x1 ;  /* 0x00000001ff087424 */ /* 0x000fe200078e00ff */
[----:B------:R-:W-:-:S04]  /*22d0*/  ISETP.NE.AND P2, PT, R7, RZ, PT ;  /* 0x000000ff0700720c */ /* 0x000fc80003f45270 */
[----:B------:R-:W-:-:S09]  /*22e0*/  SHF.L.U32 R8, R8, 0x1f, RZ ;  /* 0x0000001f08087819 */ /* 0x000fd200000006ff */
[----:B------:R-:W-:Y:S01]  /*22f0*/  @!P2 IMAD.MOV.U32 R9, RZ, RZ, 0x6000 ;  /* 0x00006000ff09a424 */ /* 0x000fe200078e00ff */
[----:B-1----:R-:W-:-:S09]  /*2300*/  ULEA UR32, UR32, UR4, 0x18 ;  /* 0x0000000420207291 */ /* 0x002fd2000f8ec0ff */
[----:B------:R-:W1:Y:S02]  /*2310*/  SYNCS.PHASECHK.TRANS64.TRYWAIT P0, [UR32+0x2e810], R8 ;  /* 0x02e81008ff0075a7 */ /* 0x000e640008001120 */
[----:B-1----:R-:W-:Y:S05]  /*2320*/  @!P0 BRA `(.L_x_51) ;  /* 0x000000d4008c8947 */ /* 0x002fea0003800000 */
.L_x_253:
[----:B------:R-:W-:Y:S01]  /*2330*/  ISETP.NE.AND P2, PT, R7, RZ, PT ;  /* 0x000000ff0700720c */ /* 0x000fe20003f45270 */
[----:B------:R-:W-:Y:S01]  /*2340*/  BSSY.RECONVERGENT B0, `(.L_x_52) ;  /* 0x0000005000007945 */ /* 0x000fe20003800200 */
[----:B------:R-:W-:-:S11]  /*2350*/  PLOP3.LUT P4, PT, P1, P4, PT, 0xf8, 0x8f ;  /* 0x00000000008f781c */ /* 0x000fd60000f89f70 */
[----:B------:R2:W-:Y:S02]  /*2360*/  @!P2 SYNCS.ARRIVE.TRANS64 RZ, [UR32+0x2e800], R9 ;  /* 0x02e80009ffffa9a7 */ /* 0x0005e40008000020 */
[----:B------:R-:W-:Y:S05]  /*2370*/  @!P4 BRA `(.L_x_53) ;  /* 0x000000000004c947 */ /* 0x000fea0003800000 */
[----:B------:R-:W-:Y:S05]  /*2380*/  BPT.TRAP 0x1 ;  /* 0x000000040000795c */ /* 0x000fea0000300000 */
.L_x_53:
[----:B------:R-:W-:Y:S05]  /*2390*/  BSYNC.RECONVERGENT B0 ;  /* 0x0000000000007941 */ /* 0x000fea0003800200 */
.L_x_52:
[----:B-1----:R-:W-:Y:S01]  /*23a0*/  LOP3.LUT P0, R5, R2, 0x1f, RZ, 0xc0, !PT ;  /* 0x0000001f02057812 */ /* 0x002fe2000780c0ff */
[----:B------:R-:W-:Y:S03]  /*23b0*/  BSSY.RECONVERGENT B0, `(.L_x_54) ;  /* 0x0000004000007945 */ /* 0x000fe60003800200 */
[----:B------:R-:W-:-:S13]  /*23c0*/  PLOP3.LUT P0, PT, P0, P2, PT, 0x8f, 0xf8 ;  /* 0x0000000000f8781c */ /* 0x000fda0000705177 */
[----:B------:R-:W-:Y:S05]  /*23d0*/  @P0 BRA `(.L_x_55) ;  /* 0x0000000000040947 */ /* 0x000fea0003800000 */
[----:B------:R-:W-:Y:S05]  /*23e0*/  BPT.TRAP 0x1 ;  /* 0x000000040000795c */ /* 0x000fea0000300000 */
.L_x_55:
[----:B------:R-:W-:Y:S05]  /*23f0*/  BSYNC.RECONVERGENT B0 ;  /* 0x0000000000007941 */ /* 0x000fea0003800200 */
.L_x_54:
[----:B------:R-:W-:Y:S01]  /*2400*/  ISETP.NE.AND P0, PT, R6, RZ, PT ;  /* 0x000000ff0600720c */ /* 0x000fe20003f05270 */
[----:B------:R-:W-:-:S12]  /*2410*/  BSSY.RECONVERGENT B0, `(.L_x_56) ;  /* 0x0000003000007945 */ /* 0x000fd80003800200 */
[----:B------:R-:W-:Y:S05]  /*2420*/  @!P0 BRA `(.L_x_57) ;  /* 0x0000000000048947 */ /* 0x000fea0003800000 */
[----:B------:R-:W-:Y:S05]  /*2430*/  BPT.TRAP 0x1 ;  /* 0x000000040000795c */ /* 0x000fea0000300000 */
.L_x_57:
[----:B------:R-:W-:Y:S05]  /*2440*/  BSYNC.RECONVERGENT B0 ;  /* 0x0000000000007941 */ /* 0x000fea0003800200 */
.L_x_56:
[----:B------:R-:W1:Y:S01]  /*2450*/  LDCU.64 UR4, c[0x0][0x348] ;  /* 0x00006900ff0477ac */ /* 0x000e620008000a00 */
[----:B------:R-:W-:Y:S02]  /*2460*/  @!P2 MOV R2, 0x6000 ;  /* 0x000060000002a802 */ /* 0x000fe40000000f00 */
[----:B------:R-:W-:Y:S01]  /*2470*/  R2UR UR23, R3 ;  /* 0x00000000031772ca */ /* 0x000fe200000e0000 */
[----:B------:R-:W3:Y:S01]  /*2480*/  LDCU.64 UR14, c[0x0][0x348] ;  /* 0x00006900ff0e77ac */ /* 0x000ee20008000a00 */
[----:B------:R4:W-:Y:S01]  /*2490*/  @!P2 SYNCS.ARRIVE.TRANS64.RED.A0TR RZ, [UR32+0x2e800], R2 ;  /* 0x02e80002ffffa9a7 */ /* 0x0009e20008300420 */
[----:B------:R-:W-:Y:S02]  /*24a0*/  UIADD3 UR33, UPT, UPT, UR32, 0x2e800, URZ ;  /* 0x0002e80020217890 */ /* 0x000fe4000fffe0ff */
[----:B------:R-:W-:Y:S02]  /*24b0*/  UIADD3 UR48, UPT, UPT, UR32, 0x2000, URZ ;  /* 0x0000200020307890 */ /* 0x000fe4000fffe0ff */
[----:B------:R-:W-:-:S02]  /*24c0*/  UIADD3 UR40, UPT, UPT, UR32, 0x4000, URZ ;  /* 0x0000400020287890 */ /* 0x000fc4000fffe0ff */
[----:B------:R-:W-:Y:S02]  /*24d0*/  UIADD3 UR24, UPT, UPT, UR32, 0xc000, URZ ;  /* 0x0000c00020187890 */ /* 0x000fe4000fffe0ff */
[----:B------:R-:W-:Y:S02]  /*24e0*/  UIADD3 UR25, UPT, UPT, UR32, 0x2e800, URZ ;  /* 0x0002e80020197890 */ /* 0x000fe4000fffe0ff */
[----:B-1----:R-:W-:Y:S02]  /*24f0*/  UIADD3 UR6, UP0, UPT, UR4, 0x100, URZ ;  /* 0x0000010004067890 */ /* 0x002fe4000ff1e0ff */
[----:B------:R-:W-:Y:S02]  /*2500*/  UIADD3 UR16, UPT, UPT, UR32, 0xe000, URZ ;  /* 0x0000e00020107890 */ /* 0x000fe4000fffe0ff */
[----:B------:R-:W-:Y:S02]  /*2510*/  UIADD3.X UR7, UPT, UPT, URZ, UR5, URZ, UP0, !UPT ;  /* 0x00000005ff077290 */ /* 0x000fe400087fe4ff */
[----:B---3--:R-:W-:-:S02]  /*2520*/  UIADD3 UR4, UP0, UPT, UR14, 0x300, URZ ;  /* 0x000003000e047890 */ /* 0x008fc4000ff1e0ff */
[----:B------:R-:W-:Y:S02]  /*2530*/  UIADD3 UR8, UPT, UPT, UR32, 0x10000, URZ ;  /* 0x0001000020087890 */ /* 0x000fe4000fffe0ff */
[----:B------:R-:W-:Y:S01]  /*2540*/  UIADD3.X UR5, UPT, UPT, URZ, UR15, URZ, UP0, !UPT ;  /* 0x0000000fff057290 */ /* 0x000fe200087fe4ff */
[----:B------:R-:W-:Y:S01]  /*2550*/  UMOV UR46, 0x0 ;  /* 0x00000000002e7882 */ /* 0x000fe20000000000 */
[----:B------:R-:W-:Y:S01]  /*2560*/  UMOV UR47, 0x10000000 ;  /* 0x10000000002f7882 */ /* 0x000fe20000000000 */
[----:B------:R-:W-:Y:S01]  /*2570*/  UMOV UR34, URZ ;  /* 0x000000ff00227c82 */ /* 0x000fe20008000000 */
[----:B------:R-:W-:Y:S01]  /*2580*/  UMOV UR36, UR29 ;  /* 0x0000001d00247c82 */ /* 0x000fe20008000000 */
[----:B------:R-:W-:Y:S01]  /*2590*/  UMOV UR37, UR30 ;  /* 0x0000001e00257c82 */ /* 0x000fe20008000000 */
[----:B------:R-:W-:Y:S01]  /*25a0*/  UMOV UR50, 0x20 ;  /* 0x0000002000327882 */ /* 0x000fe20000000000 */
[----:B------:R-:W-:Y:S01]  /*25b0*/  UMOV UR51, UR35 ;  /* 0x0000002300337c82 */ /* 0x000fe20008000000 */
[----:B------:R-:W-:Y:S01]  /*25c0*/  UMOV UR52, UR29 ;  /* 0x0000001d00347c82 */ /* 0x000fe20008000000 */
[----:B------:R-:W-:Y:S01]  /*25d0*/  UMOV UR53, UR30 ;  /* 0x0000001e00357c82 */ /* 0x000fe20008000000 */
[----:B------:R-:W-:Y:S01]  /*25e0*/  UMOV UR49, UR33 ;  /* 0x0000002100317c82 */ /* 0x000fe20008000000 */
[----:B------:R-:W-:Y:S01]  /*25f0*/  UMOV UR42, 0x40 ;  /* 0x00000040002a7882 */ /* 0x000fe20000000000 */
[----:B------:R-:W-:Y:S01]  /*2600*/  UMOV UR43, UR35 ;  /* 0x00000023002b7c82 */ /* 0x000fe20008000000 */
[----:B------:R-:W-:Y:S01]  /*2610*/  UMOV UR44, UR29 ;  /* 0x0000001d002c7c82 */ /* 0x000fe20008000000 */
[----:B------:R-:W-:Y:S01]  /*2620*/  UMOV UR45, UR30 ;  /* 0x0000001e002d7c82 */ /* 0x000fe20008000000 */
[----:B------:R-:W-:Y:S01]  /*2630*/  UMOV UR27, URZ ;  /* 0x000000ff001b7c82 */ /* 0x000fe20008000000 */
[----:B------:R-:W-:Y:S01]  /*2640*/  UMOV UR28, URZ ;  /* 0x000000ff001c7c82 */ /* 0x000fe20008000000 */
[----:B------:R4:W-:Y:S01]  /*2650*/  UTMALDG.4D [UR32], [UR6], desc[UR46] ;  /* 0x00002e20060075b4 */ /* 0x0009e20008019000 */
[----:B------:R-:W-:Y:S01]  /*2660*/  UMOV UR41, UR33 ;  /* 0x0000002100297c82 */ /* 0x000fe20008000000 */
[----:B------:R-:W-:Y:S01]  /*2670*/  UMOV UR26, URZ ;  /* 0x000000ff001a7c82 */ /* 0x000fe20008000000 */
[----:B------:R-:W-:Y:S01]  /*2680*/  UMOV UR18, 0x20 ;  /* 0x0000002000127882 */ /* 0x000fe20000000000 */
[----:B------:R-:W-:Y:S01]  /*2690*/  UMOV UR21, UR29 ;  /* 0x0000001d00157c82 */ /* 0x000fe20008000000 */
[----:B------:R-:W-:Y:S01]  /*26a0*/  UMOV UR22, UR30 ;  /* 0x0000001e00167c82 */ /* 0x000fe20008000000 */
[----:B------:R-:W-:Y:S01]  /*26b0*/  UMOV UR17, UR25 ;  /* 0x0000001900117c82 */ /* 0x000fe20008000000 */
[----:B------:R-:W-:Y:S01]  /*26c0*/  UMOV UR19, UR27 ;  /* 0x0000001b00137c82 */ /* 0x000fe20008000000 */
[----:B------:R4:W-:Y:S01]  /*26d0*/  UTMALDG.4D [UR48], [UR6], desc[UR46] ;  /* 0x00002e30060075b4 */ /* 0x0009e20008019000 */
[----:B------:R-:W-:Y:S01]  /*26e0*/  UMOV UR20, UR28 ;  /* 0x0000001c00147c82 */ /* 0x000fe20008000000 */
[----:B------:R-:W-:Y:S01]  /*26f0*/  UMOV UR10, 0x40 ;  /* 0x00000040000a7882 */ /* 0x000fe20000000000 */
[----:B------:R-:W-:Y:S01]  /*2700*/  UMOV UR13, UR29 ;  /* 0x0000001d000d7c82 */ /* 0x000fe20008000000 */
[----:B------:R-:W-:Y:S01]  /*2710*/  UMOV UR14, UR30 ;  /* 0x0000001e000e7c82 */ /* 0x000fe20008000000 */
[----:B------:R-:W-:Y:S01]  /*2720*/  UMOV UR9, UR25 ;  /* 0x0000001900097c82 */ /* 0x000fe20008000000 */
[----:B------:R-:W-:Y:S01]  /*2730*/  UMOV UR11, UR27 ;  /* 0x0000001b000b7c82 */ /* 0x000fe20008000000 */
[----:B------:R-:W-:Y:S01]  /*2740*/  UMOV UR12, UR28 ;  /* 0x0000001c000c7c82 */ /* 0x000fe20008000000 */
[----:B------:R4:W-:Y:S01]  /*2750*/  UTMALDG.4D [UR40], [UR6], desc[UR46] ;  /* 0x00002e28060075b4 */ /* 0x0009e20008019000 */
[----:B------:R-:W-:Y:S01]  /*2760*/  UISETP.NE.AND UP0, UPT, UR23, 0x1, UPT ;  /* 0x000000011700788c */ /* 0x000fe2000bf05270 */
[----:B------:R4:W-:Y:S01]  /*2770*/  UTMALDG.5D [UR24], [UR4], desc[UR46] ;  /* 0x00002e18040075b4 */ /* 0x0009e20008021000 */
[----:B------:R4:W-:Y:S01]  /*2780*/  UTMALDG.5D [UR16], [UR4], desc[UR46] ;  /* 0x00002e10040075b4 */ /* 0x0009e20008021000 */
[----:B------:R4:W-:Y:S06]  /*2790*/  UTMALDG.5D [UR8], [UR4], desc[UR46] ;  /* 0x00002e08040075b4 */ /* 0x0009ec0008021000 */
[----:B----4-:R-:W-:Y:S05]  /*27a0*/  BRA.U !UP0, `(.L_x_58) ;  /* 0x0000000108047547 */ /* 0x010fea000b800000 */
[----:B------:R-:W-:Y:S05]  /*27b0*/  BPT.TRAP 0x1 ;  /* 0x000000040000795c */ /* 0x000fea0000300000 */
.L_x_58:
[----:B------:R-:W1:Y:S02]  /*27c0*/  SYNCS.PHASECHK.TRANS64.TRYWAIT P0, [UR32+0x2e838], R8 ;  /* 0x02e83808ff0075a7 */ /* 0x000e640008001120 */
[----:B-1----:R-:W-:Y:S05]  /*27d0*/  @!P0 BRA `(.L_x_59) ;  /* 0x000000d000788947 */ /* 0x002fea0003800000 */
.L_x_255:
[----:B------:R-:W3:Y:S01]  /*27e0*/  LDCU UR4, c[0x0][0x40c] ;  /* 0x00008180ff0477ac */ /* 0x000ee20008000800 */
[----:B------:R-:W4:Y:S01]  /*27f0*/  LDC.64 R10, c[0x0][0x400] ;  /* 0x00010000ff0a7b82 */ /* 0x000f220000000a00 */
[C---:B-1----:R-:W-:Y:S01]  /*2800*/  IMAD.SHL.U32 R2, R5.reuse, 0x4, RZ ;  /* 0x0000000405027824 */ /* 0x042fe200078e00ff */
[----:B------:R-:W-:Y:S01]  /*2810*/  LEA R5, R5, UR32, 0x4 ;  /* 0x0000002005057c11 */ /* 0x000fe2000f8e20ff */
[----:B------:R-:W1:Y:S02]  /*2820*/  LDCU UR5, c[0x0][0x410] ;  /* 0x00008200ff0577ac */ /* 0x000e640008000800 */
[C---:B------:R-:W-:Y:S01]  /*2830*/  VIADD R14, R2.reuse, 0x1 ;  /* 0x00000001020e7836 */ /* 0x040fe20000000000 */
[C---:B------:R-:W-:Y:S01]  /*2840*/  IADD3 R13, PT, PT, R2.reuse, 0x2, RZ ;  /* 0x00000002020d7810 */ /* 0x040fe20007ffe0ff */
[C---:B------:R-:W-:Y:S01]  /*2850*/  VIADD R12, R2.reuse, 0x3 ;  /* 0x00000003020c7836 */ /* 0x040fe20000000000 */
[-C--:B------:R-:W-:Y:S02]  /*2860*/  ISETP.GE.AND P3, PT, R2, R4.reuse, PT ;  /* 0x000000040200720c */ /* 0x080fe40003f66270 */
[----:B------:R-:W-:-:S02]  /*2870*/  ISETP.GE.AND P2, PT, R14, R4, PT ;  /* 0x000000040e00720c */ /* 0x000fc40003f46270 */
[-C--:B------:R-:W-:Y:S02]  /*2880*/  ISETP.GE.AND P1, PT, R13, R4.reuse, PT ;  /* 0x000000040d00720c */ /* 0x080fe40003f26270 */
[----:B------:R-:W-:Y:S01]  /*2890*/  ISETP.GE.AND P0, PT, R12, R4, PT ;  /* 0x000000040c00720c */ /* 0x000fe20003f06270 */
[----:B---3--:R-:W-:-:S04]  /*28a0*/  UIMAD UR4, UR29, UR4, URZ ;  /* 0x000000041d0472a4 */ /* 0x008fc8000f8e02ff */
[----:B-1----:R-:W-:-:S06]  /*28b0*/  UIMAD UR4, UR30, UR5, UR4 ;  /* 0x000000051e0472a4 */ /* 0x002fcc000f8e0204 */
[----:B--2---:R-:W-:-:S04]  /*28c0*/  IADD3 R9, PT, PT, R2, UR4, RZ ;  /* 0x0000000402097c10 */ /* 0x004fc8000fffe0ff */
[C---:B------:R-:W-:Y:S01]  /*28d0*/  IADD3 R12, PT, PT, R9.reuse, 0x2, RZ ;  /* 0x00000002090c7810 */ /* 0x040fe20007ffe0ff */
[C---:B------:R-:W-:Y:S01]  /*28e0*/  VIADD R13, R9.reuse, 0x1 ;  /* 0x00000001090d7836 */ /* 0x040fe20000000000 */
[C---:B------:R-:W-:Y:S01]  /*28f0*/  IADD3 R4, PT, PT, R9.reuse, 0x3, RZ ;  /* 0x0000000309047810 */ /* 0x040fe20007ffe0ff */
[----:B----4-:R-:W-:-:S04]  /*2900*/  IMAD.WIDE.U32 R16, R9, 0x4, R10 ;  /* 0x0000000409107825 */ /* 0x010fc800078e000a */
[--C-:B------:R-:W-:Y:S01]  /*2910*/  IMAD.WIDE.U32 R18, R13, 0x4, R10.reuse ;  /* 0x000000040d127825 */ /* 0x100fe200078e000a */
[----:B------:R-:W-:Y:S01]  /*2920*/  @!PT LDS RZ, [RZ] ;  /* 0x00000000fffff984 */ /* 0x000fe20000000800 */
[----:B------:R-:W-:Y:S01]  /*2930*/  @!PT LDS RZ, [RZ] ;  /* 0x00000000fffff984 */ /* 0x000fe20000000800 */
[----:B------:R-:W-:Y:S01]  /*2940*/  @!PT LDS RZ, [RZ] ;  /* 0x00000000fffff984 */ /* 0x000fe20000000800 */
[----:B------:R1:W-:Y:S03]  /*2950*/  LDGSTS.E.LTC128B [R5+0x2e000], desc[UR38][R16.64], !P3 ;  /* 0x2e00000010057fae */ /* 0x0003e6000d9a1226 */
[--C-:B------:R-:W-:Y:S01]  /*2960*/  IMAD.WIDE.U32 R12, R12, 0x4, R10.reuse ;  /* 0x000000040c0c7825 */ /* 0x100fe200078e000a */
[----:B------:R1:W-:Y:S03]  /*2970*/  LDGSTS.E.LTC128B [R5+0x2e004], desc[UR38][R18.64], !P2 ;  /* 0x2e00400012057fae */ /* 0x0003e6000d1a1226 */
[----:B------:R-:W-:Y:S01]  /*2980*/  IMAD.WIDE.U32 R10, R4, 0x4, R10 ;  /* 0x00000004040a7825 */ /* 0x000fe200078e000a */
[----:B------:R1:W-:Y:S04]  /*2990*/  LDGSTS.E.LTC128B [R5+0x2e008], desc[UR38][R12.64], !P1 ;  /* 0x2e0080000c057fae */ /* 0x0003e8000c9a1226 */
[----:B------:R1:W-:Y:S01]  /*29a0*/  LDGSTS.E.LTC128B [R5+0x2e00c], desc[UR38][R10.64], !P0 ;  /* 0x2e00c0000a057fae */ /* 0x0003e2000c1a1226 */
[----:B------:R-:W-:Y:S01]  /*29b0*/  NOP ;  /* 0x0000000000007918 */ /* 0x000fe20000000000 */
[----:B------:R-:W-:Y:S02]  /*29c0*/  SYNCS.ARRIVE.TRANS64.RED.A0T1 RZ, [UR32+0x2e830], RZ ;  /* 0x02e830ffffff79a7 */ /* 0x000fe40008200420 */
[----:B------:R-:W-:Y:S01]  /*29d0*/  ARRIVES.LDGSTSBAR.64.TRANSCNT [UR32+0x2e830] ;  /* 0x02e83000ff0079b0 */ /* 0x000fe20008002a20 */
[----:B------:R-:W-:Y:S01]  /*29e0*/  NOP ;  /* 0x0000000000007918 */ /* 0x000fe20000000000 */
[----:B------:R-:W-:Y:S05]  /*29f0*/  BRA.U !UP0, `(.L_x_60) ;  /* 0x0000000108047547 */ /* 0x000fea000b800000 */
[----:B------:R-:W-:Y:S05]  /*2a00*/  BPT.TRAP 0x1 ;  /* 0x000000040000795c */ /* 0x000fea0000300000 */
.L_x_60:
[----:B------:R-:W-:Y:S01]  /*2a10*/  SYNCS.ARRIVE.TRANS64.A1T0 RZ, [UR32+0x2e830], RZ ;  /* 0x02e830ffffff79a7 */ /* 0x000fe20008100020 */
[----:B------:R-:W-:Y:S05]  /*2a20*/  BRA.U !UP1, `(.L_x_61) ;  /* 0x0000000109047547 */ /* 0x000fea000b800000 */
[----:B------:R-:W-:Y:S05]  /*2a30*/  BPT.TRAP 0x1 ;  /* 0x000000040000795c */ /* 0x000fea0000300000 */
.L_x_61:
[----:B------:R-:W-:-:S13]  /*2a40*/  ISETP.NE.AND P5, PT, R7, RZ, PT ;  /* 0x000000ff0700720c */ /* 0x000fda0003fa5270 */
[----:B------:R-:W-:Y:S01]  /*2a50*/  @!P5 MOV R9, 0x6000 ;  /* 0x000060000009d802 */ /* 0x000fe20000000f00 */
[----:B------:R-:W2:Y:S02]  /*2a60*/  SYNCS.PHASECHK.TRANS64.TRYWAIT P5, [UR32+0x2e828], R8 ;  /* 0x02e82808ff0075a7 */ /* 0x000ea400080a1120 */
[----:B--2---:R-:W-:Y:S05]  /*2a70*/  @!P5 BRA `(.L_x_62) ;  /* 0x000000cc00e8d947 */ /* 0x004fea0003800000 */
.L_x_257:
[----:B------:R-:W-:Y:S01]  /*2a80*/  ISETP.NE.AND P6, PT, R7, RZ, PT ;  /* 0x000000ff0700720c */ /* 0x000fe20003fc5270 */
[----:B------:R-:W-:-:S12]  /*2a90*/  UPLOP3.LUT UP2, UPT, UP3, UP2, UPT, 0xf8, 0x8f ;  /* 0x00000000008f789c */ /* 0x000fd80001f45f70 */
[----:B------:R3:W-:Y:S01]  /*2aa0*/  @!P6 SYNCS.ARRIVE.TRANS64 RZ, [UR32+0x2e820], R9 ;  /* 0x02e82009ffffe9a7 */ /* 0x0007e20008000020 */
[----:B------:R-:W-:Y:S05]  /*2ab0*/  BRA.U !UP2, `(.L_x_63) ;  /* 0x000000010a047547 */ /* 0x000fea000b800000 */
[----:B------:R-:W-:Y:S05]  /*2ac0*/  BPT.TRAP 0x1 ;  /* 0x000000040000795c */ /* 0x000fea0000300000 */
.L_x_63:
[----:B------:R-:W-:Y:S01]  /*2ad0*/  LOP3.LUT P5, R15, R15, 0x1f, RZ, 0xc0, !PT ;  /* 0x0000001f0f0f7812 */ /* 0x000fe200078ac0ff */
[----:B------:R-:W-:Y:S03]  /*2ae0*/  BSSY.RECONVERGENT B0, `(.L_x_64) ;  /* 0x0000004000007945 */ /* 0x000fe60003800200 */
[----:B------:R-:W-:-:S13]  /*2af0*/  PLOP3.LUT P5, PT, P5, P6, PT, 0x8f, 0xf8 ;  /* 0x0000000000f8781c */ /* 0x000fda0002fad177 */
[----:B------:R-:W-:Y:S05]  /*2b00*/  @P5 BRA `(.L_x_65) ;  /* 0x0000000000045947 */ /* 0x000fea0003800000 */
[----:B------:R-:W-:Y:S05]  /*2b10*/  BPT.TRAP 0x1 ;  /* 0x000000040000795c */ /* 0x000fea0000300000 */
.L_x_65:
[----:B------:R-:W-:Y:S05]  /*2b20*/  BSYNC.RECONVERGENT B0 ;  /* 0x0000000000007941 */ /* 0x000fea0003800200 */
.L_x_64:
[----:B------:R-:W-:Y:S05]  /*2b30*/  BRA.U !UP1, `(.L_x_66) ;  /* 0x0000000109047547 */ /* 0x000fea000b800000 */
[----:B------:R-:W-:Y:S05]  /*2b40*/  BPT.TRAP 0x1 ;  /* 0x000000040000795c */ /* 0x000fea0000300000 */
.L_x_66:
[----:B------:R-:W4:Y:S01]  /*2b50*/  LDCU.64 UR6, c[0x0][0x348] ;  /* 0x00006900ff0677ac */ /* 0x000f220008000a00 */
[----:B--2---:R-:W-:Y:S01]  /*2b60*/  @!P6 MOV R4, 0x6000 ;  /* 0x000060000004e802 */ /* 0x004fe20000000f00 */
[----:B------:R-:W2:Y:S03]  /*2b70*/  LDCU.64 UR14, c[0x0][0x348] ;  /* 0x00006900ff0e77ac */ /* 0x000ea60008000a00 */
[----:B------:R1:W-:Y:S01]  /*2b80*/  @!P6 SYNCS.ARRIVE.TRANS64.RED.A0TR RZ, [UR32+0x2e820], R4 ;  /* 0x02e82004ffffe9a7 */ /* 0x0003e20008300420 */
[----:B------:R-:W-:Y:S01]  /*2b90*/  UMOV UR59, UR35 ;  /* 0x00000023003b7c82 */ /* 0x000fe20008000000 */
[----:B------:R-:W-:Y:S01]  /*2ba0*/  UMOV UR51, UR35 ;  /* 0x0000002300337c82 */ /* 0x000fe20008000000 */
[----:B------:R-:W-:Y:S01]  /*2bb0*/  UMOV UR43, UR35 ;  /* 0x00000023002b7c82 */ /* 0x000fe20008000000 */
[----:B------:R-:W-:Y:S02]  /*2bc0*/  UIADD3 UR56, UPT, UPT, UR32, 0x6000, URZ ;  /* 0x0000600020387890 */ /* 0x000fe4000fffe0ff */
[----:B------:R-:W-:-:S02]  /*2bd0*/  UIADD3 UR57, UPT, UPT, UR32, 0x2e820, URZ ;  /* 0x0002e82020397890 */ /* 0x000fc4000fffe0ff */
[----:B------:R-:W-:Y:S02]  /*2be0*/  UIADD3 UR48, UPT, UPT, UR32, 0x8000, URZ ;  /* 0x0000800020307890 */ /* 0x000fe4000fffe0ff */
[----:B------:R-:W-:Y:S02]  /*2bf0*/  UIADD3 UR40, UPT, UPT, UR32, 0xa000, URZ ;  /* 0x0000a00020287890 */ /* 0x000fe4000fffe0ff */
[----:B----4-:R-:W-:Y:S02]  /*2c00*/  UIADD3 UR34, UP3, UPT, UR6, 0x200, URZ ;  /* 0x0000020006227890 */ /* 0x010fe4000ff7e0ff */
[----:B------:R-:W-:Y:S02]  /*2c10*/  UIADD3 UR24, UPT, UPT, UR32, 0x18000, URZ ;  /* 0x0001800020187890 */ /* 0x000fe4000fffe0ff */
[----:B------:R-:W-:Y:S02]  /*2c20*/  UIADD3.X UR35, UPT, UPT, URZ, UR7, URZ, UP3, !UPT ;  /* 0x00000007ff237290 */ /* 0x000fe40009ffe4ff */
[----:B--2---:R-:W-:-:S02]  /*2c30*/  UIADD3 UR6, UP3, UPT, UR14, 0x400, URZ ;  /* 0x000004000e067890 */ /* 0x004fc4000ff7e0ff */
[----:B------:R-:W-:Y:S02]  /*2c40*/  UIADD3 UR25, UPT, UPT, UR32, 0x2e820, URZ ;  /* 0x0002e82020197890 */ /* 0x000fe4000fffe0ff */
[----:B------:R-:W-:Y:S02]  /*2c50*/  UIADD3.X UR7, UPT, UPT, URZ, UR15, URZ, UP3, !UPT ;  /* 0x0000000fff077290 */ /* 0x000fe40009ffe4ff */
[----:B------:R-:W-:Y:S02]  /*2c60*/  UIADD3 UR16, UPT, UPT, UR32, 0x1a000, URZ ;  /* 0x0001a00020107890 */ /* 0x000fe4000fffe0ff */
[----:B------:R-:W-:Y:S01]  /*2c70*/  UIADD3 UR8, UPT, UPT, UR32, 0x1c000, URZ ;  /* 0x0001c00020087890 */ /* 0x000fe2000fffe0ff */
        /* <DEDUP_REMOVED lines=9> */
[----:B------:R-:W-:Y:S01]  /*2d10*/  UMOV UR42, 0x40 ;  /* 0x00000040002a7882 */ /* 0x000fe20000000000 */
        /* <DEDUP_REMOVED lines=21> */
[----:B------:R1:W-:Y:S01]  /*2e70*/  UTMALDG.5D [UR24], [UR6], desc[UR36] ;  /* 0x00002418060075b4 */ /* 0x0003e20008021000 */
[----:B------:R1:W-:Y:S01]  /*2e80*/  UTMALDG.5D [UR16], [UR6], desc[UR36] ;  /* 0x00002410060075b4 */ /* 0x0003e20008021000 */
[----:B------:R1:W-:Y:S02]  /*2e90*/  UTMALDG.5D [UR8], [UR6], desc[UR36] ;  /* 0x00002408060075b4 */ /* 0x0003e40008021000 */
[----:B-1----:R-:W-:Y:S05]  /*2ea0*/  BRA.U !UP0, `(.L_x_67) ;  /* 0x0000000108047547 */ /* 0x002fea000b800000 */
[----:B------:R-:W-:Y:S05]  /*2eb0*/  BPT.TRAP 0x1 ;  /* 0x000000040000795c */ /* 0x000fea0000300000 */
.L_x_67:
[----:B------:R-:W1:Y:S02]  /*2ec0*/  SYNCS.PHASECHK.TRANS64.TRYWAIT P5, [UR32+0x2e848], R8 ;  /* 0x02e84808ff0075a7 */ /* 0x000e6400080a1120 */
[----:B-1----:R-:W-:Y:S05]  /*2ed0*/  @!P5 BRA `(.L_x_68) ;  /* 0x000000c800e8d947 */ /* 0x002fea0003800000 */
.L_x_259:
[----:B------:R-:W2:Y:S01]  /*2ee0*/  LDCU UR5, c[0x0][0x424] ;  /* 0x00008480ff0577ac */ /* 0x000ea20008000800 */
[----:B------:R-:W4:Y:S01]  /*2ef0*/  LDC.64 R12, c[0x0][0x418] ;  /* 0x00010600ff0c7b82 */ /* 0x000f220000000a00 */
[----:B------:R-:W5:Y:S01]  /*2f00*/  LDCU UR6, c[0x0][0x428] ;  /* 0x00008500ff0677ac */ /* 0x000f620008000800 */
[----:B--2---:R-:W-:-:S04]  /*2f10*/  UIMAD UR5, UR29, UR5, URZ ;  /* 0x000000051d0572a4 */ /* 0x004fc8000f8e02ff */
[----:B-----5:R-:W-:-:S06]  /*2f20*/  UIMAD UR5, UR30, UR6, UR5 ;  /* 0x000000061e0572a4 */ /* 0x020fcc000f8e0205 */
[----:B------:R-:W-:-:S04]  /*2f30*/  IADD3 R10, PT, PT, R2, UR5, RZ ;  /* 0x00000005020a7c10 */ /* 0x000fc8000fffe0ff */
[C---:B---3--:R-:W-:Y:S02]  /*2f40*/  IADD3 R9, PT, PT, R10.reuse, 0x1, RZ ;  /* 0x000000010a097810 */ /* 0x048fe40007ffe0ff */
[C---:B-1----:R-:W-:Y:S02]  /*2f50*/  IADD3 R8, PT, PT, R10.reuse, 0x2, RZ ;  /* 0x000000020a087810 */ /* 0x042fe40007ffe0ff */
        /* <DEDUP_REMOVED lines=18> */
.L_x_69:
[----:B------:R-:W2:Y:S01]  /*3080*/  LDL R4, [R1] ;  /* 0x0000000001047983 */ /* 0x000ea20000100800 */
[----:B------:R-:W-:Y:S01]  /*3090*/  SYNCS.ARRIVE.TRANS64.A1T0 RZ, [UR32+0x2e840], RZ ;  /* 0x02e840ffffff79a7 */ /* 0x000fe20008100020 */
[----:B--2---:R-:W-:-:S13]  /*30a0*/  ISETP.NE.AND P0, PT, R4, 0x1, PT ;  /* 0x000000010400780c */ /* 0x004fda0003f05270 */
[----:B------:R-:W-:Y:S05]  /*30b0*/  @!P0 EXIT ;  /* 0x000000000000894d */ /* 0x000fea0003800000 */
[----:B------:R-:W2:Y:S01]  /*30c0*/  LDC.64 R18, c[0x0][0x400] ;  /* 0x00010000ff127b82 */ /* 0x000ea20000000a00 */
[----:B-1----:R-:W-:Y:S02]  /*30d0*/  HFMA2 R11, -RZ, RZ, 0, 5.9604644775390625e-08 ;  /* 0x00000001ff0b7431 */ /* 0x002fe400000001ff */
[----:B------:R-:W-:Y:S01]  /*30e0*/  IMAD.MOV.U32 R14, RZ, RZ, RZ ;  /* 0x000000ffff0e7224 */ /* 0x000fe200078e00ff */
[----:B------:R-:W-:Y:S01]  /*30f0*/  CS2R R12, SRZ ;  /* 0x00000000000c7805 */ /* 0x000fe2000001ff00 */
[----:B------:R-:W1:Y:S03]  /*3100*/  LDCU.64 UR40, c[0x0][0x348] ;  /* 0x00006900ff2877ac */ /* 0x000e660008000a00 */
[----:B------:R-:W3:Y:S01]  /*3110*/  LDC.64 R16, c[0x0][0x418] ;  /* 0x00010600ff107b82 */ /* 0x000ee20000000a00 */
[----:B------:R-:W4:Y:S01]  /*3120*/  LDCU UR7, c[0x0][0x408] ;  /* 0x00008100ff0777ac */ /* 0x000f220008000800 */
[----:B------:R-:W1:Y:S01]  /*3130*/  LDCU UR33, c[0x0][0x380] ;  /* 0x00007000ff2177ac */ /* 0x000e620008000800 */
[----:B------:R-:W1:Y:S01]  /*3140*/  LDCU UR15, c[0x0][0x420] ;  /* 0x00008400ff0f77ac */ /* 0x000e620008000800 */
[----:B------:R-:W-:Y:S01]  /*3150*/  UMOV UR6, 0x1 ;  /* 0x0000000100067882 */ /* 0x000fe20000000000 */
[----:B------:R-:W-:Y:S01]  /*3160*/  UMOV UR31, URZ ;  /* 0x000000ff001f7c82 */ /* 0x000fe20008000000 */
[----:B------:R-:W-:-:S05]  /*3170*/  UMOV UR28, URZ ;  /* 0x000000ff001c7c82 */ /* 0x000fca0008000000 */
.L_x_88:
[----:B------:R-:W-:Y:S01]  /*3180*/  UIADD3 UR9, UPT, UPT, UR31, 0x1, URZ ;  /* 0x000000011f097890 */ /* 0x000fe2000fffe0ff */
[----:B------:R-:W-:Y:S01]  /*3190*/  R2UR UR8, R0 ;  /* 0x00000000000872ca */ /* 0x000fe200000e0000 */
[----:B------:R-:W-:Y:S01]  /*31a0*/  BSSY.RECONVERGENT B0, `(.L_x_70) ;  /* 0x0000009000007945 */ /* 0x000fe20003800200 */
[----:B------:R-:W-:Y:S11]  /*31b0*/  ISETP.NE.AND P0, PT, R6, RZ, PT ;  /* 0x000000ff0600720c */ /* 0x000ff60003f05270 */
[----:B------:R-:W-:Y:S02]  /*31c0*/  UISETP.NE.AND UP0, UPT, UR9, UR8, UPT ;  /* 0x000000080900728c */ /* 0x000fe4000bf05270 */
[----:B------:R-:W-:Y:S02]  /*31d0*/  UIADD3 UR8, UPT, UPT, UR28, 0x1, URZ ;  /* 0x000000011c087890 */ /* 0x000fe4000fffe0ff */
[----:B------:R-:W-:Y:S07]  /*31e0*/  USEL UR31, UR9, URZ, UP0 ;  /* 0x000000ff091f7287 */ /* 0x000fee0008000000 */
[----:B------:R-:W-:Y:S07]  /*31f0*/  @UP0 UIADD3 UR8, UPT, UPT, UR28, URZ, URZ ;  /* 0x000000ff1c080290 */ /* 0x000fee000fffe0ff */
[----:B------:R-:W-:Y:S01]  /*3200*/  UMOV UR28, UR8 ;  /* 0x00000008001c7c82 */ /* 0x000fe20008000000 */
[----:B-12---:R-:W-:Y:S05]  /*3210*/  @!P0 BRA `(.L_x_71) ;  /* 0x0000000000048947 */ /* 0x006fea0003800000 */
[----:B-1--4-:R-:W-:Y:S05]  /*3220*/  BPT.TRAP 0x1 ;  /* 0x000000040000795c */ /* 0x012fea0000300000 */
.L_x_71:
[----:B-1--4-:R-:W-:Y:S05]  /*3230*/  BSYNC.RECONVERGENT B0 ;  /* 0x0000000000007941 */ /* 0x012fea0003800200 */
.L_x_70:
[----:B------:R-:W-:Y:S01]  /*3240*/  ULEA UR25, UR6, UR32, 0x3 ;  /* 0x0000002006197291 */ /* 0x000fe2000f8e18ff */
[----:B------:R-:W-:Y:S02]  /*3250*/  SHF.L.U32 R9, R11, 0x1f, RZ ;  /* 0x0000001f0b097819 */ /* 0x000fe400000006ff */
[----:B------:R-:W-:Y:S06]  /*3260*/  ISETP.NE.AND P1, PT, R7, RZ, PT ;  /* 0x000000ff0700720c */ /* 0x000fec0003f25270 */
[----:B------:R-:W1:Y:S07]  /*3270*/  SYNCS.PHASECHK.TRANS64.TRYWAIT P0, [UR25+0x2e810], R9 ;  /* 0x02e81009ff0075a7 */ /* 0x000e6e0008001119 */
[----:B------:R-:W-:Y:S01]  /*3280*/  @!P1 IMAD.MOV.U32 R8, RZ, RZ, 0x6000 ;  /* 0x00006000ff089424 */ /* 0x000fe200078e00ff */
[----:B-1----:R-:W-:Y:S06]  /*3290*/  @!P0 BRA `(.L_x_72) ;  /* 0x000000c800108947 */ /* 0x002fec0003800000 */
.L_x_261:
[----:B------:R-:W-:Y:S01]  /*32a0*/  ISETP.NE.AND P0, PT, R7, RZ, PT ;  /* 0x000000ff0700720c */ /* 0x000fe20003f05270 */
[----:B------:R-:W-:Y:S11]  /*32b0*/  BSSY.RECONVERGENT B0, `(.L_x_73) ;  /* 0x0000005000007945 */ /* 0x000ff60003800200 */
[----:B------:R-:W-:Y:S01]  /*32c0*/  @!UPT UIADD3 URZ, UPT, UPT, URZ, URZ, URZ ;  /* 0x000000fffffff290 */ /* 0x000fe2000fffe0ff */
[----:B------:R4:W-:Y:S01]  /*32d0*/  @!P0 SYNCS.ARRIVE.TRANS64 RZ, [UR25+0x2e800], R8 ;  /* 0x02e80008ffff89a7 */ /* 0x0009e20008000019 */
[----:B------:R-:W-:Y:S05]  /*32e0*/  @!P4 BRA `(.L_x_74) ;  /* 0x000000000004c947 */ /* 0x000fea0003800000 */
[----:B------:R-:W-:Y:S05]  /*32f0*/  BPT.TRAP 0x1 ;  /* 0x000000040000795c */ /* 0x000fea0000300000 */
.L_x_74:
[----:B------:R-:W-:Y:S05]  /*3300*/  BSYNC.RECONVERGENT B0 ;  /* 0x0000000000007941 */ /* 0x000fea0003800200 */
.L_x_73:
[----:B------:R-:W-:Y:S01]  /*3310*/  ISETP.EQ.OR P6, PT, R15, RZ, P0 ;  /* 0x000000ff0f00720c */ /* 0x000fe200007c2670 */
[----:B------:R-:W-:Y:S11]  /*3320*/  BSSY.RECONVERGENT B0, `(.L_x_75) ;  /* 0x0000004000007945 */ /* 0x000ff60003800200 */
[----:B------:R-:W-:Y:S01]  /*3330*/  @!UPT UIADD3 URZ, UPT, UPT, URZ, URZ, URZ ;  /* 0x000000fffffff290 */ /* 0x000fe2000fffe0ff */
[----:B------:R-:W-:Y:S05]  /*3340*/  @P6 BRA `(.L_x_76) ;  /* 0x0000000000046947 */ /* 0x000fea0003800000 */
[----:B------:R-:W-:Y:S05]  /*3350*/  BPT.TRAP 0x1 ;  /* 0x000000040000795c */ /* 0x000fea0000300000 */
.L_x_76:
[----:B------:R-:W-:Y:S05]  /*3360*/  BSYNC.RECONVERGENT B0 ;  /* 0x0000000000007941 */ /* 0x000fea0003800200 */
.L_x_75:
[----:B------:R-:W-:Y:S01]  /*3370*/  UIADD3 UR34, UP0, UPT, UR40, 0x300, URZ ;  /* 0x0000030028227890 */ /* 0x000fe2000ff1e0ff */
[----:B------:R-:W-:Y:S01]  /*3380*/  R2UR UR42, R3 ;  /* 0x00000000032a72ca */ /* 0x000fe200000e0000 */
[----:B------:R-:W-:Y:S02]  /*3390*/  UIMAD UR8, UR6, 0x6000, UR32 ;  /* 0x00006000060878a4 */ /* 0x000fe4000f8e0220 */
[----:B------:R-:W-:Y:S02]  /*33a0*/  UIADD3 UR25, UPT, UPT, UR25, 0x2e800, URZ ;  /* 0x0002e80019197890 */ /* 0x000fe4000fffe0ff */
[----:B------:R-:W-:Y:S02]  /*33b0*/  USHF.L.U32 UR27, UR31, 0x7, URZ ;  /* 0x000000071f1b7899 */ /* 0x000fe400080006ff */
[----:B------:R-:W-:Y:S02]  /*33c0*/  UIADD3.X UR35, UPT, UPT, URZ, UR41, URZ, UP0, !UPT ;  /* 0x00000029ff237290 */ /* 0x000fe400087fe4ff */
[----:B------:R-:W-:Y:S01]  /*33d0*/  UIADD3 UR24, UPT, UPT, UR8, 0xc000, URZ ;  /* 0x0000c00008187890 */ /* 0x000fe2000fffe0ff */
[----:B------:R-:W-:Y:S01]  /*33e0*/  UMOV UR36, 0x0 ;  /* 0x0000000000247882 */ /* 0x000fe20000000000 */
[----:B------:R-:W-:Y:S01]  /*33f0*/  UMOV UR37, 0x10000000 ;  /* 0x1000000000257882 */ /* 0x000fe20000000000 */
[----:B------:R-:W-:Y:S01]  /*3400*/  UMOV UR26, URZ ;  /* 0x000000ff001a7c82 */ /* 0x000fe20008000000 */
[----:B------:R-:W-:Y:S01]  /*3410*/  UIADD3 UR16, UPT, UPT, UR8, 0xe000, URZ ;  /* 0x0000e00008107890 */ /* 0x000fe2000fffe0ff */
[----:B------:R-:W-:Y:S01]  /*3420*/  UMOV UR18, 0x20 ;  /* 0x0000002000127882 */ /* 0x000fe20000000000 */
[----:B------:R-:W-:Y:S03]  /*3430*/  UMOV UR20, UR28 ;  /* 0x0000001c00147c82 */ /* 0x000fe60008000000 */
[----:B------:R1:W-:Y:S01]  /*3440*/  UTMALDG.5D [UR24], [UR34], desc[UR36] ;  /* 0x00002418220075b4 */ /* 0x0003e20008021000 */
[----:B------:R-:W-:Y:S01]  /*3450*/  UIADD3 UR8, UPT, UPT, UR8, 0x10000, URZ ;  /* 0x0001000008087890 */ /* 0x000fe2000fffe0ff */
[----:B------:R-:W-:Y:S01]  /*3460*/  UMOV UR21, UR29 ;  /* 0x0000001d00157c82 */ /* 0x000fe20008000000 */
[----:B------:R-:W-:Y:S01]  /*3470*/  UMOV UR22, UR30 ;  /* 0x0000001e00167c82 */ /* 0x000fe20008000000 */
[----:B------:R-:W-:Y:S01]  /*3480*/  UMOV UR17, UR25 ;  /* 0x0000001900117c82 */ /* 0x000fe20008000000 */
[----:B------:R-:W-:Y:S01]  /*3490*/  UMOV UR19, UR27 ;  /* 0x0000001b00137c82 */ /* 0x000fe20008000000 */
[----:B------:R-:W-:Y:S01]  /*34a0*/  UMOV UR10, 0x40 ;  /* 0x00000040000a7882 */ /* 0x000fe20000000000 */
[----:B------:R1:W-:Y:S01]  /*34b0*/  UTMALDG.5D [UR16], [UR34], desc[UR36] ;  /* 0x00002410220075b4 */ /* 0x0003e20008021000 */
[----:B------:R-:W-:Y:S01]  /*34c0*/  UISETP.NE.AND UP3, UPT, UR42, 0x1, UPT ;  /* 0x000000012a00788c */ /* 0x000fe2000bf65270 */
[----:B------:R-:W-:Y:S01]  /*34d0*/  UMOV UR12, UR28 ;  /* 0x0000001c000c7c82 */ /* 0x000fe20008000000 */
[----:B------:R-:W-:Y:S01]  /*34e0*/  UMOV UR13, UR29 ;  /* 0x0000001d000d7c82 */ /* 0x000fe20008000000 */
[----:B------:R-:W-:Y:S01]  /*34f0*/  UMOV UR14, UR30 ;  /* 0x0000001e000e7c82 */ /* 0x000fe20008000000 */
[----:B------:R-:W-:Y:S01]  /*3500*/  UMOV UR9, UR25 ;  /* 0x0000001900097c82 */ /* 0x000fe20008000000 */
[----:B------:R-:W-:Y:S01]  /*3510*/  UMOV UR11, UR27 ;  /* 0x0000001b000b7c82 */ /* 0x000fe20008000000 */
[----:B------:R-:W-:Y:S01]  /*3520*/  UIADD3 UR23, UPT, UPT, UR6, 0x1, URZ ;  /* 0x0000000106177890 */ /* 0x000fe2000fffe0ff */
[----:B------:R1:W-:Y:S02]  /*3530*/  UTMALDG.5D [UR8], [UR34], desc[UR36] ;  /* 0x00002408220075b4 */ /* 0x0003e40008021000 */
[----:B-1----:R-:W-:Y:S06]  /*3540*/  BRA.U !UP3, `(.L_x_77) ;  /* 0x000000010b047547 */ /* 0x002fec000b800000 */
[----:B------:R-:W-:Y:S05]  /*3550*/  BPT.TRAP 0x1 ;  /* 0x000000040000795c */ /* 0x000fea0000300000 */
.L_x_77:
[----:B----4-:R-:W-:Y:S04]  /*3560*/  SHF.L.U32 R8, R13, 0x1f, RZ ;  /* 0x0000001f0d087819 */ /* 0x010fe800000006ff */
[----:B------:R-:W1:Y:S02]  /*3570*/  SYNCS.PHASECHK.TRANS64.TRYWAIT P0, [UR32+0x2e838], R8 ;  /* 0x02e83808ff0075a7 */ /* 0x000e640008001120 */
[----:B-1----:R-:W-:Y:S05]  /*3580*/  @!P0 BRA `(.L_x_78) ;  /* 0x000000c4006c8947 */ /* 0x002fea0003800000 */
.L_x_263:
[----:B------:R-:W-:Y:S02]  /*3590*/  USHF.L.U32 UR27, UR31, 0x7, URZ ;  /* 0x000000071f1b7899 */ /* 0x000fe400080006ff */
[----:B------:R-:W-:Y:S04]  /*35a0*/  UIMAD UR6, UR28, UR7, UR4 ;  /* 0x000000071c0672a4 */ /* 0x000fe8000f8e0204 */
[----:B-1----:R-:W-:Y:S04]  /*35b0*/  VIADD R4, R2, UR27 ;  /* 0x0000001b02047c36 */ /* 0x002fe80008000000 */
[C---:B------:R-:W-:Y:S01]  /*35c0*/  VIADD R8, R4.reuse, UR6 ;  /* 0x0000000604087c36 */ /* 0x040fe20008000000 */
[C---:B------:R-:W-:Y:S01]  /*35d0*/  ISETP.GE.AND P3, PT, R4.reuse, UR33, PT ;  /* 0x0000002104007c0c */ /* 0x040fe2000bf66270 */
[----:B------:R-:W-:Y:S02]  /*35e0*/  VIADD R20, R4, 0x1 ;  /* 0x0000000104147836 */ /* 0x000fe40000000000 */
[C---:B------:R-:W-:Y:S01]  /*35f0*/  VIADD R9, R8.reuse, 0x2 ;  /* 0x0000000208097836 */ /* 0x040fe20000000000 */
[CC--:B--2---:R-:W-:Y:S01]  /*3600*/  LEA R24, P0, R8.reuse, R18.reuse, 0x2 ;  /* 0x0000001208187211 */ /* 0x0c4fe200078010ff */
[----:B------:R-:W-:Y:S01]  /*3610*/  VIADD R10, R8, 0x1 ;  /* 0x00000001080a7836 */ /* 0x000fe20000000000 */
[----:B------:R-:W-:Y:S02]  /*3620*/  ISETP.GE.AND P2, PT, R20, UR33, PT ;  /* 0x0000002114007c0c */ /* 0x000fe4000bf46270 */
[CC--:B------:R-:W-:Y:S01]  /*3630*/  LEA.HI.X R25, R8.reuse, R19.reuse, RZ, 0x2, P0 ;  /* 0x0000001308197211 */ /* 0x0c0fe200000f14ff */
[----:B------:R-:W-:Y:S01]  /*3640*/  VIADD R8, R8, 0x3 ;  /* 0x0000000308087836 */ /* 0x000fe20000000000 */
[CC--:B------:R-:W-:Y:S02]  /*3650*/  LEA R20, P0, R9.reuse, R18.reuse, 0x2 ;  /* 0x0000001209147211 */ /* 0x0c0fe400078010ff */
[-C--:B------:R-:W-:Y:S01]  /*3660*/  LEA R22, P1, R10, R18.reuse, 0x2 ;  /* 0x000000120a167211 */ /* 0x080fe200078210ff */
[----:B------:R-:W-:Y:S01]  /*3670*/  @!PT LDS RZ, [RZ] ;  /* 0x00000000fffff984 */ /* 0x000fe20000000800 */
[----:B------:R-:W-:Y:S01]  /*3680*/  @!PT LDS RZ, [RZ] ;  /* 0x00000000fffff984 */ /* 0x000fe20000000800 */
[----:B------:R-:W-:Y:S01]  /*3690*/  @!PT LDS RZ, [RZ] ;  /* 0x00000000fffff984 */ /* 0x000fe20000000800 */
[----:B------:R1:W-:Y:S01]  /*36a0*/  LDGSTS.E.LTC128B [R5+0x2e000], desc[UR38][R24.64], !P3 ;  /* 0x2e00000018057fae */ /* 0x0003e2000d9a1226 */
[-C--:B------:R-:W-:Y:S01]  /*36b0*/  LEA.HI.X R21, R9, R19.reuse, RZ, 0x2, P0 ;  /* 0x0000001309157211 */ /* 0x080fe200000f14ff */
[----:B------:R-:W-:Y:S01]  /*36c0*/  VIADD R9, R4, 0x2 ;  /* 0x0000000204097836 */ /* 0x000fe20000000000 */
[----:B------:R-:W-:Y:S02]  /*36d0*/  LEA R26, P0, R8, R18, 0x2 ;  /* 0x00000012081a7211 */ /* 0x000fe400078010ff */
[-C--:B------:R-:W-:Y:S02]  /*36e0*/  LEA.HI.X R23, R10, R19.reuse, RZ, 0x2, P1 ;  /* 0x000000130a177211 */ /* 0x080fe400008f14ff */
[----:B------:R-:W-:Y:S01]  /*36f0*/  LEA.HI.X R27, R8, R19, RZ, 0x2, P0 ;  /* 0x00000013081b7211 */ /* 0x000fe200000f14ff */
[----:B------:R-:W-:Y:S01]  /*3700*/  VIADD R8, R4, 0x3 ;  /* 0x0000000304087836 */ /* 0x000fe20000000000 */
[----:B------:R-:W-:Y:S01]  /*3710*/  ISETP.GE.AND P1, PT, R9, UR33, PT ;  /* 0x0000002109007c0c */ /* 0x000fe2000bf26270 */
[----:B------:R1:W-:Y:S03]  /*3720*/  LDGSTS.E.LTC128B [R5+0x2e004], desc[UR38][R22.64], !P2 ;  /* 0x2e00400016057fae */ /* 0x0003e6000d1a1226 */
[----:B------:R-:W-:Y:S09]  /*3730*/  ISETP.GE.AND P0, PT, R8, UR33, PT ;  /* 0x0000002108007c0c */ /* 0x000ff2000bf06270 */
        /* <DEDUP_REMOVED lines=8> */
.L_x_79:
[----:B------:R-:W-:Y:S01]  /*37c0*/  SYNCS.ARRIVE.TRANS64.A1T0 RZ, [UR32+0x2e830], RZ ;  /* 0x02e830ffffff79a7 */ /* 0x000fe20008100020 */
[----:B------:R-:W-:Y:S05]  /*37d0*/  BRA.U !UP1, `(.L_x_80) ;  /* 0x0000000109047547 */ /* 0x000fea000b800000 */
[----:B------:R-:W-:Y:S05]  /*37e0*/  BPT.TRAP 0x1 ;  /* 0x000000040000795c */ /* 0x000fea0000300000 */
.L_x_80:
[----:B------:R-:W-:Y:S02]  /*37f0*/  ISETP.NE.AND P5, PT, R7, RZ, PT ;  /* 0x000000ff0700720c */ /* 0x000fe40003fa5270 */
[----:B------:R-:W-:Y:S11]  /*3800*/  SHF.L.U32 R10, R12, 0x1f, RZ ;  /* 0x0000001f0c0a7819 */ /* 0x000ff600000006ff */
[----:B------:R-:W-:Y:S01]  /*3810*/  @!P5 IMAD.MOV.U32 R9, RZ, RZ, 0x6000 ;  /* 0x00006000ff09d424 */ /* 0x000fe200078e00ff */
[----:B------:R-:W2:Y:S02]  /*3820*/  SYNCS.PHASECHK.TRANS64.TRYWAIT P5, [UR32+0x2e828], R10 ;  /* 0x02e8280aff0075a7 */ /* 0x000ea400080a1120 */
[----:B--2---:R-:W-:Y:S05]  /*3830*/  @!P5 BRA `(.L_x_81) ;  /* 0x000000c000d8d947 */ /* 0x004fea0003800000 */
.L_x_265:
[----:B------:R-:W-:Y:S11]  /*3840*/  ISETP.NE.AND P5, PT, R7, RZ, PT ;  /* 0x000000ff0700720c */ /* 0x000ff60003fa5270 */
[----:B------:R-:W-:Y:S02]  /*3850*/  @!UPT UIADD3 URZ, UPT, UPT, URZ, URZ, URZ ;  /* 0x000000fffffff290 */ /* 0x000fe4000fffe0ff */
[----:B------:R4:W-:Y:S01]  /*3860*/  @!P5 SYNCS.ARRIVE.TRANS64 RZ, [UR32+0x2e820], R9 ;  /* 0x02e82009ffffd9a7 */ /* 0x0009e20008000020 */
[----:B------:R-:W-:Y:S05]  /*3870*/  BRA.U !UP2, `(.L_x_82) ;  /* 0x000000010a047547 */ /* 0x000fea000b800000 */
[----:B------:R-:W-:Y:S05]  /*3880*/  BPT.TRAP 0x1 ;  /* 0x000000040000795c */ /* 0x000fea0000300000 */
.L_x_82:
[----:B------:R-:W-:Y:S04]  /*3890*/  BSSY.RECONVERGENT B0, `(.L_x_83) ;  /* 0x0000003000007945 */ /* 0x000fe80003800200 */
[----:B------:R-:W-:Y:S05]  /*38a0*/  @P6 BRA `(.L_x_84) ;  /* 0x0000000000046947 */ /* 0x000fea0003800000 */
[----:B------:R-:W-:Y:S05]  /*38b0*/  BPT.TRAP 0x1 ;  /* 0x000000040000795c */ /* 0x000fea0000300000 */
.L_x_84:
[----:B------:R-:W-:Y:S05]  /*38c0*/  BSYNC.RECONVERGENT B0 ;  /* 0x0000000000007941 */ /* 0x000fea0003800200 */
.L_x_83:
[----:B------:R-:W-:Y:S02]  /*38d0*/  UIADD3 UR34, UP0, UPT, UR40, 0x400, URZ ;  /* 0x0000040028227890 */ /* 0x000fe4000ff1e0ff */
[----:B------:R-:W-:Y:S02]  /*38e0*/  UIADD3 UR25, UPT, UPT, UR32, 0x2e820, URZ ;  /* 0x0002e82020197890 */ /* 0x000fe4000fffe0ff */
[----:B------:R-:W-:Y:S02]  /*38f0*/  UIADD3 UR24, UPT, UPT, UR32, 0x18000, URZ ;  /* 0x0001800020187890 */ /* 0x000fe4000fffe0ff */
[----:B------:R-:W-:Y:S01]  /*3900*/  UIADD3.X UR35, UPT, UPT, URZ, UR41, URZ, UP0, !UPT ;  /* 0x00000029ff237290 */ /* 0x000fe200087fe4ff */
[----:B------:R-:W-:Y:S01]  /*3910*/  UMOV UR36, 0x0 ;  /* 0x0000000000247882 */ /* 0x000fe20000000000 */
[----:B------:R-:W-:Y:S01]  /*3920*/  UMOV UR37, 0x10000000 ;  /* 0x1000000000257882 */ /* 0x000fe20000000000 */
[----:B------:R-:W-:Y:S01]  /*3930*/  UMOV UR26, URZ ;  /* 0x000000ff001a7c82 */ /* 0x000fe20008000000 */
[----:B------:R-:W-:Y:S01]  /*3940*/  UIADD3 UR16, UPT, UPT, UR32, 0x1a000, URZ ;  /* 0x0001a00020107890 */ /* 0x000fe2000fffe0ff */
[----:B------:R-:W-:Y:S01]  /*3950*/  UMOV UR18, 0x20 ;  /* 0x0000002000127882 */ /* 0x000fe20000000000 */
[----:B------:R-:W-:Y:S03]  /*3960*/  UMOV UR19, UR27 ;  /* 0x0000001b00137c82 */ /* 0x000fe60008000000 */
[----:B------:R1:W-:Y:S01]  /*3970*/  UTMALDG.5D [UR24], [UR34], desc[UR36] ;  /* 0x00002418220075b4 */ /* 0x0003e20008021000 */
[----:B------:R-:W-:Y:S01]  /*3980*/  UMOV UR20, UR28 ;  /* 0x0000001c00147c82 */ /* 0x000fe20008000000 */
[----:B------:R-:W-:Y:S01]  /*3990*/  UMOV UR21, UR29 ;  /* 0x0000001d00157c82 */ /* 0x000fe20008000000 */
[----:B------:R-:W-:Y:S01]  /*39a0*/  UMOV UR22, UR30 ;  /* 0x0000001e00167c82 */ /* 0x000fe20008000000 */
[----:B------:R-:W-:Y:S01]  /*39b0*/  UMOV UR17, UR25 ;  /* 0x0000001900117c82 */ /* 0x000fe20008000000 */
[----:B------:R-:W-:Y:S01]  /*39c0*/  UIADD3 UR8, UPT, UPT, UR32, 0x1c000, URZ ;  /* 0x0001c00020087890 */ /* 0x000fe2000fffe0ff */
[----:B------:R-:W-:Y:S01]  /*39d0*/  UMOV UR10, 0x40 ;  /* 0x00000040000a7882 */ /* 0x000fe20000000000 */
[----:B------:R1:W-:Y:S01]  /*39e0*/  UTMALDG.5D [UR16], [UR34], desc[UR36] ;  /* 0x00002410220075b4 */ /* 0x0003e20008021000 */
[----:B------:R-:W-:Y:S01]  /*39f0*/  UMOV UR11, UR27 ;  /* 0x0000001b000b7c82 */ /* 0x000fe20008000000 */
[----:B------:R-:W-:Y:S01]  /*3a00*/  UMOV UR12, UR28 ;  /* 0x0000001c000c7c82 */ /* 0x000fe20008000000 */
[----:B------:R-:W-:Y:S01]  /*3a10*/  UMOV UR13, UR29 ;  /* 0x0000001d000d7c82 */ /* 0x000fe20008000000 */
[----:B------:R-:W-:Y:S01]  /*3a20*/  UMOV UR14, UR30 ;  /* 0x0000001e000e7c82 */ /* 0x000fe20008000000 */
[----:B------:R-:W-:Y:S02]  /*3a30*/  UMOV UR9, UR25 ;  /* 0x0000001900097c82 */ /* 0x000fe40008000000 */
[----:B------:R1:W-:Y:S02]  /*3a40*/  UTMALDG.5D [UR8], [UR34], desc[UR36] ;  /* 0x00002408220075b4 */ /* 0x0003e40008021000 */
[----:B-1----:R-:W-:Y:S05]  /*3a50*/  BRA.U !UP3, `(.L_x_85) ;  /* 0x000000010b047547 */ /* 0x002fea000b800000 */
[----:B------:R-:W-:Y:S05]  /*3a60*/  BPT.TRAP 0x1 ;  /* 0x000000040000795c */ /* 0x000fea0000300000 */
.L_x_85:
[----:B----4-:R-:W-:Y:S04]  /*3a70*/  SHF.L.U32 R9, R14, 0x1f, RZ ;  /* 0x0000001f0e097819 */ /* 0x010fe800000006ff */
[----:B------:R-:W1:Y:S02]  /*3a80*/  SYNCS.PHASECHK.TRANS64.TRYWAIT P5, [UR32+0x2e848], R9 ;  /* 0x02e84809ff0075a7 */ /* 0x000e6400080a1120 */
[----:B-1----:R-:W-:Y:S05]  /*3a90*/  @!P5 BRA `(.L_x_86) ;  /* 0x000000c00058d947 */ /* 0x002fea0003800000 */
.L_x_267:
[----:B------:R-:W-:Y:S06]  /*3aa0*/  UIMAD UR6, UR28, UR15, UR5 ;  /* 0x0000000f1c0672a4 */ /* 0x000fec000f8e0205 */
[----:B-12---:R-:W-:Y:S04]  /*3ab0*/  VIADD R8, R4, UR6 ;  /* 0x0000000604087c36 */ /* 0x006fe80008000000 */
[C---:B------:R-:W-:Y:S01]  /*3ac0*/  VIADD R4, R8.reuse, 0x1 ;  /* 0x0000000108047836 */ /* 0x040fe20000000000 */
[CC--:B---3--:R-:W-:Y:S04]  /*3ad0*/  LEA R22, P5, R8.reuse, R16.reuse, 0x2 ;  /* 0x0000001008167211 */ /* 0x0c8fe800078a10ff */
[-C--:B------:R-:W-:Y:S02]  /*3ae0*/  LEA.HI.X R23, R8, R17.reuse, RZ, 0x2, P5 ;  /* 0x0000001108177211 */ /* 0x080fe400028f14ff */
[CC--:B------:R-:W-:Y:S03]  /*3af0*/  LEA R20, P5, R4.reuse, R16.reuse, 0x2 ;  /* 0x0000001004147211 */ /* 0x0c0fe600078a10ff */
[----:B------:R-:W-:Y:S01]  /*3b00*/  @!PT LDS RZ, [RZ] ;  /* 0x00000000fffff984 */ /* 0x000fe20000000800 */
[----:B------:R-:W-:Y:S01]  /*3b10*/  @!PT LDS RZ, [RZ] ;  /* 0x00000000fffff984 */ /* 0x000fe20000000800 */
[----:B------:R-:W-:Y:S01]  /*3b20*/  @!PT LDS RZ, [RZ] ;  /* 0x00000000fffff984 */ /* 0x000fe20000000800 */
[----:B------:R1:W-:Y:S01]  /*3b30*/  LDGSTS.E.LTC128B [R5+0x2e200], desc[UR38][R22.64], !P3 ;  /* 0x2e20000016057fae */ /* 0x0003e2000d9a1226 */
[-C--:B------:R-:W-:Y:S01]  /*3b40*/  LEA.HI.X R21, R4, R17.reuse, RZ, 0x2, P5 ;  /* 0x0000001104157211 */ /* 0x080fe200028f14ff */
[C---:B------:R-:W-:Y:S02]  /*3b50*/  VIADD R4, R8.reuse, 0x2 ;  /* 0x0000000208047836 */ /* 0x040fe40000000000 */
[----:B------:R-:W-:Y:S02]  /*3b60*/  VIADD R8, R8, 0x3 ;  /* 0x0000000308087836 */ /* 0x000fe40000000000 */
[----:B------:R1:W-:Y:S01]  /*3b70*/  LDGSTS.E.LTC128B [R5+0x2e204], desc[UR38][R20.64], !P2 ;  /* 0x2e20400014057fae */ /* 0x0003e2000d1a1226 */
[CC--:B------:R-:W-:Y:S04]  /*3b80*/  LEA R24, P5, R4.reuse, R16.reuse, 0x2 ;  /* 0x0000001004187211 */ /* 0x0c0fe800078a10ff */
[-C--:B------:R-:W-:Y:S02]  /*3b90*/  LEA.HI.X R25, R4, R17.reuse, RZ, 0x2, P5 ;  /* 0x0000001104197211 */ /* 0x080fe400028f14ff */
[C---:B------:R-:W-:Y:S03]  /*3ba0*/  LEA R26, P5, R8.reuse, R16, 0x2 ;  /* 0x00000010081a7211 */ /* 0x040fe600078a10ff */
[----:B------:R1:W-:Y:S01]  /*3bb0*/  LDGSTS.E.LTC128B [R5+0x2e208], desc[UR38][R24.64], !P1 ;  /* 0x2e20800018057fae */ /* 0x0003e2000c9a1226 */
[----:B------:R-:W-:Y:S05]  /*3bc0*/  LEA.HI.X R27, R8, R17, RZ, 0x2, P5 ;  /* 0x00000011081b7211 */ /* 0x000fea00028f14ff */
[----:B------:R1:W-:Y:S01]  /*3bd0*/  LDGSTS.E.LTC128B [R5+0x2e20c], desc[UR38][R26.64], !P0 ;  /* 0x2e20c0001a057fae */ /* 0x0003e2000c1a1226 */
[----:B------:R-:W-:Y:S01]  /*3be0*/  NOP ;  /* 0x0000000000007918 */ /* 0x000fe20000000000 */
[----:B------:R-:W-:Y:S02]  /*3bf0*/  SYNCS.ARRIVE.TRANS64.RED.A0T1 RZ, [UR32+0x2e840], RZ ;  /* 0x02e840ffffff79a7 */ /* 0x000fe40008200420 */
[----:B------:R-:W-:Y:S01]  /*3c00*/  ARRIVES.LDGSTSBAR.64.TRANSCNT [UR32+0x2e840] ;  /* 0x02e84000ff0079b0 */ /* 0x000fe20008002a20 */
[----:B------:R-:W-:Y:S01]  /*3c10*/  NOP ;  /* 0x0000000000007918 */ /* 0x000fe20000000000 */
[----:B------:R-:W-:Y:S05]  /*3c20*/  BRA.U !UP3, `(.L_x_87) ;  /* 0x000000010b047547 */ /* 0x000fea000b800000 */
[----:B------:R-:W-:Y:S05]  /*3c30*/  BPT.TRAP 0x1 ;  /* 0x000000040000795c */ /* 0x000fea0000300000 */
.L_x_87:
[----:B------:R-:W-:Y:S01]  /*3c40*/  LOP3.LUT R14, R14, 0x1, RZ, 0x3c, !PT ;  /* 0x000000010e0e7812 */ /* 0x000fe200078e3cff */
[----:B------:R-:W-:Y:S01]  /*3c50*/  SYNCS.ARRIVE.TRANS64.A1T0 RZ, [UR32+0x2e840], RZ ;  /* 0x02e840ffffff79a7 */ /* 0x000fe20008100020 */
[----:B------:R-:W2:Y:S01]  /*3c60*/  LDL.LU R4, [R1] ;  /* 0x0000000001047983 */ /* 0x000ea20000300800 */
[----:B------:R-:W-:Y:S01]  /*3c70*/  LOP3.LUT R13, R13, 0x1, RZ, 0x3c, !PT ;  /* 0x000000010d0d7812 */ /* 0x000fe200078e3cff */
[----:B------:R-:W-:Y:S01]  /*3c80*/  UISETP.NE.AND UP0, UPT, UR23, 0x2, UPT ;  /* 0x000000021700788c */ /* 0x000fe2000bf05270 */
[----:B------:R-:W-:Y:S03]  /*3c90*/  LOP3.LUT R12, R12, 0x1, RZ, 0x3c, !PT ;  /* 0x000000010c0c7812 */ /* 0x000fe600078e3cff */
[----:B------:R-:W-:Y:S02]  /*3ca0*/  USEL UR8, URZ, 0x1, UP0 ;  /* 0x00000001ff087887 */ /* 0x000fe40008000000 */
[----:B------:R-:W-:Y:S04]  /*3cb0*/  USEL UR6, UR23, URZ, UP0 ;  /* 0x000000ff17067287 */ /* 0x000fe80008000000 */
[----:B------:R-:W-:Y:S02]  /*3cc0*/  LOP3.LUT R11, R11, UR8, RZ, 0x3c, !PT ;  /* 0x000000080b0b7c12 */ /* 0x000fe4000f8e3cff */
[C---:B--2---:R-:W-:Y:S01]  /*3cd0*/  ISETP.GT.U32.AND P0, PT, R4.reuse, 0x2, PT ;  /* 0x000000020400780c */ /* 0x044fe20003f04070 */
[----:B------:R-:W-:Y:S05]  /*3ce0*/  VIADD R4, R4, 0xffffffff ;  /* 0xffffffff04047836 */ /* 0x000fea0000000000 */
[----:B------:R2:W-:Y:S07]  /*3cf0*/  STL [R1], R4 ;  /* 0x0000000401007387 */ /* 0x0005ee0000100800 */
[----:B------:R-:W-:Y:S05]  /*3d00*/  @P0 BRA `(.L_x_88) ;  /* 0xfffffff4001c0947 */ /* 0x000fea000383ffff */
[----:B------:R-:W-:Y:S05]  /*3d10*/  EXIT ;  /* 0x000000000000794d */ /* 0x000fea0003800000 */
.L_x_314:
[----:B------:R-:W-:-:S08]  /*3d20*/  NOP ;  /* 0x0000000000007918 */ /* 0x000fd00000000000 */
[----:B------:R-:W1:-:S00]  /*3d30*/  USETMAXREG.DEALLOC.CTAPOOL 0x60 ;  /* 0x00000060000079c8 */ /* 0x000e4000080e0500 */
[----:B------:R-:W2:Y:S01]  /*3d40*/  S2UR UR24, SR_CgaCtaId ;  /* 0x00000000001879c3 */ /* 0x000ea20000008800 */
[----:B------:R-:W-:Y:S01]  /*3d50*/  UMOV UR4, 0x40 ;  /* 0x0000004000047882 */ /* 0x000fe20000000000 */
[----:B------:R-:W-:Y:S01]  /*3d60*/  NOP ;  /* 0x0000000000007918 */ /* 0x000fe20000000000 */
[----:B--2---:R-:W-:-:S03]  /*3d70*/  ULEA UR5, UR24, UR4, 0x18 ;  /* 0x0000000418057291 */ /* 0x004fc6000f8ec0ff */
[----:B------:R-:W-:Y:S02]  /*3d80*/  UMOV UR4, 0x400 ;  /* 0x0000040000047882 */ /* 0x000fe40000000000 */
[----:B------:R-:W-:-:S04]  /*3d90*/  ULEA UR24, UR24, UR4, 0x18 ;  /* 0x0000000418187291 */ /* 0x000fc8000f8ec0ff */
[----:B-1----:R-:W1:Y:S02]  /*3da0*/  LDS.U8 R0, [UR5+0x1c] ;  /* 0x00001c05ff007984 */ /* 0x002e640008000000 */
[----:B-1----:R-:W-:-:S13]  /*3db0*/  ISETP.NE.AND P0, PT, R0, RZ, PT ;  /* 0x000000ff0000720c */ /* 0x002fda0003f05270 */
[----:B------:R-:W-:Y:S05]  /*3dc0*/  @P0 BRA `(.L_x_89) ;  /* 0x0000000000580947 */ /* 0x000fea0003800000 */
[----:B------:R-:W-:-:S13]  /*3dd0*/  ELECT P0, URZ, PT ;  /* 0x0000000000ff782f */ /* 0x000fda0003800000 */
[----:B------:R-:W-:Y:S05]  /*3de0*/  @!P0 BRA `(.L_x_90) ;  /* 0x00000000005c8947 */ /* 0x000fea0003800000 */
[----:B------:R-:W-:Y:S01]  /*3df0*/  UMOV UR4, 0x10 ;  /* 0x0000001000047882 */ /* 0x000fe20000000000 */
[----:B------:R-:W-:Y:S01]  /*3e00*/  HFMA2 R0, -RZ, RZ, 0, 5.9604644775390625e-08 ;  /* 0x00000001ff007431 */ /* 0x000fe200000001ff */
[----:B------:R-:W-:-:S03]  /*3e10*/  MOV R2, 0xffff ;  /* 0x0000ffff00027802 */ /* 0x000fc60000000f00 */
[----:B------:R-:W-:Y:S04]  /*3e20*/  DEPBAR.LE SB1, 0x36 ;  /* 0x00009d800000791a */ /* 0x000fe80000000000 */
[----:B------:R-:W1:Y:S02]  /*3e30*/  UTCATOMSWS.FIND_AND_SET.ALIGN UP0, UR4, UR4 ;  /* 0x00000004000475e3 */ /* 0x000e640008000800 */
[----:B-1----:R-:W-:Y:S01]  /*3e40*/  MOV R4, UR4 ;  /* 0x0000000400047c02 */ /* 0x002fe20008000f00 */
[----:B------:R-:W-:Y:S06]  /*3e50*/  BRA.U UP0, `(.L_x_91) ;  /* 0x0000000100187547 */ /* 0x000fec000b800000 */
.L_x_92:
[----:B------:R-:W-:Y:S05]  /*3e60*/  NANOSLEEP 0x64 ;  /* 0x000000640000795d */ /* 0x000fea0003800000 */
[----:B------:R-:W-:-:S05]  /*3e70*/  UMOV UR4, 0x10 ;  /* 0x0000001000047882 */ /* 0x000fca0000000000 */
[----:B------:R-:W-:Y:S04]  /*3e80*/  DEPBAR.LE SB1, 0x36 ;  /* 0x00009d800000791a */ /* 0x000fe80000000000 */
[----:B------:R-:W1:Y:S02]  /*3e90*/  UTCATOMSWS.FIND_AND_SET.ALIGN UP0, UR4, UR4 ;  /* 0x00000004000475e3 */ /* 0x000e640008000800 */
[----:B-1----:R-:W-:Y:S01]  /*3ea0*/  MOV R4, UR4 ;  /* 0x0000000400047c02 */ /* 0x002fe20008000f00 */
[----:B------:R-:W-:Y:S05]  /*3eb0*/  BRA.U !UP0, `(.L_x_92) ;  /* 0xfffffffd08e87547 */ /* 0x000fea000b83ffff */
.L_x_91:
[-C--:B------:R-:W-:Y:S02]  /*3ec0*/  SHF.L.U32 R2, R2, R4.reuse, RZ ;  /* 0x0000000402027219 */ /* 0x080fe400000006ff */
[----:B------:R-:W-:Y:S01]  /*3ed0*/  SHF.L.U32 R0, R0, R4, RZ ;  /* 0x0000000400007219 */ /* 0x000fe200000006ff */
[----:B------:R-:W-:Y:S02]  /*3ee0*/  IMAD.SHL.U32 R4, R4, 0x20, RZ ;  /* 0x0000002004047824 */ /* 0x000fe400078e00ff */
[----:B------:R1:W-:Y:S04]  /*3ef0*/  ATOMS.OR RZ, [UR5+0x14], R2 ;  /* 0x00001402ffff798c */ /* 0x0003e8000b000005 */
[----:B------:R1:W-:Y:S04]  /*3f00*/  ATOMS.OR RZ, [UR5+0x18], R0 ;  /* 0x00001800ffff798c */ /* 0x0003e8000b000005 */
[----:B------:R1:W-:Y:S01]  /*3f10*/  STS [UR24+0x2e8c0], R4 ;  /* 0x02e8c004ff007988 */ /* 0x0003e20008000818 */
[----:B------:R-:W-:Y:S05]  /*3f20*/  BRA `(.L_x_90) ;  /* 0x00000000000c7947 */ /* 0x000fea0003800000 */
.L_x_89:
[----:B------:R1:W-:Y:S01]  /*3f30*/  STS [UR24+0x2e8c0], R5 ;  /* 0x02e8c005ff007988 */ /* 0x0003e20008000818 */
[----:B------:R-:W-:-:S03]  /*3f40*/  MOV R4, 0x3f60 ;  /* 0x00003f6000047802 */ /* 0x000fc60000000f00 */
[----:B-1----:R-:W-:Y:S05]  /*3f50*/  CALL.REL.NOINC `($__internal_1_$__cuda_sm10x_tcgen05_guardrail_trap_phase_invalid_during_alloc) ;  /* 0x000000c4008c7944 */ /* 0x002fea0003c00000 */
.L_x_90:
[----:B------:R-:W-:Y:S05]  /*3f60*/  WARPSYNC.ALL ;  /* 0x0000000000007948 */ /* 0x000fea0003800000 */
[----:B------:R-:W-:Y:S01]  /*3f70*/  USHF.R.U32.HI UR7, URZ, 0x4, UR24 ;  /* 0x00000004ff077899 */ /* 0x000fe20008011618 */
[----:B------:R-:W-:Y:S01]  /*3f80*/  NOP ;  /* 0x0000000000007918 */ /* 0x000fe20000000000 */
[----:B------:R-:W-:Y:S01]  /*3f90*/  UIADD3 UR6, UPT, UPT, UR24, 0xc000, URZ ;  /* 0x0000c00018067890 */ /* 0x000fe2000fffe0ff */
[----:B------:R-:W-:Y:S01]  /*3fa0*/  BSSY.RECONVERGENT B0, `(.L_x_93) ;  /* 0x000001f000007945 */ /* 0x000fe20003800200 */
[----:B------:R-:W-:Y:S02]  /*3fb0*/  UIADD3 UR5, UPT, UPT, UR24, 0x6000, URZ ;  /* 0x0000600018057890 */ /* 0x000fe4000fffe0ff */
[----:B------:R-:W-:-:S02]  /*3fc0*/  UIADD3 UR4, UPT, UPT, UR24, 0x18000, URZ ;  /* 0x0001800018047890 */ /* 0x000fc4000fffe0ff */
[----:B------:R-:W-:Y:S02]  /*3fd0*/  UIADD3 UR10, UPT, UPT, UR24, 0x1e000, URZ ;  /* 0x0001e000180a7890 */ /* 0x000fe4000fffe0ff */
[----:B------:R-:W-:Y:S02]  /*3fe0*/  ULOP3.LUT UR9, UR7, 0x3fff, URZ, 0xc0, !UPT ;  /* 0x00003fff07097892 */ /* 0x000fe4000f8ec0ff */
[----:B------:R-:W-:Y:S02]  /*3ff0*/  USHF.R.U32.HI UR8, URZ, 0x4, UR6 ;  /* 0x00000004ff087899 */ /* 0x000fe40008011606 */
[----:B------:R-:W-:Y:S02]  /*4000*/  USHF.R.U32.HI UR7, URZ, 0x4, UR5 ;  /* 0x00000004ff077899 */ /* 0x000fe40008011605 */
[----:B------:R-:W-:Y:S02]  /*4010*/  USHF.R.U32.HI UR6, URZ, 0x4, UR4 ;  /* 0x00000004ff067899 */ /* 0x000fe40008011604 */
[----:B------:R-:W-:-:S02]  /*4020*/  USHF.R.U32.HI UR4, URZ, 0x4, UR10 ;  /* 0x00000004ff047899 */ /* 0x000fc4000801160a */
[----:B------:R-:W-:Y:S02]  /*4030*/  ULOP3.LUT UR7, UR7, 0x3fff, URZ, 0xc0, !UPT ;  /* 0x00003fff07077892 */ /* 0x000fe4000f8ec0ff */
[----:B------:R-:W-:Y:S02]  /*4040*/  ULOP3.LUT UR34, UR4, 0x3fff, URZ, 0xc0, !UPT ;  /* 0x00003fff04227892 */ /* 0x000fe4000f8ec0ff */
[----:B------:R-:W-:Y:S02]  /*4050*/  ULOP3.LUT UR42, UR9, 0x10000, URZ, 0xfc, !UPT ;  /* 0x00010000092a7892 */ /* 0x000fe4000f8efcff */
[----:B------:R-:W-:Y:S02]  /*4060*/  ULOP3.LUT UR28, UR7, 0x10000, URZ, 0xfc, !UPT ;  /* 0x00010000071c7892 */ /* 0x000fe4000f8efcff */
[----:B------:R-:W-:Y:S02]  /*4070*/  ULOP3.LUT UR9, UR9, 0x2000000, URZ, 0xfc, !UPT ;  /* 0x0200000009097892 */ /* 0x000fe4000f8efcff */
[----:B------:R-:W-:-:S02]  /*4080*/  ULOP3.LUT UR7, UR34, 0x4000000, URZ, 0xfc, !UPT ;  /* 0x0400000022077892 */ /* 0x000fc4000f8efcff */
[----:B------:R-:W-:Y:S02]  /*4090*/  ULOP3.LUT UR5, UR8, 0x3fff, URZ, 0xc0, !UPT ;  /* 0x00003fff08057892 */ /* 0x000fe4000f8ec0ff */
[----:B------:R-:W-:Y:S01]  /*40a0*/  ULOP3.LUT UR6, UR6, 0x3fff, URZ, 0xc0, !UPT ;  /* 0x00003fff06067892 */ /* 0x000fe2000f8ec0ff */
[----:B------:R-:W-:Y:S01]  /*40b0*/  MOV R7, UR9 ;  /* 0x0000000900077c02 */ /* 0x000fe20008000f00 */
[----:B------:R-:W-:Y:S01]  /*40c0*/  ULOP3.LUT UR4, UR5, 0x10000, URZ, 0xfc, !UPT ;  /* 0x0001000005047892 */ /* 0x000fe2000f8efcff */
[----:B------:R-:W-:Y:S01]  /*40d0*/  MOV R6, UR7 ;  /* 0x0000000700067c02 */ /* 0x000fe20008000f00 */
[----:B------:R-:W-:Y:S02]  /*40e0*/  ULOP3.LUT UR30, UR6, 0x10000, URZ, 0xfc, !UPT ;  /* 0x00010000061e7892 */ /* 0x000fe4000f8efcff */
[----:B------:R-:W-:Y:S02]  /*40f0*/  ULOP3.LUT UR34, UR34, 0x10000, URZ, 0xfc, !UPT ;  /* 0x0001000022227892 */ /* 0x000fe4000f8efcff */
[----:B------:R-:W-:-:S02]  /*4100*/  ULOP3.LUT UR5, UR5, 0x2000000, URZ, 0xfc, !UPT ;  /* 0x0200000005057892 */ /* 0x000fc4000f8efcff */
[----:B------:R-:W-:Y:S01]  /*4110*/  ULOP3.LUT UR26, UR6, 0x2000000, URZ, 0xfc, !UPT ;  /* 0x02000000061a7892 */ /* 0x000fe2000f8efcff */
[----:B------:R-:W-:Y:S01]  /*4120*/  UMOV UR43, 0x80004020 ;  /* 0x80004020002b7882 */ /* 0x000fe20000000000 */
[----:B------:R-:W-:Y:S01]  /*4130*/  UMOV UR29, 0x80004020 ;  /* 0x80004020001d7882 */ /* 0x000fe20000000000 */
[----:B------:R-:W-:Y:S01]  /*4140*/  UMOV UR31, 0x80004020 ;  /* 0x80004020001f7882 */ /* 0x000fe20000000000 */
[----:B------:R-:W-:Y:S01]  /*4150*/  UMOV UR35, 0x40004040 ;  /* 0x4000404000237882 */ /* 0x000fe20000000000 */
[----:B------:R-:W-:Y:S01]  /*4160*/  UMOV UR27, 0x80004020 ;  /* 0x80004020001b7882 */ /* 0x000fe20000000000 */
[----:B------:R-:W-:Y:S06]  /*4170*/  @!P2 BRA `(.L_x_94) ;  /* 0x000000000004a947 */ /* 0x000fec0003800000 */
[----:B------:R-:W-:Y:S05]  /*4180*/  BPT.TRAP 0x1 ;  /* 0x000000040000795c */ /* 0x000fea0000300000 */
.L_x_94:
[----:B------:R-:W-:Y:S05]  /*4190*/  BSYNC.RECONVERGENT B0 ;  /* 0x0000000000007941 */ /* 0x000fea0003800200 */
.L_x_93:
[----:B------:R-:W-:Y:S01]  /*41a0*/  SHF.L.U32 R10, RZ, 0x1f, RZ ;  /* 0x0000001fff0a7819 */ /* 0x000fe200000006ff */
[----:B------:R-:W-:-:S03]  /*41b0*/  IMAD.MOV.U32 R9, RZ, RZ, 0x1 ;  /* 0x00000001ff097424 */ /* 0x000fc600078e00ff */
[----:B------:R-:W2:Y:S02]  /*41c0*/  SYNCS.PHASECHK.TRANS64.TRYWAIT P0, [UR24+0x2e800], R10 ;  /* 0x02e8000aff0075a7 */ /* 0x000ea40008001118 */
[----:B------:R-:W-:Y:S01]  /*41d0*/  SHF.L.U32 R9, R9, 0x1f, RZ ;  /* 0x0000001f09097819 */ /* 0x000fe200000006ff */
[----:B--2---:R-:W-:Y:S06]  /*41e0*/  @!P0 BRA `(.L_x_95) ;  /* 0x000000b8009c8947 */ /* 0x004fec0003800000 */
.L_x_269:
[----:B------:R-:W2:Y:S01]  /*41f0*/  SYNCS.PHASECHK.TRANS64.TRYWAIT P0, [UR24+0x2e858], R9 ;  /* 0x02e85809ff0075a7 */ /* 0x000ea20008001118 */
[----:B-1----:R-:W-:Y:S02]  /*4200*/  HFMA2 R2, -RZ, RZ, 0, 1.9073486328125e-05 ;  /* 0x00000140ff027431 */ /* 0x002fe400000001ff */
[----:B------:R-:W-:Y:S01]  /*4210*/  IMAD.MOV.U32 R5, RZ, RZ, 0x140 ;  /* 0x00000140ff057424 */ /* 0x000fe200078e00ff */
[----:B------:R-:W-:Y:S01]  /*4220*/  MOV R0, 0x140 ;  /* 0x0000014000007802 */ /* 0x000fe20000000f00 */
[----:B------:R-:W-:Y:S01]  /*4230*/  IMAD.MOV.U32 R4, RZ, RZ, 0x140 ;  /* 0x00000140ff047424 */ /* 0x000fe200078e00ff */
[----:B--2---:R-:W-:Y:S06]  /*4240*/  @!P0 BRA `(.L_x_96) ;  /* 0x000000b8009c8947 */ /* 0x004fec0003800000 */
.L_x_271:
[----:B------:R-:W-:Y:S01]  /*4250*/  R2UR UR21, R2 ;  /* 0x00000000021572ca */ /* 0x000fe200000e0000 */
[----:B------:R-:W-:Y:S01]  /*4260*/  IMAD.MOV.U32 R2, RZ, RZ, 0x140 ;  /* 0x00000140ff027424 */ /* 0x000fe200078e00ff */
[----:B------:R-:W-:Y:S01]  /*4270*/  R2UR UR20, R0 ;  /* 0x00000000001472ca */ /* 0x000fe200000e0000 */
[----:B------:R-:W-:Y:S01]  /*4280*/  IMAD.MOV.U32 R0, RZ, RZ, 0x140 ;  /* 0x00000140ff007424 */ /* 0x000fe200078e00ff */
[----:B------:R-:W-:Y:S01]  /*4290*/  R2UR UR23, R5 ;  /* 0x00000000051772ca */ /* 0x000fe200000e0000 */
[----:B------:R-:W-:Y:S01]  /*42a0*/  UIADD3 UR40, UPT, UPT, UR42, 0x2, URZ ;  /* 0x000000022a287890 */ /* 0x000fe2000fffe0ff */
[----:B------:R-:W-:Y:S01]  /*42b0*/  R2UR UR22, R4 ;  /* 0x00000000041672ca */ /* 0x000fe200000e0000 */
[----:B------:R-:W-:Y:S01]  /*42c0*/  UIADD3 UR14, UPT, UPT, UR4, 0x2, URZ ;  /* 0x00000002040e7890 */ /* 0x000fe2000fffe0ff */
[----:B------:R-:W-:Y:S01]  /*42d0*/  R2UR UR19, R2 ;  /* 0x00000000021372ca */ /* 0x000fe200000e0000 */
[----:B------:R-:W-:Y:S01]  /*42e0*/  UIADD3 UR36, UPT, UPT, UR42, 0x200, URZ ;  /* 0x000002002a247890 */ /* 0x000fe2000fffe0ff */
[----:B------:R-:W-:Y:S01]  /*42f0*/  R2UR UR18, R0 ;  /* 0x00000000001272ca */ /* 0x000fe200000e0000 */
[----:B------:R-:W-:Y:S01]  /*4300*/  UIADD3 UR12, UPT, UPT, UR4, 0x200, URZ ;  /* 0x00000200040c7890 */ /* 0x000fe2000fffe0ff */
[----:B------:R-:W-:Y:S01]  /*4310*/  R2UR UR25, R3 ;  /* 0x00000000031972ca */ /* 0x000fe200000e0000 */
[----:B------:R-:W-:-:S02]  /*4320*/  UIADD3 UR52, UPT, UPT, UR42, 0x202, URZ ;  /* 0x000002022a347890 */ /* 0x000fc4000fffe0ff */
[----:B------:R-:W-:Y:S02]  /*4330*/  UIADD3 UR10, UPT, UPT, UR4, 0x202, URZ ;  /* 0x00000202040a7890 */ /* 0x000fe4000fffe0ff */
[----:B------:R-:W-:Y:S02]  /*4340*/  UIADD3 UR54, UPT, UPT, UR42, 0x400, URZ ;  /* 0x000004002a367890 */ /* 0x000fe4000fffe0ff */
[----:B------:R-:W-:Y:S02]  /*4350*/  UIADD3 UR8, UPT, UPT, UR4, 0x400, URZ ;  /* 0x0000040004087890 */ /* 0x000fe4000fffe0ff */
[----:B------:R-:W-:Y:S02]  /*4360*/  UIADD3 UR56, UPT, UPT, UR42, 0x402, URZ ;  /* 0x000004022a387890 */ /* 0x000fe4000fffe0ff */
[----:B------:R-:W-:Y:S01]  /*4370*/  UIADD3 UR6, UPT, UPT, UR4, 0x402, URZ ;  /* 0x0000040204067890 */ /* 0x000fe2000fffe0ff */
[----:B------:R-:W-:Y:S01]  /*4380*/  UMOV UR50, 0x0 ;  /* 0x0000000000327882 */ /* 0x000fe20000000000 */
[----:B------:R-:W-:Y:S01]  /*4390*/  UMOV UR51, 0x8200490 ;  /* 0x0820049000337882 */ /* 0x000fe20000000000 */
[----:B------:R-:W-:Y:S01]  /*43a0*/  UMOV UR16, UR4 ;  /* 0x0000000400107c82 */ /* 0x000fe20008000000 */
[----:B------:R-:W-:Y:S01]  /*43b0*/  UMOV UR17, 0x80004020 ;  /* 0x8000402000117882 */ /* 0x000fe20000000000 */
        /* <DEDUP_REMOVED lines=8> */
[----:B------:R2:W-:Y:S01]  /*4440*/  UTCHMMA gdesc[UR42], gdesc[UR16], tmem[UR23], tmem[UR50], idesc[UR51], !UPT ;  /* 0x00ff32102a0075ea */ /* 0x0005e2000f800017 */
[----:B------:R-:W-:Y:S01]  /*4450*/  UMOV UR44, 0x0 ;  /* 0x00000000002c7882 */ /* 0x000fe20000000000 */
[----:B------:R-:W-:Y:S01]  /*4460*/  UMOV UR45, 0x8200490 ;  /* 0x08200490002d7882 */ /* 0x000fe20000000000 */
[----:B------:R-:W-:Y:S01]  /*4470*/  UMOV UR53, 0x80004020 ;  /* 0x8000402000357882 */ /* 0x000fe20000000000 */
[----:B------:R-:W-:Y:S01]  /*4480*/  UMOV UR11, 0x80004020 ;  /* 0x80004020000b7882 */ /* 0x000fe20000000000 */
[----:B------:R2:W-:Y:S01]  /*4490*/  UTCHMMA gdesc[UR40], gdesc[UR14], tmem[UR22], tmem[UR48], idesc[UR49], UPT ;  /* 0x00ff300e280075ea */ /* 0x0005e2000b800016 */
        /* <DEDUP_REMOVED lines=10> */
[----:B------:R2:W-:Y:S01]  /*4540*/  UTCHMMA gdesc[UR54], gdesc[UR8], tmem[UR19], tmem[UR38], idesc[UR39], UPT ;  /* 0x00ff2608360075ea */ /* 0x0005e2000b800013 */
[----:B------:R2:W-:Y:S01]  /*4550*/  UTCHMMA gdesc[UR56], gdesc[UR6], tmem[UR18], tmem[UR32], idesc[UR33], UPT ;  /* 0x00ff2006380075ea */ /* 0x0005e2000b800012 */
[----:B------:R-:W-:-:S09]  /*4560*/  UISETP.NE.AND UP0, UPT, UR25, 0x2, UPT ;  /* 0x000000021900788c */ /* 0x000fd2000bf05270 */
[----:B------:R-:W-:Y:S05]  /*4570*/  BRA.U !UP0, `(.L_x_97) ;  /* 0x0000000108047547 */ /* 0x000fea000b800000 */
[----:B--2---:R-:W-:Y:S05]  /*4580*/  BPT.TRAP 0x1 ;  /* 0x000000040000795c */ /* 0x004fea0000300000 */
.L_x_97:
[----:B--2---:R-:W-:-:S09]  /*4590*/  UIADD3 UR6, UPT, UPT, UR24, 0x2e850, URZ ;  /* 0x0002e85018067890 */ /* 0x004fd2000fffe0ff */
[----:B------:R2:W-:Y:S01]  /*45a0*/  UTCBAR [UR6], URZ ;  /* 0x000000ff060073e9 */ /* 0x0005e200080000ff */
[----:B------:R-:W-:Y:S05]  /*45b0*/  BRA.U !UP4, `(.L_x_98) ;  /* 0x000000010c047547 */ /* 0x000fea000b800000 */
[----:B--2---:R-:W-:Y:S05]  /*45c0*/  BPT.TRAP 0x1 ;  /* 0x000000040000795c */ /* 0x004fea0000300000 */
.L_x_98:
[----:B------:R-:W3:Y:S02]  /*45d0*/  SYNCS.PHASECHK.TRANS64.TRYWAIT P0, [UR24+0x2e820], R10 ;  /* 0x02e8200aff0075a7 */ /* 0x000ee40008001118 */
[----:B---3--:R-:W-:Y:S05]  /*45e0*/  @!P0 BRA `(.L_x_99) ;  /* 0x000000b400cc8947 */ /* 0x008fea0003800000 */
.L_x_273:
[----:B------:R-:W-:Y:S05]  /*45f0*/  BRA.U !UP0, `(.L_x_100) ;  /* 0x0000000108047547 */ /* 0x000fea000b800000 */
[----:B--2---:R-:W-:Y:S05]  /*4600*/  BPT.TRAP 0x1 ;  /* 0x000000040000795c */ /* 0x004fea0000300000 */
.L_x_100:
[----:B------:R-:W4:Y:S02]  /*4610*/  SYNCS.PHASECHK.TRANS64.TRYWAIT P0, [UR24+0x2e868], R9 ;  /* 0x02e86809ff0075a7 */ /* 0x000f240008001118 */
[----:B----4-:R-:W-:Y:S05]  /*4620*/  @!P0 BRA `(.L_x_101) ;  /* 0x000000b400d48947 */ /* 0x010fea0003800000 */
.L_x_275:
[----:B------:R-:W-:Y:S05]  /*4630*/  BRA.U !UP0, `(.L_x_102) ;  /* 0x0000000108047547 */ /* 0x000fea000b800000 */
[----:B--2---:R-:W-:Y:S05]  /*4640*/  BPT.TRAP 0x1 ;  /* 0x000000040000795c */ /* 0x004fea0000300000 */
.L_x_102:
[----:B------:R-:W4:Y:S01]  /*4650*/  SYNCS.PHASECHK.TRANS64.TRYWAIT P0, [UR24+0x2e878], R9 ;  /* 0x02e87809ff0075a7 */ /* 0x000f220008001118 */
[----:B------:R-:W-:Y:S01]  /*4660*/  HFMA2 R2, -RZ, RZ, 0, 1.1444091796875e-05 ;  /* 0x000000c0ff027431 */ /* 0x000fe200000001ff */
[----:B---3--:R-:W-:Y:S01]  /*4670*/  MOV R0, 0xc0 ;  /* 0x000000c000007802 */ /* 0x008fe20000000f00 */
[----:B----4-:R-:W-:Y:S06]  /*4680*/  @!P0 BRA `(.L_x_103) ;  /* 0x000000b400d48947 */ /* 0x010fec0003800000 */
.L_x_277:
[----:B------:R-:W-:Y:S01]  /*4690*/  R2UR UR46, R2 ;  /* 0x00000000022e72ca */ /* 0x000fe200000e0000 */
[----:B------:R-:W-:Y:S01]  /*46a0*/  IMAD.MOV.U32 R2, RZ, RZ, 0xc0 ;  /* 0x000000c0ff027424 */ /* 0x000fe200078e00ff */
[----:B------:R-:W-:Y:S01]  /*46b0*/  R2UR UR45, R0 ;  /* 0x00000000002d72ca */ /* 0x000fe200000e0000 */
[----:B------:R-:W-:Y:S01]  /*46c0*/  IMAD.MOV.U32 R0, RZ, RZ, 0xc0 ;  /* 0x000000c0ff007424 */ /* 0x000fe200078e00ff */
[----:B------:R-:W-:Y:S02]  /*46d0*/  UIADD3 UR38, UPT, UPT, UR30, 0x2, URZ ;  /* 0x000000021e267890 */ /* 0x000fe4000fffe0ff */
        /* <DEDUP_REMOVED lines=11> */
[----:B--2---:R-:W-:Y:S02]  /*4790*/  UIADD3 UR6, UPT, UPT, UR28, 0x402, URZ ;  /* 0x000004021c067890 */ /* 0x004fe4000fffe0ff */
[----:B------:R-:W-:Y:S01]  /*47a0*/  UIADD3 UR8, UPT, UPT, UR30, 0x402, URZ ;  /* 0x000004021e087890 */ /* 0x000fe2000fffe0ff */
        /* <DEDUP_REMOVED lines=28> */
[----:B------:R-:W-:Y:S05]  /*4970*/  BRA.U !UP0, `(.L_x_104) ;  /* 0x0000000108047547 */ /* 0x000fea000b800000 */
[----:B--2---:R-:W-:Y:S05]  /*4980*/  BPT.TRAP 0x1 ;  /* 0x000000040000795c */ /* 0x004fea0000300000 */
.L_x_104:
[----:B--2---:R-:W-:-:S09]  /*4990*/  UIADD3 UR6, UPT, UPT, UR24, 0x2e860, URZ ;  /* 0x0002e86018067890 */ /* 0x004fd2000fffe0ff */
[----:B------:R2:W-:Y:S01]  /*49a0*/  UTCBAR [UR6], URZ ;  /* 0x000000ff060073e9 */ /* 0x0005e200080000ff */
[----:B------:R-:W-:Y:S05]  /*49b0*/  BRA.U !UP0, `(.L_x_105) ;  /* 0x0000000108047547 */ /* 0x000fea000b800000 */
[----:B--2---:R-:W-:Y:S05]  /*49c0*/  BPT.TRAP 0x1 ;  /* 0x000000040000795c */ /* 0x004fea0000300000 */
.L_x_105:
[----:B------:R-:W4:Y:S01]  /*49d0*/  SYNCS.PHASECHK.TRANS64.TRYWAIT P0, [UR24+0x2e880], R10 ;  /* 0x02e8800aff0075a7 */ /* 0x000f220008001118 */
[----:B------:R-:W-:Y:S01]  /*49e0*/  HFMA2 R2, -RZ, RZ, 0, 1.9073486328125e-05 ;  /* 0x00000140ff027431 */ /* 0x000fe200000001ff */
[----:B------:R-:W-:Y:S01]  /*49f0*/  MOV R0, 0x60 ;  /* 0x0000006000007802 */ /* 0x000fe20000000f00 */
[----:B----4-:R-:W-:Y:S06]  /*4a00*/  @!P0 BRA `(.L_x_106) ;  /* 0x000000b4000c8947 */ /* 0x010fec0003800000 */
.L_x_279:
[----:B------:R-:W-:Y:S01]  /*4a10*/  R2UR UR51, R2 ;  /* 0x00000000023372ca */ /* 0x000fe200000e0000 */
[----:B------:R-:W-:Y:S01]  /*4a20*/  IMAD.MOV.U32 R2, RZ, RZ, 0x158 ;  /* 0x00000158ff027424 */ /* 0x000fe200078e00ff */
[----:B------:R-:W-:Y:S01]  /*4a30*/  R2UR UR58, R0 ;  /* 0x00000000003a72ca */ /* 0x000fe200000e0000 */
[----:B------:R-:W-:Y:S01]  /*4a40*/  IMAD.MOV.U32 R5, RZ, RZ, 0x148 ;  /* 0x00000148ff057424 */ /* 0x000fe200078e00ff */
[----:B------:R-:W-:Y:S01]  /*4a50*/  UIADD3 UR18, UPT, UPT, UR26, 0x40, URZ ;  /* 0x000000401a127890 */ /* 0x000fe2000fffe0ff */
[----:B---3--:R-:W-:Y:S01]  /*4a60*/  IMAD.MOV.U32 R4, RZ, RZ, 0x60 ;  /* 0x00000060ff047424 */ /* 0x008fe200078e00ff */
[----:B------:R-:W-:Y:S01]  /*4a70*/  R2UR UR45, R2 ;  /* 0x00000000022d72ca */ /* 0x000fe200000e0000 */
[----:B------:R-:W-:Y:S01]  /*4a80*/  IMAD.MOV.U32 R2, RZ, RZ, 0x168 ;  /* 0x00000168ff027424 */ /* 0x000fe200078e00ff */
        /* <DEDUP_REMOVED lines=9> */
[----:B------:R-:W-:Y:S01]  /*4b20*/  UIADD3 UR16, UPT, UPT, UR26, 0x80, URZ ;  /* 0x000000801a107890 */ /* 0x000fe2000fffe0ff */
        /* <DEDUP_REMOVED lines=8> */
[C---:B------:R-:W-:Y:S01]  /*4bb0*/  R2UR UR32, R0.reuse ;  /* 0x00000000002072ca */ /* 0x040fe200000e0000 */
[----:B------:R-:W-:Y:S01]  /*4bc0*/  UIADD3 UR8, UPT, UPT, UR26, 0x180, URZ ;  /* 0x000001801a087890 */ /* 0x000fe2000fffe0ff */
[----:B------:R-:W-:Y:S01]  /*4bd0*/  R2UR UR23, R0 ;  /* 0x00000000001772ca */ /* 0x000fe200000e0000 */
[----:B------:R-:W-:Y:S01]  /*4be0*/  UMOV UR74, 0x0 ;  /* 0x00000000004a7882 */ /* 0x000fe20000000000 */
[----:B------:R-:W-:Y:S01]  /*4bf0*/  R2UR UR20, R2 ;  /* 0x00000000021472ca */ /* 0x000fe200000e0000 */
[----:B------:R-:W-:Y:S01]  /*4c00*/  UMOV UR75, 0x8190490 ;  /* 0x08190490004b7882 */ /* 0x000fe20000000000 */
[----:B------:R-:W-:Y:S01]  /*4c10*/  R2UR UR21, R0 ;  /* 0x00000000001572ca */ /* 0x000fe200000e0000 */
[----:B--2---:R-:W-:Y:S01]  /*4c20*/  UIADD3 UR6, UPT, UPT, UR26, 0x1c0, URZ ;  /* 0x000001c01a067890 */ /* 0x004fe2000fffe0ff */
[----:B------:R2:W-:Y:S01]  /*4c30*/  UTCHMMA tmem[UR51], gdesc[UR26], tmem[UR58], tmem[UR74], idesc[UR75], !UPT ;  /* 0x00ff4a1a330079ea */ /* 0x0005e2000f80003a */
        /* <DEDUP_REMOVED lines=9> */
[----:B------:R2:W-:Y:S01]  /*4cd0*/  UTCHMMA tmem[UR49], gdesc[UR18], tmem[UR50], tmem[UR72], idesc[UR73], UPT ;  /* 0x00ff4812310079ea */ /* 0x0005e2000b800032 */
        /* <DEDUP_REMOVED lines=16> */
[----:B------:R2:W-:Y:S01]  /*4de0*/  UTCHMMA tmem[UR22], gdesc[UR8], tmem[UR23], tmem[UR62], idesc[UR63], UPT ;  /* 0x00ff3e08160079ea */ /* 0x0005e2000b800017 */
[----:B------:R2:W-:Y:S01]  /*4df0*/  UTCHMMA tmem[UR20], gdesc[UR6], tmem[UR21], tmem[UR60], idesc[UR61], UPT ;  /* 0x00ff3c06140079ea */ /* 0x0005e2000b800015 */
[----:B------:R-:W-:Y:S05]  /*4e00*/  BRA.U !UP0, `(.L_x_107) ;  /* 0x0000000108047547 */ /* 0x000fea000b800000 */
[----:B--2---:R-:W-:Y:S05]  /*4e10*/  BPT.TRAP 0x1 ;  /* 0x000000040000795c */ /* 0x004fea0000300000 */
.L_x_107:
[----:B--2---:R-:W-:-:S09]  /*4e20*/  UIADD3 UR6, UPT, UPT, UR24, 0x2e888, URZ ;  /* 0x0002e88818067890 */ /* 0x004fd2000fffe0ff */
[----:B------:R2:W-:Y:S01]  /*4e30*/  UTCBAR [UR6], URZ ;  /* 0x000000ff060073e9 */ /* 0x0005e200080000ff */
[----:B------:R-:W-:Y:S05]  /*4e40*/  BRA.U !UP4, `(.L_x_108) ;  /* 0x000000010c047547 */ /* 0x000fea000b800000 */
[----:B--2---:R-:W-:Y:S05]  /*4e50*/  BPT.TRAP 0x1 ;  /* 0x000000040000795c */ /* 0x004fea0000300000 */
.L_x_108:
[----:B------:R-:W3:Y:S01]  /*4e60*/  LDL R0, [R1] ;  /* 0x0000000001007983 */ /* 0x000ee20000100800 */
[----:B--2---:R-:W-:Y:S01]  /*4e70*/  UIADD3 UR6, UPT, UPT, UR24, 0x2e828, URZ ;  /* 0x0002e82818067890 */ /* 0x004fe2000fffe0ff */
[----:B------:R-:W-:Y:S01]  /*4e80*/  HFMA2 R14, -RZ, RZ, 0, 0 ;  /* 0x00000000ff0e7431 */ /* 0x000fe200000001ff */
[----:B------:R-:W-:Y:S01]  /*4e90*/  UMOV UR9, URZ ;  /* 0x000000ff00097c82 */ /* 0x000fe20008000000 */
[----:B------:R-:W-:-:S06]  /*4ea0*/  UMOV UR32, URZ ;  /* 0x000000ff00207c82 */ /* 0x000fcc0008000000 */
[----:B------:R2:W-:Y:S01]  /*4eb0*/  UTCBAR [UR6], URZ ;  /* 0x000000ff060073e9 */ /* 0x0005e200080000ff */
[----:B---3--:R-:W-:-:S13]  /*4ec0*/  ISETP.NE.AND P0, PT, R0, 0x1, PT ;  /* 0x000000010000780c */ /* 0x008fda0003f05270 */
[----:B--2---:R-:W-:Y:S05]  /*4ed0*/  @!P0 BRA `(.L_x_109) ;  /* 0x0000001800548947 */ /* 0x004fea0003800000 */
[----:B------:R-:W-:Y:S01]  /*4ee0*/  R2UR UR66, R6 ;  /* 0x00000000064272ca */ /* 0x000fe200000e0000 */
[----:B------:R-:W-:Y:S01]  /*4ef0*/  UMOV UR10, UR36 ;  /* 0x00000024000a7c82 */ /* 0x000fe20008000000 */
[----:B------:R-:W-:Y:S01]  /*4f00*/  R2UR UR53, R7 ;  /* 0x00000000073572ca */ /* 0x000fe200000e0000 */
[----:B------:R-:W-:Y:S01]  /*4f10*/  UMOV UR6, UR52 ;  /* 0x0000003400067c82 */ /* 0x000fe20008000000 */
[----:B------:R-:W-:Y:S01]  /*4f20*/  IMAD.U32 R22, RZ, RZ, UR10 ;  /* 0x0000000aff167e24 */ /* 0x000fe2000f8e00ff */
[----:B------:R-:W-:Y:S01]  /*4f30*/  UMOV UR11, 0x80004020 ;  /* 0x80004020000b7882 */ /* 0x000fe20000000000 */
[----:B------:R-:W-:Y:S01]  /*4f40*/  IMAD.U32 R20, RZ, RZ, UR6 ;  /* 0x00000006ff147e24 */ /* 0x000fe2000f8e00ff */
[----:B------:R-:W-:Y:S01]  /*4f50*/  UMOV UR7, 0x80004020 ;  /* 0x8000402000077882 */ /* 0x000fe20000000000 */
[----:B------:R-:W-:Y:S01]  /*4f60*/  UMOV UR10, UR54 ;  /* 0x00000036000a7c82 */ /* 0x000fe20008000000 */
[----:B------:R-:W-:Y:S01]  /*4f70*/  UMOV UR6, UR56 ;  /* 0x0000003800067c82 */ /* 0x000fe20008000000 */
[----:B------:R-:W-:Y:S01]  /*4f80*/  MOV R23, UR11 ;  /* 0x0000000b00177c02 */ /* 0x000fe20008000f00 */
[----:B------:R-:W-:Y:S01]  /*4f90*/  IMAD.U32 R18, RZ, RZ, UR10 ;  /* 0x0000000aff127e24 */ /* 0x000fe2000f8e00ff */
[----:B------:R-:W-:Y:S01]  /*4fa0*/  MOV R21, UR7 ;  /* 0x0000000700157c02 */ /* 0x000fe20008000f00 */
[----:B------:R-:W-:Y:S01]  /*4fb0*/  IMAD.MOV.U32 R13, RZ, RZ, RZ ;  /* 0x000000ffff0d7224 */ /* 0x000fe200078e00ff */
[----:B------:R-:W-:Y:S01]  /*4fc0*/  MOV R19, UR11 ;  /* 0x0000000b00137c02 */ /* 0x000fe20008000f00 */
[----:B------:R-:W-:Y:S01]  /*4fd0*/  IMAD.U32 R17, RZ, RZ, UR7 ;  /* 0x00000007ff117e24 */ /* 0x000fe2000f8e00ff */
[----:B------:R-:W-:Y:S01]  /*4fe0*/  MOV R16, UR6 ;  /* 0x0000000600107c02 */ /* 0x000fe20008000f00 */
[----:B------:R-:W-:Y:S01]  /*4ff0*/  IMAD.MOV.U32 R11, RZ, RZ, RZ ;  /* 0x000000ffff0b7224 */ /* 0x000fe200078e00ff */
[----:B------:R-:W-:Y:S01]  /*5000*/  MOV R12, 0x1 ;  /* 0x00000001000c7802 */ /* 0x000fe20000000f00 */
[----:B------:R-:W-:Y:S01]  /*5010*/  IMAD.MOV.U32 R10, RZ, RZ, 0x1 ;  /* 0x00000001ff0a7424 */ /* 0x000fe200078e00ff */
[----:B------:R-:W-:Y:S01]  /*5020*/  MOV R14, RZ ;  /* 0x000000ff000e7202 */ /* 0x000fe20000000f00 */
[----:B-1----:R-:W-:Y:S01]  /*5030*/  IMAD.MOV.U32 R8, RZ, RZ, RZ ;  /* 0x000000ffff087224 */ /* 0x002fe200078e00ff */
[----:B------:R-:W-:Y:S01]  /*5040*/  MOV R9, 0x1 ;  /* 0x0000000100097802 */ /* 0x000fe20000000f00 */
[----:B------:R-:W-:-:S02]  /*5050*/  UIADD3 UR76, UPT, UPT, UR66, 0x80, URZ ;  /* 0x00000080424c7890 */ /* 0x000fc4000fffe0ff */
[----:B------:R-:W-:Y:S02]  /*5060*/  UIADD3 UR74, UPT, UPT, UR66, 0x180, URZ ;  /* 0x00000180424a7890 */ /* 0x000fe4000fffe0ff */
[----:B------:R-:W-:Y:S02]  /*5070*/  UIADD3 UR72, UPT, UPT, UR66, 0x200, URZ ;  /* 0x0000020042487890 */ /* 0x000fe4000fffe0ff */
[----:B------:R-:W-:Y:S02]  /*5080*/  UIADD3 UR70, UPT, UPT, UR66, 0x280, URZ ;  /* 0x0000028042467890 */ /* 0x000fe4000fffe0ff */
[----:B------:R-:W-:Y:S02]  /*5090*/  UIADD3 UR68, UPT, UPT, UR66, 0x300, URZ ;  /* 0x0000030042447890 */ /* 0x000fe4000fffe0ff */
[----:B------:R-:W-:Y:S02]  /*50a0*/  UIADD3 UR64, UPT, UPT, UR53, 0x40, URZ ;  /* 0x0000004035407890 */ /* 0x000fe4000fffe0ff */
        /* <DEDUP_REMOVED lines=9> */
[----:B------:R-:W-:Y:S01]  /*5140*/  UIADD3 UR44, UPT, UPT, UR34, 0x400, URZ ;  /* 0x00000400222c7890 */ /* 0x000fe2000fffe0ff */
[----:B------:R-:W-:Y:S01]  /*5150*/  UMOV UR8, 0x1 ;  /* 0x0000000100087882 */ /* 0x000fe20000000000 */
[----:B------:R-:W-:Y:S01]  /*5160*/  UMOV UR32, URZ ;  /* 0x000000ff00207c82 */ /* 0x000fe20008000000 */
[----:B------:R-:W-:Y:S01]  /*5170*/  UMOV UR9, URZ ;  /* 0x000000ff00097c82 */ /* 0x000fe20008000000 */
        /* <DEDUP_REMOVED lines=18> */
.L_x_133:
[----:B------:R-:W-:Y:S04]  /*52a0*/  BSSY.RECONVERGENT B0, `(.L_x_110) ;  /* 0x0000003000007945 */ /* 0x000fe80003800200 */
[----:B---3--:R-:W-:Y:S05]  /*52b0*/  @!P2 BRA `(.L_x_111) ;  /* 0x000000000004a947 */ /* 0x008fea0003800000 */
[----:B------:R-:W-:Y:S05]  /*52c0*/  BPT.TRAP 0x1 ;  /* 0x000000040000795c */ /* 0x000fea0000300000 */
.L_x_111:
[----:B------:R-:W-:Y:S05]  /*52d0*/  BSYNC.RECONVERGENT B0 ;  /* 0x0000000000007941 */ /* 0x000fea0003800200 */
.L_x_110:
[----:B------:R-:W-:Y:S01]  /*52e0*/  ULEA UR6, UR8, UR24, 0x3 ;  /* 0x0000001808067291 */ /* 0x000fe2000f8e18ff */
[----:B------:R-:W-:Y:S02]  /*52f0*/  SHF.L.U32 R2, R8, 0x1f, RZ ;  /* 0x0000001f08027819 */ /* 0x000fe400000006ff */
[----:B------:R-:W-:Y:S06]  /*5300*/  R2UR UR7, R3 ;  /* 0x00000000030772ca */ /* 0x000fec00000e0000 */
[----:B------:R-:W1:Y:S07]  /*5310*/  SYNCS.PHASECHK.TRANS64.TRYWAIT P0, [UR6+0x2e800], R2 ;  /* 0x02e80002ff0075a7 */ /* 0x000e6e0008001106 */
[----:B------:R-:W-:Y:S01]  /*5320*/  UISETP.NE.AND UP0, UPT, UR7, 0x2, UPT ;  /* 0x000000020700788c */ /* 0x000fe2000bf05270 */
[----:B-1----:R-:W-:Y:S10]  /*5330*/  @!P0 BRA `(.L_x_112) ;  /* 0x000000a800d88947 */ /* 0x002ff40003800000 */
.L_x_281:
[----:B------:R-:W-:Y:S05]  /*5340*/  BRA.U !UP0, `(.L_x_113) ;  /* 0x0000000108047547 */ /* 0x000fea000b800000 */
[----:B------:R-:W-:Y:S05]  /*5350*/  BPT.TRAP 0x1 ;  /* 0x000000040000795c */ /* 0x000fea0000300000 */
.L_x_113:
[----:B------:R-:W-:Y:S01]  /*5360*/  SHF.L.U32 R5, R11, 0x1f, RZ ;  /* 0x0000001f0b057819 */ /* 0x000fe200000006ff */
[----:B-1----:R-:W-:Y:S02]  /*5370*/  HFMA2 R0, -RZ, RZ, 0, 1.9073486328125e-05 ;  /* 0x00000140ff007431 */ /* 0x002fe400000001ff */
[----:B------:R-:W-:Y:S01]  /*5380*/  IMAD.MOV.U32 R2, RZ, RZ, 0x140 ;  /* 0x00000140ff027424 */ /* 0x000fe200078e00ff */
[----:B------:R-:W1:Y:S02]  /*5390*/  SYNCS.PHASECHK.TRANS64.TRYWAIT P0, [UR24+0x2e858], R5 ;  /* 0x02e85805ff0075a7 */ /* 0x000e640008001118 */
[----:B-1----:R-:W-:Y:S05]  /*53a0*/  @!P0 BRA `(.L_x_114) ;  /* 0x000000a800d48947 */ /* 0x002fea0003800000 */
.L_x_283:
[----:B------:R-:W-:Y:S01]  /*53b0*/  UIMAD UR6, UR8, 0x600, UR4 ;  /* 0x00000600080678a4 */ /* 0x000fe2000f8e0204 */
[----:B------:R-:W-:Y:S01]  /*53c0*/  R2UR UR14, R2 ;  /* 0x00000000020e72ca */ /* 0x000fe200000e0000 */
[----:B------:R-:W-:Y:S01]  /*53d0*/  UMOV UR16, 0x0 ;  /* 0x0000000000107882 */ /* 0x000fe20000000000 */
[----:B------:R-:W-:Y:S01]  /*53e0*/  R2UR UR20, R0 ;  /* 0x00000000001472ca */ /* 0x000fe200000e0000 */
[----:B------:R-:W-:Y:S01]  /*53f0*/  UIADD3 UR12, UPT, UPT, UR6, 0x2, URZ ;  /* 0x00000002060c7890 */ /* 0x000fe2000fffe0ff */
[----:B------:R-:W-:Y:S01]  /*5400*/  IMAD.MOV.U32 R2, RZ, RZ, 0x140 ;  /* 0x00000140ff027424 */ /* 0x000fe200078e00ff */
[----:B------:R-:W-:Y:S01]  /*5410*/  UIADD3 UR10, UPT, UPT, UR6, 0x200, URZ ;  /* 0x00000200060a7890 */ /* 0x000fe2000fffe0ff */
[----:B-1----:R-:W-:Y:S01]  /*5420*/  IMAD.MOV.U32 R4, RZ, RZ, 0x140 ;  /* 0x00000140ff047424 */ /* 0x002fe200078e00ff */
[----:B------:R-:W-:Y:S01]  /*5430*/  UMOV UR17, 0x8200490 ;  /* 0x0820049000117882 */ /* 0x000fe20000000000 */
[----:B------:R-:W-:Y:S01]  /*5440*/  UMOV UR7, 0x80004020 ;  /* 0x8000402000077882 */ /* 0x000fe20000000000 */
[----:B------:R-:W-:Y:S01]  /*5450*/  R2UR UR25, R2 ;  /* 0x00000000021972ca */ /* 0x000fe200000e0000 */
[----:B------:R-:W-:Y:S01]  /*5460*/  UMOV UR18, UR40 ;  /* 0x0000002800127c82 */ /* 0x000fe20008000000 */
[----:B------:R-:W-:Y:S01]  /*5470*/  R2UR UR23, R4 ;  /* 0x00000000041772ca */ /* 0x000fe200000e0000 */
[----:B------:R-:W-:Y:S01]  /*5480*/  UMOV UR19, 0x80004020 ;  /* 0x8000402000137882 */ /* 0x000fe20000000000 */
[----:B------:R1:W-:Y:S01]  /*5490*/  UTCHMMA gdesc[UR42], gdesc[UR6], tmem[UR14], tmem[UR16], idesc[UR17], !UPT ;  /* 0x00ff10062a0075ea */ /* 0x0003e2000f80000e */
[----:B------:R-:W-:Y:S01]  /*54a0*/  UMOV UR36, 0x0 ;  /* 0x0000000000247882 */ /* 0x000fe20000000000 */
[----:B------:R-:W-:Y:S01]  /*54b0*/  R2UR UR22, R2 ;  /* 0x00000000021672ca */ /* 0x000fe200000e0000 */
[----:B------:R-:W-:Y:S01]  /*54c0*/  UMOV UR37, 0x8200490 ;  /* 0x0820049000257882 */ /* 0x000fe20000000000 */
[----:B------:R-:W-:Y:S01]  /*54d0*/  UMOV UR13, 0x80004020 ;  /* 0x80004020000d7882 */ /* 0x000fe20000000000 */
[----:B------:R-:W-:Y:S01]  /*54e0*/  UMOV UR11, 0x80004020 ;  /* 0x80004020000b7882 */ /* 0x000fe20000000000 */
[----:B------:R2:W-:Y:S01]  /*54f0*/  UTCHMMA gdesc[UR18], gdesc[UR12], tmem[UR20], tmem[UR36], idesc[UR37], UPT ;  /* 0x00ff240c120075ea */ /* 0x0005e2000b800014 */
[----:B------:R-:W-:Y:S01]  /*5500*/  UMOV UR15, 0x80004020 ;  /* 0x80004020000f7882 */ /* 0x000fe20000000000 */
[----:B------:R-:W-:Y:S05]  /*5510*/  IMAD.MOV.U32 R0, RZ, RZ, 0x140 ;  /* 0x00000140ff007424 */ /* 0x000fea00078e00ff */
[----:B------:R-:W-:Y:S01]  /*5520*/  R2UR UR21, R0 ;  /* 0x00000000001572ca */ /* 0x000fe200000e0000 */
[----:B-1----:R-:W-:Y:S01]  /*5530*/  UIADD3 UR16, UPT, UPT, UR6, 0x202, URZ ;  /* 0x0000020206107890 */ /* 0x002fe2000fffe0ff */
[----:B------:R-:W-:Y:S01]  /*5540*/  UMOV UR17, 0x80004020 ;  /* 0x8000402000117882 */ /* 0x000fe20000000000 */
[----:B------:R-:W-:Y:S02]  /*5550*/  UIADD3 UR14, UPT, UPT, UR6, 0x400, URZ ;  /* 0x00000400060e7890 */ /* 0x000fe4000fffe0ff */
[----:B------:R-:W-:Y:S01]  /*5560*/  UIADD3 UR6, UPT, UPT, UR6, 0x402, URZ ;  /* 0x0000040206067890 */ /* 0x000fe2000fffe0ff */
[----:B--2---:R-:W-:Y:S02]  /*5570*/  R2UR UR18, R22 ;  /* 0x00000000161272ca */ /* 0x004fe400000e0000 */
[----:B------:R-:W-:Y:S02]  /*5580*/  R2UR UR19, R23 ;  /* 0x00000000171372ca */ /* 0x000fe400000e0000 */
[----:B------:R-:W-:Y:S02]  /*5590*/  R2UR UR12, R20 ;  /* 0x00000000140c72ca */ /* 0x000fe400000e0000 */
[----:B------:R-:W-:Y:S09]  /*55a0*/  R2UR UR13, R21 ;  /* 0x00000000150d72ca */ /* 0x000ff200000e0000 */
[----:B------:R1:W-:Y:S02]  /*55b0*/  UTCHMMA gdesc[UR18], gdesc[UR10], tmem[UR25], tmem[UR36], idesc[UR37], UPT ;  /* 0x00ff240a120075ea */ /* 0x0003e4000b800019 */
[----:B-1----:R-:W-:Y:S01]  /*55c0*/  UMOV UR10, 0x0 ;  /* 0x00000000000a7882 */ /* 0x002fe20000000000 */
[----:B------:R-:W-:Y:S01]  /*55d0*/  R2UR UR36, R16 ;  /* 0x00000000102472ca */ /* 0x000fe200000e0000 */
[----:B------:R-:W-:Y:S01]  /*55e0*/  UMOV UR11, 0x8200490 ;  /* 0x08200490000b7882 */ /* 0x000fe20000000000 */
[----:B------:R-:W-:Y:S01]  /*55f0*/  R2UR UR37, R17 ;  /* 0x00000000112572ca */ /* 0x000fe200000e0000 */
[----:B------:R1:W-:Y:S01]  /*5600*/  UTCHMMA gdesc[UR12], gdesc[UR16], tmem[UR23], tmem[UR10], idesc[UR11], UPT ;  /* 0x00ff0a100c0075ea */ /* 0x0003e2000b800017 */
[----:B------:R-:W-:Y:S01]  /*5610*/  UMOV UR18, 0x0 ;  /* 0x0000000000127882 */ /* 0x000fe20000000000 */
[----:B------:R-:W-:Y:S01]  /*5620*/  UMOV UR19, 0x8200490 ;  /* 0x0820049000137882 */ /* 0x000fe20000000000 */
[----:B-1----:R-:W-:Y:S01]  /*5630*/  R2UR UR10, R18 ;  /* 0x00000000120a72ca */ /* 0x002fe200000e0000 */
[----:B------:R-:W-:Y:S01]  /*5640*/  UMOV UR12, 0x0 ;  /* 0x00000000000c7882 */ /* 0x000fe20000000000 */
[----:B------:R-:W-:Y:S01]  /*5650*/  R2UR UR11, R19 ;  /* 0x00000000130b72ca */ /* 0x000fe200000e0000 */
[----:B------:R-:W-:Y:S11]  /*5660*/  UMOV UR13, 0x8200490 ;  /* 0x08200490000d7882 */ /* 0x000ff60000000000 */
[----:B------:R-:W-:Y:S01]  /*5670*/  @!UPT UIADD3 URZ, UPT, UPT, URZ, URZ, URZ ;  /* 0x000000fffffff290 */ /* 0x000fe2000fffe0ff */
[----:B------:R-:W-:Y:S01]  /*5680*/  UTCHMMA gdesc[UR10], gdesc[UR14], tmem[UR22], tmem[UR18], idesc[UR19], UPT ;  /* 0x00ff120e0a0075ea */ /* 0x000fe2000b800016 */
[----:B------:R1:W-:Y:S02]  /*5690*/  UTCHMMA gdesc[UR36], gdesc[UR6], tmem[UR21], tmem[UR12], idesc[UR13], UPT ;  /* 0x00ff0c06240075ea */ /* 0x0003e4000b800015 */
[----:B-1----:R-:W-:Y:S01]  /*56a0*/  UIADD3 UR36, UPT, UPT, UR8, 0x1, URZ ;  /* 0x0000000108247890 */ /* 0x002fe2000fffe0ff */
[----:B------:R-:W-:Y:S11]  /*56b0*/  BRA.U !UP0, `(.L_x_115) ;  /* 0x0000000108047547 */ /* 0x000ff6000b800000 */
[----:B------:R-:W-:Y:S05]  /*56c0*/  BPT.TRAP 0x1 ;  /* 0x000000040000795c */ /* 0x000fea0000300000 */
.L_x_115:
[----:B------:R-:W-:Y:S09]  /*56d0*/  UIADD3 UR6, UPT, UPT, UR24, 0x2e850, URZ ;  /* 0x0002e85018067890 */ /* 0x000ff2000fffe0ff */
[----:B------:R1:W-:Y:S01]  /*56e0*/  UTCBAR [UR6], URZ ;  /* 0x000000ff060073e9 */ /* 0x0003e200080000ff */
[----:B------:R-:W-:Y:S05]  /*56f0*/  BRA.U !UP0, `(.L_x_116) ;  /* 0x0000000108047547 */ /* 0x000fea000b800000 */
[----:B-1----:R-:W-:Y:S05]  /*5700*/  BPT.TRAP 0x1 ;  /* 0x000000040000795c */ /* 0x002fea0000300000 */
.L_x_116:
[----:B------:R-:W-:Y:S04]  /*5710*/  SHF.L.U32 R2, R14, 0x1f, RZ ;  /* 0x0000001f0e027819 */ /* 0x000fe800000006ff */
[----:B------:R-:W2:Y:S02]  /*5720*/  SYNCS.PHASECHK.TRANS64.TRYWAIT P0, [UR24+0x2e890], R2 ;  /* 0x02e89002ff0075a7 */ /* 0x000ea40008001118 */
[----:B--2---:R-:W-:Y:S05]  /*5730*/  @!P0 BRA `(.L_x_117) ;  /* 0x000000a800088947 */ /* 0x004fea0003800000 */
.L_x_285:
[----:B------:R-:W-:Y:S05]  /*5740*/  BRA.U !UP0, `(.L_x_118) ;  /* 0x0000000108047547 */ /* 0x000fea000b800000 */
[----:B-1----:R-:W-:Y:S05]  /*5750*/  BPT.TRAP 0x1 ;  /* 0x000000040000795c */ /* 0x002fea0000300000 */
.L_x_118:
[----:B--2---:R-:W-:Y:S04]  /*5760*/  SHF.L.U32 R2, R13, 0x1f, RZ ;  /* 0x0000001f0d027819 */ /* 0x004fe800000006ff */
[----:B------:R-:W2:Y:S02]  /*5770*/  SYNCS.PHASECHK.TRANS64.TRYWAIT P0, [UR24+0x2e868], R2 ;  /* 0x02e86802ff0075a7 */ /* 0x000ea40008001118 */
[----:B--2---:R-:W-:Y:S05]  /*5780*/  @!P0 BRA `(.L_x_119) ;  /* 0x000000a8000c8947 */ /* 0x004fea0003800000 */
.L_x_287:
[----:B------:R-:W-:Y:S01]  /*5790*/  ELECT P1, URZ, PT ;  /* 0x0000000000ff782f */ /* 0x000fe20003820000 */
[----:B--2---:R-:W-:Y:S01]  /*57a0*/  IMAD.MOV.U32 R0, RZ, RZ, 0xc0 ;  /* 0x000000c0ff007424 */ /* 0x004fe200078e00ff */
[----:B------:R-:W-:Y:S01]  /*57b0*/  UMOV UR20, 0x0 ;  /* 0x0000000000147882 */ /* 0x000fe20000000000 */
[----:B------:R-:W-:Y:S01]  /*57c0*/  UMOV UR21, 0x8198490 ;  /* 0x0819849000157882 */ /* 0x000fe20000000000 */
[----:B------:R-:W-:Y:S01]  /*57d0*/  UMOV UR22, 0x0 ;  /* 0x0000000000167882 */ /* 0x000fe20000000000 */
[----:B------:R-:W-:Y:S01]  /*57e0*/  UMOV UR23, 0x8198490 ;  /* 0x0819849000177882 */ /* 0x000fe20000000000 */
[C---:B------:R-:W-:Y:S01]  /*57f0*/  R2UR UR13, R0.reuse ;  /* 0x00000000000d72ca */ /* 0x040fe200000e0000 */
[----:B------:R-:W-:Y:S01]  /*5800*/  UMOV UR19, 0x8198490 ;  /* 0x0819849000137882 */ /* 0x000fe20000000000 */
[C---:B------:R-:W-:Y:S01]  /*5810*/  R2UR UR18, R0.reuse ;  /* 0x00000000001272ca */ /* 0x040fe200000e0000 */
[----:B------:R-:W-:Y:S01]  /*5820*/  IMAD.MOV.U32 R2, RZ, RZ, 0xc0 ;  /* 0x000000c0ff027424 */ /* 0x000fe200078e00ff */
[----:B------:R-:W-:Y:S02]  /*5830*/  R2UR UR12, R0 ;  /* 0x00000000000c72ca */ /* 0x000fe400000e0000 */
[----:B------:R-:W-:Y:S02]  /*5840*/  ELECT P0, URZ, PT ;  /* 0x0000000000ff782f */ /* 0x000fe40003800000 */
[----:B------:R-:W-:Y:S01]  /*5850*/  @P1 R2UR UR7, R6 ;  /* 0x00000000060712ca */ /* 0x000fe200000e0000 */
[----:B------:R-:W-:Y:S01]  /*5860*/  @P1 IMAD.MOV.U32 R25, RZ, RZ, 0x40004040 ;  /* 0x40004040ff191424 */ /* 0x000fe200078e00ff */
[----:B-1----:R-:W-:Y:S01]  /*5870*/  @P1 R2UR UR6, R7 ;  /* 0x00000000070612ca */ /* 0x002fe200000e0000 */
[----:B------:R-:W-:Y:S01]  /*5880*/  @P1 IMAD.MOV.U32 R5, RZ, RZ, -0x7fffbfe0 ;  /* 0x80004020ff051424 */ /* 0x000fe200078e00ff */
[----:B------:R-:W-:Y:S02]  /*5890*/  R2UR UR17, R2 ;  /* 0x00000000021172ca */ /* 0x000fe400000e0000 */
[----:B------:R-:W-:Y:S05]  /*58a0*/  @P1 R2UR UR11, R25 ;  /* 0x00000000190b12ca */ /* 0x000fea00000e0000 */
[----:B------:R-:W-:Y:S02]  /*58b0*/  @P0 VIADD R2, R6, 0x100 ;  /* 0x0000010006020836 */ /* 0x000fe40000000000 */
[----:B------:R-:W-:Y:S01]  /*58c0*/  IMAD.U32 R24, RZ, RZ, UR7 ;  /* 0x00000007ff187e24 */ /* 0x000fe2000f8e00ff */
[----:B------:R-:W-:Y:S01]  /*58d0*/  @P1 R2UR UR7, R5 ;  /* 0x00000000050712ca */ /* 0x000fe200000e0000 */
[----:B------:R-:W-:Y:S01]  /*58e0*/  IMAD.U32 R4, RZ, RZ, UR6 ;  /* 0x00000006ff047e24 */ /* 0x000fe2000f8e00ff */
[----:B------:R-:W-:Y:S01]  /*58f0*/  @P0 R2UR UR8, R2 ;  /* 0x00000000020802ca */ /* 0x000fe200000e0000 */
[----:B------:R-:W-:Y:S01]  /*5900*/  IMAD.MOV.U32 R5, RZ, RZ, 0xc0 ;  /* 0x000000c0ff057424 */ /* 0x000fe200078e00ff */
[----:B------:R-:W-:Y:S01]  /*5910*/  @P1 R2UR UR10, R24 ;  /* 0x00000000180a12ca */ /* 0x000fe200000e0000 */
[----:B------:R-:W-:Y:S01]  /*5920*/  IMAD.MOV.U32 R2, RZ, RZ, 0xc0 ;  /* 0x000000c0ff027424 */ /* 0x000fe200078e00ff */
[----:B------:R-:W-:Y:S01]  /*5930*/  @P1 R2UR UR6, R4 ;  /* 0x00000000040612ca */ /* 0x000fe200000e0000 */
[----:B------:R-:W-:Y:S01]  /*5940*/  IMAD.MOV.U32 R4, RZ, RZ, 0xc0 ;  /* 0x000000c0ff047424 */ /* 0x000fe200078e00ff */
[----:B------:R-:W-:Y:S02]  /*5950*/  R2UR UR16, R5 ;  /* 0x00000000051072ca */ /* 0x000fe400000e0000 */
[----:B------:R-:W-:Y:S02]  /*5960*/  R2UR UR14, R2 ;  /* 0x00000000020e72ca */ /* 0x000fe400000e0000 */
[----:B------:R-:W-:Y:S07]  /*5970*/  R2UR UR15, R4 ;  /* 0x00000000040f72ca */ /* 0x000fee00000e0000 */
[----:B------:R1:W-:Y:S01]  /*5980*/  UTCHMMA gdesc[UR10], gdesc[UR6], tmem[UR13], tmem[UR20], idesc[UR21], !UPT ;  /* 0x00ff14060a0075ea */ /* 0x0003e2000f80000d */
[----:B------:R-:W-:Y:S01]  /*5990*/  UTCHMMA gdesc[UR76], gdesc[UR64], tmem[UR17], tmem[UR20], idesc[UR21], UPT ;  /* 0x00ff14404c0075ea */ /* 0x000fe2000b800011 */
[----:B-1----:R-:W-:Y:S01]  /*59a0*/  UMOV UR10, 0x0 ;  /* 0x00000000000a7882 */ /* 0x002fe20000000000 */
[----:B------:R-:W-:Y:S01]  /*59b0*/  UMOV UR11, 0x8198490 ;  /* 0x08198490000b7882 */ /* 0x000fe20000000000 */
[----:B------:R-:W-:Y:S01]  /*59c0*/  UMOV UR6, UR8 ;  /* 0x0000000800067c82 */ /* 0x000fe20008000000 */
[----:B------:R-:W-:Y:S01]  /*59d0*/  UMOV UR7, 0x40004040 ;  /* 0x4000404000077882 */ /* 0x000fe20000000000 */
[----:B------:R-:W-:Y:S01]  /*59e0*/  R2UR UR8, R0 ;  /* 0x00000000000872ca */ /* 0x000fe200000e0000 */
[----:B------:R1:W-:Y:S01]  /*59f0*/  UTCHMMA gdesc[UR6], gdesc[UR62], tmem[UR18], tmem[UR10], idesc[UR11], UPT ;  /* 0x00ff0a3e060075ea */ /* 0x0003e2000b800012 */
[----:B------:R2:W-:Y:S01]  /*5a00*/  UTCHMMA gdesc[UR74], gdesc[UR60], tmem[UR16], tmem[UR22], idesc[UR23], UPT ;  /* 0x00ff163c4a0075ea */ /* 0x0005e2000b800010 */
[----:B-1----:R-:W-:Y:S01]  /*5a10*/  UMOV UR6, 0x0 ;  /* 0x0000000000067882 */ /* 0x002fe20000000000 */
[----:B------:R-:W-:Y:S01]  /*5a20*/  UMOV UR7, 0x8198490 ;  /* 0x0819849000077882 */ /* 0x000fe20000000000 */
[----:B------:R-:W-:Y:S01]  /*5a30*/  UMOV UR18, 0x0 ;  /* 0x0000000000127882 */ /* 0x000fe20000000000 */
[----:B------:R2:W-:Y:S01]  /*5a40*/  UTCHMMA gdesc[UR72], gdesc[UR58], tmem[UR15], tmem[UR6], idesc[UR7], UPT ;  /* 0x00ff063a480075ea */ /* 0x0005e2000b80000f */
[----:B------:R2:W-:Y:S01]  /*5a50*/  UTCHMMA gdesc[UR70], gdesc[UR56], tmem[UR14], tmem[UR18], idesc[UR19], UPT ;  /* 0x00ff1238460075ea */ /* 0x0005e2000b80000e */
[----:B------:R2:W-:Y:S05]  /*5a60*/  UTCHMMA gdesc[UR68], gdesc[UR54], tmem[UR12], tmem[UR20], idesc[UR21], UPT ;  /* 0x00ff1436440075ea */ /* 0x0005ea000b80000c */
[----:B------:R2:W-:Y:S01]  /*5a70*/  UTCHMMA gdesc[UR66], gdesc[UR52], tmem[UR8], tmem[UR10], idesc[UR11], UPT ;  /* 0x00ff0a34420075ea */ /* 0x0005e2000b800008 */
[----:B------:R-:W-:Y:S05]  /*5a80*/  BRA.U !UP0, `(.L_x_120) ;  /* 0x0000000108047547 */ /* 0x000fea000b800000 */
[----:B--2---:R-:W-:Y:S05]  /*5a90*/  BPT.TRAP 0x1 ;  /* 0x000000040000795c */ /* 0x004fea0000300000 */
.L_x_120:
[----:B--2---:R-:W-:Y:S01]  /*5aa0*/  UIMAD UR6, UR9, 0x600, UR5 ;  /* 0x00000600090678a4 */ /* 0x004fe2000f8e0205 */
[----:B------:R-:W-:Y:S01]  /*5ab0*/  IMAD.MOV.U32 R0, RZ, RZ, RZ ;  /* 0x000000ffff007224 */ /* 0x000fe200078e00ff */
[----:B------:R-:W-:Y:S01]  /*5ac0*/  UISETP.NE.U32.AND UP1, UPT, UR32, URZ, UPT ;  /* 0x000000ff2000728c */ /* 0x000fe2000bf25070 */
[----:B------:R-:W-:Y:S01]  /*5ad0*/  IMAD.MOV.U32 R4, RZ, RZ, RZ ;  /* 0x000000ffff047224 */ /* 0x000fe200078e00ff */
[----:B------:R-:W-:Y:S01]  /*5ae0*/  UIADD3 UR8, UPT, UPT, UR24, 0x2e870, URZ ;  /* 0x0002e87018087890 */ /* 0x000fe2000fffe0ff */
[----:B------:R-:W-:Y:S01]  /*5af0*/  IMAD.MOV.U32 R2, RZ, RZ, RZ ;  /* 0x000000ffff027224 */ /* 0x000fe200078e00ff */
[----:B------:R-:W-:Y:S01]  /*5b00*/  UIADD3 UR10, UPT, UPT, UR6, 0x40, URZ ;  /* 0x00000040060a7890 */ /* 0x000fe2000fffe0ff */
[----:B------:R-:W-:Y:S01]  /*5b10*/  R2UR UR14, R0 ;  /* 0x00000000000e72ca */ /* 0x000fe200000e0000 */
[----:B------:R-:W-:Y:S01]  /*5b20*/  UIADD3 UR16, UPT, UPT, UR6, 0x80, URZ ;  /* 0x0000008006107890 */ /* 0x000fe2000fffe0ff */
[----:B------:R-:W-:Y:S01]  /*5b30*/  R2UR UR15, R4 ;  /* 0x00000000040f72ca */ /* 0x000fe200000e0000 */
[----:B------:R-:W-:Y:S01]  /*5b40*/  UIADD3 UR12, UPT, UPT, UR6, 0xc0, URZ ;  /* 0x000000c0060c7890 */ /* 0x000fe2000fffe0ff */
[----:B------:R-:W-:Y:S01]  /*5b50*/  R2UR UR18, R2 ;  /* 0x00000000021272ca */ /* 0x000fe200000e0000 */
[----:B------:R-:W-:Y:S01]  /*5b60*/  UMOV UR32, 0x0 ;  /* 0x0000000000207882 */ /* 0x000fe20000000000 */
[----:B------:R1:W-:Y:S01]  /*5b70*/  UTCBAR [UR8], URZ ;  /* 0x000000ff080073e9 */ /* 0x0003e200080000ff */
[----:B------:R-:W-:Y:S01]  /*5b80*/  UMOV UR33, 0x8190490 ;  /* 0x0819049000217882 */ /* 0x000fe20000000000 */
[----:B------:R-:W-:Y:S01]  /*5b90*/  UMOV UR7, 0x80004020 ;  /* 0x8000402000077882 */ /* 0x000fe20000000000 */
[----:B------:R-:W-:Y:S01]  /*5ba0*/  UMOV UR22, 0x0 ;  /* 0x0000000000167882 */ /* 0x000fe20000000000 */
[----:B------:R-:W-:Y:S01]  /*5bb0*/  UMOV UR23, 0x8190490 ;  /* 0x0819049000177882 */ /* 0x000fe20000000000 */
[----:B------:R-:W-:Y:S01]  /*5bc0*/  UMOV UR11, 0x80004020 ;  /* 0x80004020000b7882 */ /* 0x000fe20000000000 */
[----:B------:R-:W-:Y:S01]  /*5bd0*/  UMOV UR20, 0x0 ;  /* 0x0000000000147882 */ /* 0x000fe20000000000 */
[----:B------:R2:W-:Y:S01]  /*5be0*/  UTCHMMA gdesc[UR34], gdesc[UR6], tmem[UR14], tmem[UR32], idesc[UR33], UP1 ;  /* 0x00ff2006220075ea */ /* 0x0005e2000880000e */
[----:B------:R-:W-:Y:S01]  /*5bf0*/  UMOV UR21, 0x8190490 ;  /* 0x0819049000157882 */ /* 0x000fe20000000000 */
[----:B------:R3:W-:Y:S01]  /*5c00*/  UTCHMMA gdesc[UR50], gdesc[UR10], tmem[UR15], tmem[UR22], idesc[UR23], UPT ;  /* 0x00ff160a320075ea */ /* 0x0007e2000b80000f */
[----:B------:R-:W-:Y:S01]  /*5c10*/  UMOV UR17, 0x80004020 ;  /* 0x8000402000117882 */ /* 0x000fe20000000000 */
[C---:B------:R-:W-:Y:S01]  /*5c20*/  R2UR UR19, R0.reuse ;  /* 0x00000000001372ca */ /* 0x040fe200000e0000 */
[----:B------:R4:W-:Y:S01]  /*5c30*/  UTCHMMA gdesc[UR48], gdesc[UR16], tmem[UR18], tmem[UR20], idesc[UR21], UPT ;  /* 0x00ff1410300075ea */ /* 0x0009e2000b800012 */
[----:B------:R-:W-:Y:S01]  /*5c40*/  R2UR UR25, R0 ;  /* 0x00000000001972ca */ /* 0x000fe200000e0000 */
[----:B------:R-:W-:Y:S01]  /*5c50*/  UMOV UR13, 0x80004020 ;  /* 0x80004020000d7882 */ /* 0x000fe20000000000 */
[----:B------:R-:W-:Y:S01]  /*5c60*/  BSSY.RECONVERGENT B0, `(.L_x_121) ;  /* 0x000001d000007945 */ /* 0x000fe20003800200 */
[----:B------:R-:W-:Y:S08]  /*5c70*/  LOP3.LUT R12, R12, 0x1, RZ, 0x3c, !PT ;  /* 0x000000010c0c7812 */ /* 0x000ff000078e3cff */
[----:B------:R5:W-:Y:S01]  /*5c80*/  UTCHMMA gdesc[UR46], gdesc[UR12], tmem[UR19], tmem[UR32], idesc[UR33], UPT ;  /* 0x00ff200c2e0075ea */ /* 0x000be2000b800013 */
[C---:B-1----:R-:W-:Y:S01]  /*5c90*/  R2UR UR8, R0.reuse ;  /* 0x00000000000872ca */ /* 0x042fe200000e0000 */
[----:B--2---:R-:W-:Y:S02]  /*5ca0*/  UIADD3 UR14, UPT, UPT, UR6, 0x140, URZ ;  /* 0x00000140060e7890 */ /* 0x004fe4000fffe0ff */
[----:B---3--:R-:W-:Y:S01]  /*5cb0*/  UIADD3 UR10, UPT, UPT, UR34, 0x402, URZ ;  /* 0x00000402220a7890 */ /* 0x008fe2000fffe0ff */
[C---:B------:R-:W-:Y:S01]  /*5cc0*/  R2UR UR22, R0.reuse ;  /* 0x00000000001672ca */ /* 0x040fe200000e0000 */
[----:B------:R-:W-:Y:S01]  /*5cd0*/  UMOV UR11, 0x40004040 ;  /* 0x40004040000b7882 */ /* 0x000fe20000000000 */
[----:B----4-:R-:W-:Y:S01]  /*5ce0*/  UIADD3 UR20, UPT, UPT, UR6, 0x100, URZ ;  /* 0x0000010006147890 */ /* 0x010fe2000fffe0ff */
[----:B------:R-:W-:Y:S01]  /*5cf0*/  R2UR UR23, R0 ;  /* 0x00000000001772ca */ /* 0x000fe200000e0000 */
[----:B------:R-:W-:Y:S02]  /*5d00*/  UIADD3 UR18, UPT, UPT, UR6, 0x180, URZ ;  /* 0x0000018006127890 */ /* 0x000fe4000fffe0ff */
[----:B------:R-:W-:Y:S01]  /*5d10*/  UIADD3 UR6, UPT, UPT, UR6, 0x1c0, URZ ;  /* 0x000001c006067890 */ /* 0x000fe2000fffe0ff */
[----:B------:R-:W-:Y:S01]  /*5d20*/  UMOV UR16, 0x0 ;  /* 0x0000000000107882 */ /* 0x000fe20000000000 */
[----:B------:R-:W-:Y:S01]  /*5d30*/  UMOV UR17, 0x8190490 ;  /* 0x0819049000117882 */ /* 0x000fe20000000000 */
[----:B------:R-:W-:Y:S01]  /*5d40*/  UMOV UR21, 0x80004020 ;  /* 0x8000402000157882 */ /* 0x000fe20000000000 */
[----:B------:R-:W-:Y:S01]  /*5d50*/  UMOV UR15, 0x80004020 ;  /* 0x80004020000f7882 */ /* 0x000fe20000000000 */
[----:B------:R1:W-:Y:S02]  /*5d60*/  UTCHMMA gdesc[UR44], gdesc[UR20], tmem[UR25], tmem[UR16], idesc[UR17], UPT ;  /* 0x00ff10142c0075ea */ /* 0x0003e4000b800019 */
[----:B------:R2:W-:Y:S01]  /*5d70*/  UTCHMMA gdesc[UR10], gdesc[UR14], tmem[UR22], tmem[UR32], idesc[UR33], UPT ;  /* 0x00ff200e0a0075ea */ /* 0x0005e2000b800016 */
[----:B-----5:R-:W-:Y:S01]  /*5d80*/  UIADD3 UR12, UPT, UPT, UR34, 0x406, URZ ;  /* 0x00000406220c7890 */ /* 0x020fe2000fffe0ff */
[----:B------:R-:W-:Y:S01]  /*5d90*/  UMOV UR19, 0x80004020 ;  /* 0x8000402000137882 */ /* 0x000fe20000000000 */
[----:B------:R-:W-:Y:S01]  /*5da0*/  UMOV UR13, 0x40004040 ;  /* 0x40004040000d7882 */ /* 0x000fe20000000000 */
[----:B-1----:R-:W-:Y:S01]  /*5db0*/  UIADD3 UR16, UPT, UPT, UR34, 0x404, URZ ;  /* 0x0000040422107890 */ /* 0x002fe2000fffe0ff */
[----:B------:R-:W-:Y:S01]  /*5dc0*/  UMOV UR17, 0x40004040 ;  /* 0x4000404000117882 */ /* 0x000fe20000000000 */
[----:B------:R-:W-:Y:S01]  /*5dd0*/  UMOV UR20, 0x0 ;  /* 0x0000000000147882 */ /* 0x000fe20000000000 */
[----:B------:R-:W-:Y:S06]  /*5de0*/  UMOV UR21, 0x8190490 ;  /* 0x0819049000157882 */ /* 0x000fec0000000000 */
[----:B------:R2:W-:Y:S01]  /*5df0*/  UTCHMMA gdesc[UR16], gdesc[UR18], tmem[UR23], tmem[UR32], idesc[UR33], UPT ;  /* 0x00ff2012100075ea */ /* 0x0005e2000b800017 */
[----:B------:R2:W-:Y:S01]  /*5e00*/  UTCHMMA gdesc[UR12], gdesc[UR6], tmem[UR8], tmem[UR20], idesc[UR21], UPT ;  /* 0x00ff14060c0075ea */ /* 0x0005e2000b800008 */
[----:B------:R-:W-:Y:S05]  /*5e10*/  @!P2 BRA `(.L_x_122) ;  /* 0x000000000004a947 */ /* 0x000fea0003800000 */
[----:B--2---:R-:W-:Y:S05]  /*5e20*/  BPT.TRAP 0x1 ;  /* 0x000000040000795c */ /* 0x004fea0000300000 */
.L_x_122:
[----:B--2---:R-:W-:Y:S05]  /*5e30*/  BSYNC.RECONVERGENT B0 ;  /* 0x0000000000007941 */ /* 0x004fea0003800200 */
.L_x_121:
[----:B------:R-:W-:Y:S02]  /*5e40*/  ULEA UR7, UR9, UR24, 0x3 ;  /* 0x0000001809077291 */ /* 0x000fe4000f8e18ff */
[----:B------:R-:W-:Y:S02]  /*5e50*/  UIADD3 UR9, UPT, UPT, UR9, 0x1, URZ ;  /* 0x0000000109097890 */ /* 0x000fe4000fffe0ff */
[----:B------:R-:W-:Y:S02]  /*5e60*/  UIADD3 UR6, UPT, UPT, UR7, 0x2e810, URZ ;  /* 0x0002e81007067890 */ /* 0x000fe4000fffe0ff */
[----:B------:R-:W-:Y:S04]  /*5e70*/  UISETP.NE.AND UP1, UPT, UR9, 0x2, UPT ;  /* 0x000000020900788c */ /* 0x000fe8000bf25270 */
[----:B------:R-:W-:Y:S03]  /*5e80*/  USEL UR9, UR9, URZ, UP1 ;  /* 0x000000ff09097287 */ /* 0x000fe60008800000 */
[----:B------:R1:W-:Y:S01]  /*5e90*/  UTCBAR [UR6], URZ ;  /* 0x000000ff060073e9 */ /* 0x0003e200080000ff */
[----:B------:R-:W-:Y:S08]  /*5ea0*/  BRA.U !UP0, `(.L_x_123) ;  /* 0x0000000108047547 */ /* 0x000ff0000b800000 */
[----:B-1----:R-:W-:Y:S05]  /*5eb0*/  BPT.TRAP 0x1 ;  /* 0x000000040000795c */ /* 0x002fea0000300000 */
.L_x_123:
[----:B------:R-:W-:Y:S01]  /*5ec0*/  LOP3.LUT R14, R14, 0x1, RZ, 0x3c, !PT ;  /* 0x000000010e0e7812 */ /* 0x000fe200078e3cff */
[----:B-1----:R-:W-:Y:S09]  /*5ed0*/  UIADD3 UR6, UPT, UPT, UR24, 0x2e898, URZ ;  /* 0x0002e89818067890 */ /* 0x002ff2000fffe0ff */
[----:B------:R1:W-:Y:S01]  /*5ee0*/  UTCBAR [UR6], URZ ;  /* 0x000000ff060073e9 */ /* 0x0003e200080000ff */
[----:B------:R-:W-:Y:S05]  /*5ef0*/  BRA.U !UP0, `(.L_x_124) ;  /* 0x0000000108047547 */ /* 0x000fea000b800000 */
[----:B-1----:R-:W-:Y:S05]  /*5f00*/  BPT.TRAP 0x1 ;  /* 0x000000040000795c */ /* 0x002fea0000300000 */
.L_x_124:
[----:B------:R-:W-:Y:S04]  /*5f10*/  SHF.L.U32 R2, R12, 0x1f, RZ ;  /* 0x0000001f0c027819 */ /* 0x000fe800000006ff */
[----:B------:R-:W2:Y:S02]  /*5f20*/  SYNCS.PHASECHK.TRANS64.TRYWAIT P0, [UR24+0x2e878], R2 ;  /* 0x02e87802ff0075a7 */ /* 0x000ea40008001118 */
[----:B--2---:R-:W-:Y:S05]  /*5f30*/  @!P0 BRA `(.L_x_125) ;  /* 0x000000a000388947 */ /* 0x004fea0003800000 */
.L_x_289:
[----:B------:R-:W-:Y:S05]  /*5f40*/  BRA.U !UP4, `(.L_x_126) ;  /* 0x000000010c047547 */ /* 0x000fea000b800000 */
[----:B-1----:R-:W-:Y:S05]  /*5f50*/  BPT.TRAP 0x1 ;  /* 0x000000040000795c */ /* 0x002fea0000300000 */
.L_x_126:
[----:B------:R-:W-:Y:S01]  /*5f60*/  SHF.L.U32 R5, R9, 0x1f, RZ ;  /* 0x0000001f09057819 */ /* 0x000fe200000006ff */
[----:B--2---:R-:W-:Y:S02]  /*5f70*/  HFMA2 R0, -RZ, RZ, 0, 1.1444091796875e-05 ;  /* 0x000000c0ff007431 */ /* 0x004fe400000001ff */
[----:B------:R-:W-:Y:S01]  /*5f80*/  IMAD.MOV.U32 R2, RZ, RZ, 0xc0 ;  /* 0x000000c0ff027424 */ /* 0x000fe200078e00ff */
[----:B------:R-:W2:Y:S02]  /*5f90*/  SYNCS.PHASECHK.TRANS64.TRYWAIT P0, [UR24+0x2e820], R5 ;  /* 0x02e82005ff0075a7 */ /* 0x000ea40008001118 */
[----:B--2---:R-:W-:Y:S05]  /*5fa0*/  @!P0 BRA `(.L_x_127) ;  /* 0x000000a000348947 */ /* 0x004fea0003800000 */
.L_x_291:
[----:B-1----:R-:W-:Y:S01]  /*5fb0*/  UIADD3 UR6, UPT, UPT, UR28, 0x2, URZ ;  /* 0x000000021c067890 */ /* 0x002fe2000fffe0ff */
[----:B------:R-:W-:Y:S01]  /*5fc0*/  R2UR UR8, R2 ;  /* 0x00000000020872ca */ /* 0x000fe200000e0000 */
[----:B------:R-:W-:Y:S01]  /*5fd0*/  UIADD3 UR20, UPT, UPT, UR30, 0x200, URZ ;  /* 0x000002001e147890 */ /* 0x000fe2000fffe0ff */
[----:B------:R-:W-:Y:S01]  /*5fe0*/  R2UR UR16, R0 ;  /* 0x00000000001072ca */ /* 0x000fe200000e0000 */
[----:B------:R-:W-:Y:S01]  /*5ff0*/  UIADD3 UR18, UPT, UPT, UR28, 0x200, URZ ;  /* 0x000002001c127890 */ /* 0x000fe2000fffe0ff */
[----:B------:R-:W-:Y:S01]  /*6000*/  IMAD.MOV.U32 R2, RZ, RZ, 0xc0 ;  /* 0x000000c0ff027424 */ /* 0x000fe200078e00ff */
[----:B------:R-:W-:Y:S01]  /*6010*/  UIADD3 UR14, UPT, UPT, UR30, 0x202, URZ ;  /* 0x000002021e0e7890 */ /* 0x000fe2000fffe0ff */
[----:B------:R-:W-:Y:S01]  /*6020*/  IMAD.MOV.U32 R0, RZ, RZ, 0xc0 ;  /* 0x000000c0ff007424 */ /* 0x000fe200078e00ff */
[----:B------:R-:W-:Y:S01]  /*6030*/  UMOV UR22, 0x0 ;  /* 0x0000000000167882 */ /* 0x000fe20000000000 */
[----:B------:R-:W-:Y:S01]  /*6040*/  UMOV UR23, 0x8200490 ;  /* 0x0820049000177882 */ /* 0x000fe20000000000 */
[----:B------:R-:W-:Y:S01]  /*6050*/  UMOV UR10, 0x0 ;  /* 0x00000000000a7882 */ /* 0x000fe20000000000 */
[----:B------:R-:W-:Y:S01]  /*6060*/  UMOV UR11, 0x8200490 ;  /* 0x08200490000b7882 */ /* 0x000fe20000000000 */
[----:B------:R-:W-:Y:S01]  /*6070*/  UMOV UR12, UR38 ;  /* 0x00000026000c7c82 */ /* 0x000fe20008000000 */
[----:B------:R-:W-:Y:S01]  /*6080*/  UMOV UR13, 0x80004020 ;  /* 0x80004020000d7882 */ /* 0x000fe20000000000 */
[----:B------:R1:W-:Y:S01]  /*6090*/  UTCHMMA gdesc[UR28], gdesc[UR30], tmem[UR8], tmem[UR22], idesc[UR23], !UPT ;  /* 0x00ff161e1c0075ea */ /* 0x0003e2000f800008 */
[----:B------:R-:W-:Y:S01]  /*60a0*/  UMOV UR7, 0x80004020 ;  /* 0x8000402000077882 */ /* 0x000fe20000000000 */
[----:B------:R-:W-:Y:S01]  /*60b0*/  R2UR UR32, R2 ;  /* 0x00000000022072ca */ /* 0x000fe200000e0000 */
[----:B------:R3:W-:Y:S01]  /*60c0*/  UTCHMMA gdesc[UR6], gdesc[UR12], tmem[UR16], tmem[UR10], idesc[UR11], UPT ;  /* 0x00ff0a0c060075ea */ /* 0x0007e2000b800010 */
[----:B------:R-:W-:Y:S01]  /*60d0*/  R2UR UR33, R0 ;  /* 0x00000000002172ca */ /* 0x000fe200000e0000 */
[----:B------:R-:W-:Y:S01]  /*60e0*/  UMOV UR21, 0x80004020 ;  /* 0x8000402000157882 */ /* 0x000fe20000000000 */
[----:B------:R-:W-:Y:S01]  /*60f0*/  UMOV UR19, 0x80004020 ;  /* 0x8000402000137882 */ /* 0x000fe20000000000 */
[----:B------:R-:W-:Y:S01]  /*6100*/  UMOV UR15, 0x80004020 ;  /* 0x80004020000f7882 */ /* 0x000fe20000000000 */
[----:B------:R-:W-:Y:S01]  /*6110*/  R2UR UR25, R2 ;  /* 0x00000000021972ca */ /* 0x000fe200000e0000 */
[----:B------:R-:W-:Y:S01]  /*6120*/  UMOV UR17, 0x80004020 ;  /* 0x8000402000117882 */ /* 0x000fe20000000000 */
[----:B-1----:R-:W-:Y:S01]  /*6130*/  UIADD3 UR22, UPT, UPT, UR28, 0x400, URZ ;  /* 0x000004001c167890 */ /* 0x002fe2000fffe0ff */
[----:B------:R-:W-:Y:S01]  /*6140*/  R2UR UR8, R0 ;  /* 0x00000000000872ca */ /* 0x000fe200000e0000 */
[----:B------:R-:W-:Y:S01]  /*6150*/  UMOV UR23, 0x80004020 ;  /* 0x8000402000177882 */ /* 0x000fe20000000000 */
[----:B---3--:R-:W-:Y:S02]  /*6160*/  UIADD3 UR10, UPT, UPT, UR28, 0x202, URZ ;  /* 0x000002021c0a7890 */ /* 0x008fe4000fffe0ff */
[----:B------:R-:W-:Y:S01]  /*6170*/  UIADD3 UR16, UPT, UPT, UR30, 0x400, URZ ;  /* 0x000004001e107890 */ /* 0x000fe2000fffe0ff */
[----:B------:R-:W-:Y:S01]  /*6180*/  UMOV UR12, 0x0 ;  /* 0x00000000000c7882 */ /* 0x000fe20000000000 */
[----:B------:R-:W-:Y:S01]  /*6190*/  UMOV UR13, 0x8200490 ;  /* 0x08200490000d7882 */ /* 0x000fe20000000000 */
[----:B------:R-:W-:Y:S01]  /*61a0*/  UMOV UR6, 0x0 ;  /* 0x0000000000067882 */ /* 0x000fe20000000000 */
[----:B------:R1:W-:Y:S01]  /*61b0*/  UTCHMMA gdesc[UR18], gdesc[UR20], tmem[UR32], tmem[UR12], idesc[UR13], UPT ;  /* 0x00ff0c14120075ea */ /* 0x0003e2000b800020 */
[----:B------:R-:W-:Y:S01]  /*61c0*/  UMOV UR7, 0x8200490 ;  /* 0x0820049000077882 */ /* 0x000fe20000000000 */
[----:B------:R-:W-:Y:S02]  /*61d0*/  UMOV UR11, 0x80004020 ;  /* 0x80004020000b7882 */ /* 0x000fe40000000000 */
[----:B------:R3:W-:Y:S01]  /*61e0*/  UTCHMMA gdesc[UR10], gdesc[UR14], tmem[UR33], tmem[UR6], idesc[UR7], UPT ;  /* 0x00ff060e0a0075ea */ /* 0x0007e2000b800021 */
[----:B-1----:R-:W-:Y:S01]  /*61f0*/  UIADD3 UR12, UPT, UPT, UR30, 0x402, URZ ;  /* 0x000004021e0c7890 */ /* 0x002fe2000fffe0ff */
[----:B------:R-:W-:Y:S01]  /*6200*/  UMOV UR20, 0x0 ;  /* 0x0000000000147882 */ /* 0x000fe20000000000 */
[----:B------:R-:W-:Y:S01]  /*6210*/  UMOV UR21, 0x8200490 ;  /* 0x0820049000157882 */ /* 0x000fe20000000000 */
[----:B---3--:R-:W-:Y:S01]  /*6220*/  UIADD3 UR6, UPT, UPT, UR28, 0x402, URZ ;  /* 0x000004021c067890 */ /* 0x008fe2000fffe0ff */
[----:B------:R1:W-:Y:S01]  /*6230*/  UTCHMMA gdesc[UR22], gdesc[UR16], tmem[UR25], tmem[UR20], idesc[UR21], UPT ;  /* 0x00ff1410160075ea */ /* 0x0003e2000b800019 */
[----:B------:R-:W-:Y:S01]  /*6240*/  UMOV UR18, 0x0 ;  /* 0x0000000000127882 */ /* 0x000fe20000000000 */
[----:B------:R-:W-:Y:S01]  /*6250*/  UMOV UR19, 0x8200490 ;  /* 0x0820049000137882 */ /* 0x000fe20000000000 */
[----:B------:R-:W-:Y:S01]  /*6260*/  UMOV UR13, 0x80004020 ;  /* 0x80004020000d7882 */ /* 0x000fe20000000000 */
[----:B------:R-:W-:Y:S04]  /*6270*/  UMOV UR7, 0x80004020 ;  /* 0x8000402000077882 */ /* 0x000fe80000000000 */
[----:B------:R1:W-:Y:S01]  /*6280*/  UTCHMMA gdesc[UR6], gdesc[UR12], tmem[UR8], tmem[UR18], idesc[UR19], UPT ;  /* 0x00ff120c060075ea */ /* 0x0003e2000b800008 */
[----:B------:R-:W-:Y:S05]  /*6290*/  BRA.U !UP0, `(.L_x_128) ;  /* 0x0000000108047547 */ /* 0x000fea000b800000 */
[----:B-1----:R-:W-:Y:S05]  /*62a0*/  BPT.TRAP 0x1 ;  /* 0x000000040000795c */ /* 0x002fea0000300000 */
.L_x_128:
[----:B-1----:R-:W-:Y:S09]  /*62b0*/  UIADD3 UR6, UPT, UPT, UR24, 0x2e860, URZ ;  /* 0x0002e86018067890 */ /* 0x002ff2000fffe0ff */
[----:B------:R1:W-:Y:S01]  /*62c0*/  UTCBAR [UR6], URZ ;  /* 0x000000ff060073e9 */ /* 0x0003e200080000ff */
[----:B------:R-:W-:Y:S05]  /*62d0*/  BRA.U !UP0, `(.L_x_129) ;  /* 0x0000000108047547 */ /* 0x000fea000b800000 */
[----:B-1----:R-:W-:Y:S05]  /*62e0*/  BPT.TRAP 0x1 ;  /* 0x000000040000795c */ /* 0x002fea0000300000 */
.L_x_129:
[----:B--2---:R-:W-:Y:S01]  /*62f0*/  SHF.L.U32 R5, R10, 0x1f, RZ ;  /* 0x0000001f0a057819 */ /* 0x004fe200000006ff */
[----:B------:R-:W-:Y:S01]  /*6300*/  IMAD.MOV.U32 R2, RZ, RZ, 0x140 ;  /* 0x00000140ff027424 */ /* 0x000fe200078e00ff */
[----:B------:R-:W-:Y:S02]  /*6310*/  MOV R0, 0x60 ;  /* 0x0000006000007802 */ /* 0x000fe40000000f00 */
[----:B------:R-:W2:Y:S02]  /*6320*/  SYNCS.PHASECHK.TRANS64.TRYWAIT P0, [UR24+0x2e880], R5 ;  /* 0x02e88005ff0075a7 */ /* 0x000ea40008001118 */
[----:B--2---:R-:W-:Y:S05]  /*6330*/  @!P0 BRA `(.L_x_130) ;  /* 0x0000009c00688947 */ /* 0x004fea0003800000 */
.L_x_293:
[----:B-1----:R-:W-:Y:S01]  /*6340*/  R2UR UR6, R2 ;  /* 0x00000000020672ca */ /* 0x002fe200000e0000 */
[----:B------:R-:W-:Y:S01]  /*6350*/  UMOV UR12, 0x0 ;  /* 0x00000000000c7882 */ /* 0x000fe20000000000 */
[----:B------:R-:W-:Y:S01]  /*6360*/  R2UR UR7, R0 ;  /* 0x00000000000772ca */ /* 0x000fe200000e0000 */
[----:B------:R-:W-:Y:S01]  /*6370*/  UIADD3 UR10, UPT, UPT, UR26, 0x40, URZ ;  /* 0x000000401a0a7890 */ /* 0x000fe2000fffe0ff */
[----:B--2---:R-:W-:Y:S01]  /*6380*/  IMAD.MOV.U32 R5, RZ, RZ, 0x148 ;  /* 0x00000148ff057424 */ /* 0x004fe200078e00ff */
[----:B------:R-:W-:Y:S01]  /*6390*/  UMOV UR13, 0x8190490 ;  /* 0x08190490000d7882 */ /* 0x000fe20000000000 */
[----:B------:R-:W-:Y:S01]  /*63a0*/  IMAD.MOV.U32 R4, RZ, RZ, 0x60 ;  /* 0x00000060ff047424 */ /* 0x000fe200078e00ff */
[----:B------:R-:W-:Y:S01]  /*63b0*/  UMOV UR22, 0x0 ;  /* 0x0000000000167882 */ /* 0x000fe20000000000 */
[----:B------:R-:W-:Y:S01]  /*63c0*/  UMOV UR23, 0x8190490 ;  /* 0x0819049000177882 */ /* 0x000fe20000000000 */
[----:B------:R-:W-:Y:S01]  /*63d0*/  R2UR UR8, R5 ;  /* 0x00000000050872ca */ /* 0x000fe200000e0000 */
[----:B------:R-:W-:Y:S01]  /*63e0*/  UMOV UR11, 0x80004020 ;  /* 0x80004020000b7882 */ /* 0x000fe20000000000 */
[C---:B------:R-:W-:Y:S01]  /*63f0*/  R2UR UR14, R4.reuse ;  /* 0x00000000040e72ca */ /* 0x040fe200000e0000 */
[----:B------:R-:W-:Y:S01]  /*6400*/  IMAD.MOV.U32 R2, RZ, RZ, 0x150 ;  /* 0x00000150ff027424 */ /* 0x000fe200078e00ff */
[----:B------:R-:W-:Y:S01]  /*6410*/  R2UR UR16, R4 ;  /* 0x00000000041072ca */ /* 0x000fe200000e0000 */
[----:B------:R-:W-:Y:S01]  /*6420*/  IMAD.MOV.U32 R0, RZ, RZ, 0x60 ;  /* 0x00000060ff007424 */ /* 0x000fe200078e00ff */
[----:B------:R1:W-:Y:S01]  /*6430*/  UTCHMMA tmem[UR6], gdesc[UR26], tmem[UR7], tmem[UR12], idesc[UR13], UPT ;  /* 0x00ff0c1a060079ea */ /* 0x0003e2000b800007 */
[----:B------:R-:W-:Y:S01]  /*6440*/  UMOV UR32, 0x0 ;  /* 0x0000000000207882 */ /* 0x000fe20000000000 */
[----:B------:R-:W-:Y:S01]  /*6450*/  R2UR UR17, R2 ;  /* 0x00000000021172ca */ /* 0x000fe200000e0000 */
[----:B------:R-:W-:Y:S01]  /*6460*/  UMOV UR33, 0x8190490 ;  /* 0x0819049000217882 */ /* 0x000fe20000000000 */
[C---:B------:R-:W-:Y:S01]  /*6470*/  R2UR UR18, R0.reuse ;  /* 0x00000000001272ca */ /* 0x040fe200000e0000 */
[----:B------:R-:W-:Y:S01]  /*6480*/  UMOV UR15, 0x80004020 ;  /* 0x80004020000f7882 */ /* 0x000fe20000000000 */
[----:B------:R-:W-:Y:S01]  /*6490*/  R2UR UR21, R0 ;  /* 0x00000000001572ca */ /* 0x000fe200000e0000 */
[----:B------:R-:W-:Y:S02]  /*64a0*/  IMAD.MOV.U32 R2, RZ, RZ, 0x158 ;  /* 0x00000158ff027424 */ /* 0x000fe400078e00ff */
[----:B------:R2:W-:Y:S01]  /*64b0*/  UTCHMMA tmem[UR8], gdesc[UR10], tmem[UR14], tmem[UR22], idesc[UR23], UPT ;  /* 0x00ff160a080079ea */ /* 0x0005e2000b80000e */
[----:B------:R-:W-:Y:S02]  /*64c0*/  IMAD.MOV.U32 R0, RZ, RZ, 0x160 ;  /* 0x00000160ff007424 */ /* 0x000fe400078e00ff */
[----:B------:R-:W-:Y:S01]  /*64d0*/  R2UR UR25, R2 ;  /* 0x00000000021972ca */ /* 0x000fe200000e0000 */
[----:B------:R-:W-:Y:S05]  /*64e0*/  IMAD.MOV.U32 R2, RZ, RZ, 0x168 ;  /* 0x00000168ff027424 */ /* 0x000fea00078e00ff */
[----:B------:R-:W-:Y:S01]  /*64f0*/  R2UR UR19, R2 ;  /* 0x00000000021372ca */ /* 0x000fe200000e0000 */
[----:B------:R-:W-:Y:S01]  /*6500*/  IMAD.MOV.U32 R2, RZ, RZ, 0x178 ;  /* 0x00000178ff027424 */ /* 0x000fe200078e00ff */
[----:B-1----:R-:W-:Y:S02]  /*6510*/  UIADD3 UR12, UPT, UPT, UR26, 0x80, URZ ;  /* 0x000000801a0c7890 */ /* 0x002fe4000fffe0ff */
[----:B------:R-:W-:Y:S01]  /*6520*/  UIADD3 UR6, UPT, UPT, UR26, 0xc0, URZ ;  /* 0x000000c01a067890 */ /* 0x000fe2000fffe0ff */
[----:B------:R-:W-:Y:S01]  /*6530*/  UMOV UR13, 0x80004020 ;  /* 0x80004020000d7882 */ /* 0x000fe20000000000 */
[----:B------:R-:W-:Y:S01]  /*6540*/  UMOV UR7, 0x80004020 ;  /* 0x8000402000077882 */ /* 0x000fe20000000000 */
[----:B--2---:R-:W-:Y:S01]  /*6550*/  UIADD3 UR14, UPT, UPT, UR26, 0x100, URZ ;  /* 0x000001001a0e7890 */ /* 0x004fe2000fffe0ff */
[----:B------:R-:W-:Y:S01]  /*6560*/  R2UR UR23, R0 ;  /* 0x00000000001772ca */ /* 0x000fe200000e0000 */
[----:B------:R-:W-:Y:S01]  /*6570*/  UIADD3 UR10, UPT, UPT, UR26, 0x140, URZ ;  /* 0x000001401a0a7890 */ /* 0x000fe2000fffe0ff */
[----:B------:R-:W-:Y:S01]  /*6580*/  R2UR UR8, R2 ;  /* 0x00000000020872ca */ /* 0x000fe200000e0000 */
[----:B------:R1:W-:Y:S02]  /*6590*/  UTCHMMA tmem[UR17], gdesc[UR12], tmem[UR18], tmem[UR32], idesc[UR33], UPT ;  /* 0x00ff200c110079ea */ /* 0x0003e4000b800012 */
[----:B------:R2:W-:Y:S01]  /*65a0*/  UTCHMMA tmem[UR25], gdesc[UR6], tmem[UR21], tmem[UR32], idesc[UR33], UPT ;  /* 0x00ff2006190079ea */ /* 0x0005e2000b800015 */
[----:B------:R-:W-:Y:S05]  /*65b0*/  IMAD.MOV.U32 R0, RZ, RZ, 0x60 ;  /* 0x00000060ff007424 */ /* 0x000fea00078e00ff */
[----:B------:R-:W-:Y:S01]  /*65c0*/  R2UR UR20, R0 ;  /* 0x00000000001472ca */ /* 0x000fe200000e0000 */
[----:B------:R-:W-:Y:S05]  /*65d0*/  IMAD.MOV.U32 R0, RZ, RZ, 0x170 ;  /* 0x00000170ff007424 */ /* 0x000fea00078e00ff */
[----:B------:R-:W-:Y:S01]  /*65e0*/  R2UR UR22, R0 ;  /* 0x00000000001672ca */ /* 0x000fe200000e0000 */
[----:B------:R-:W-:Y:S01]  /*65f0*/  IMAD.MOV.U32 R0, RZ, RZ, 0x60 ;  /* 0x00000060ff007424 */ /* 0x000fe200078e00ff */
[----:B-1----:R-:W-:Y:S01]  /*6600*/  UMOV UR12, 0x0 ;  /* 0x00000000000c7882 */ /* 0x002fe20000000000 */
[----:B--2---:R-:W-:Y:S01]  /*6610*/  UIADD3 UR6, UPT, UPT, UR26, 0x1c0, URZ ;  /* 0x000001c01a067890 */ /* 0x004fe2000fffe0ff */
[----:B------:R-:W-:Y:S01]  /*6620*/  R2UR UR18, R4 ;  /* 0x00000000041272ca */ /* 0x000fe200000e0000 */
[----:B------:R-:W-:Y:S01]  /*6630*/  UMOV UR13, 0x8190490 ;  /* 0x08190490000d7882 */ /* 0x000fe20000000000 */
[----:B------:R-:W-:Y:S01]  /*6640*/  R2UR UR17, R0 ;  /* 0x00000000001172ca */ /* 0x000fe200000e0000 */
[----:B------:R1:W-:Y:S01]  /*6650*/  UTCHMMA tmem[UR23], gdesc[UR14], tmem[UR16], tmem[UR12], idesc[UR13], UPT ;  /* 0x00ff0c0e170079ea */ /* 0x0003e2000b800010 */
[----:B------:R2:W-:Y:S01]  /*6660*/  UTCHMMA tmem[UR19], gdesc[UR10], tmem[UR20], tmem[UR32], idesc[UR33], UPT ;  /* 0x00ff200a130079ea */ /* 0x0005e2000b800014 */
[----:B-1----:R-:W-:Y:S01]  /*6670*/  UIADD3 UR12, UPT, UPT, UR26, 0x180, URZ ;  /* 0x000001801a0c7890 */ /* 0x002fe2000fffe0ff */
[----:B------:R-:W-:Y:S01]  /*6680*/  UMOV UR13, 0x80004020 ;  /* 0x80004020000d7882 */ /* 0x000fe20000000000 */
[----:B------:R-:W-:Y:S01]  /*6690*/  UMOV UR14, 0x0 ;  /* 0x00000000000e7882 */ /* 0x000fe20000000000 */
[----:B------:R-:W-:Y:S06]  /*66a0*/  UMOV UR15, 0x8190490 ;  /* 0x08190490000f7882 */ /* 0x000fec0000000000 */
[----:B------:R2:W-:Y:S01]  /*66b0*/  UTCHMMA tmem[UR22], gdesc[UR12], tmem[UR18], tmem[UR32], idesc[UR33], UPT ;  /* 0x00ff200c160079ea */ /* 0x0005e2000b800012 */
[----:B------:R2:W-:Y:S01]  /*66c0*/  UTCHMMA tmem[UR8], gdesc[UR6], tmem[UR17], tmem[UR14], idesc[UR15], UPT ;  /* 0x00ff0e06080079ea */ /* 0x0005e2000b800011 */
[----:B------:R-:W-:Y:S05]  /*66d0*/  BRA.U !UP0, `(.L_x_131) ;  /* 0x0000000108047547 */ /* 0x000fea000b800000 */
[----:B--2---:R-:W-:Y:S05]  /*66e0*/  BPT.TRAP 0x1 ;  /* 0x000000040000795c */ /* 0x004fea0000300000 */
.L_x_131:
[----:B--2---:R-:W-:Y:S09]  /*66f0*/  UIADD3 UR6, UPT, UPT, UR24, 0x2e888, URZ ;  /* 0x0002e88818067890 */ /* 0x004ff2000fffe0ff */
[----:B------:R1:W-:Y:S01]  /*6700*/  UTCBAR [UR6], URZ ;  /* 0x000000ff060073e9 */ /* 0x0003e200080000ff */
[----:B------:R-:W-:Y:S05]  /*6710*/  BRA.U !UP4, `(.L_x_132) ;  /* 0x000000010c047547 */ /* 0x000fea000b800000 */
[----:B-1----:R-:W-:Y:S05]  /*6720*/  BPT.TRAP 0x1 ;  /* 0x000000040000795c */ /* 0x002fea0000300000 */
.L_x_132:
[----:B------:R-:W-:Y:S01]  /*6730*/  LOP3.LUT R9, R9, 0x1, RZ, 0x3c, !PT ;  /* 0x0000000109097812 */ /* 0x000fe200078e3cff */
[----:B------:R-:W2:Y:S01]  /*6740*/  LDL.LU R0, [R1] ;  /* 0x0000000001007983 */ /* 0x000ea20000300800 */
[----:B------:R-:W-:Y:S01]  /*6750*/  LOP3.LUT R11, R11, 0x1, RZ, 0x3c, !PT ;  /* 0x000000010b0b7812 */ /* 0x000fe200078e3cff */
[----:B-1----:R-:W-:Y:S01]  /*6760*/  UIADD3 UR6, UPT, UPT, UR24, 0x2e828, URZ ;  /* 0x0002e82818067890 */ /* 0x002fe2000fffe0ff */
[----:B------:R-:W-:Y:S01]  /*6770*/  LOP3.LUT R13, R13, 0x1, RZ, 0x3c, !PT ;  /* 0x000000010d0d7812 */ /* 0x000fe200078e3cff */
[----:B------:R-:W-:Y:S01]  /*6780*/  UISETP.NE.AND UP1, UPT, UR36, 0x2, UPT ;  /* 0x000000022400788c */ /* 0x000fe2000bf25270 */
[----:B------:R-:W-:Y:S01]  /*6790*/  LOP3.LUT R10, R10, 0x1, RZ, 0x3c, !PT ;  /* 0x000000010a0a7812 */ /* 0x000fe200078e3cff */
[----:B------:R-:W-:Y:S02]  /*67a0*/  UMOV UR32, 0x1 ;  /* 0x0000000100207882 */ /* 0x000fe40000000000 */
[----:B------:R-:W-:Y:S02]  /*67b0*/  USEL UR7, URZ, 0x1, UP1 ;  /* 0x00000001ff077887 */ /* 0x000fe40008800000 */
[----:B------:R-:W-:Y:S01]  /*67c0*/  USEL UR8, UR36, URZ, UP1 ;  /* 0x000000ff24087287 */ /* 0x000fe20008800000 */
[----:B------:R3:W-:Y:S03]  /*67d0*/  UTCBAR [UR6], URZ ;  /* 0x000000ff060073e9 */ /* 0x0007e600080000ff */
[----:B------:R-:W-:Y:S02]  /*67e0*/  LOP3.LUT R8, R8, UR7, RZ, 0x3c, !PT ;  /* 0x0000000708087c12 */ /* 0x000fe4000f8e3cff */
[C---:B--2---:R-:W-:Y:S01]  /*67f0*/  ISETP.GT.U32.AND P0, PT, R0.reuse, 0x2, PT ;  /* 0x000000020000780c */ /* 0x044fe20003f04070 */
[----:B------:R-:W-:Y:S05]  /*6800*/  VIADD R0, R0, 0xffffffff ;  /* 0xffffffff00007836 */ /* 0x000fea0000000000 */
[----:B------:R3:W-:Y:S07]  /*6810*/  STL [R1], R0 ;  /* 0x0000000001007387 */ /* 0x0007ee0000100800 */
[----:B------:R-:W-:Y:S05]  /*6820*/  @P0 BRA `(.L_x_133) ;  /* 0xffffffe8009c0947 */ /* 0x000fea000383ffff */
.L_x_109:
[----:B------:R-:W-:Y:S05]  /*6830*/  BRA.U !UP0, `(.L_x_134) ;  /* 0x0000000108047547 */ /* 0x000fea000b800000 */
[----:B---3--:R-:W-:Y:S05]  /*6840*/  BPT.TRAP 0x1 ;  /* 0x000000040000795c */ /* 0x008fea0000300000 */
.L_x_134:
[----:B------:R-:W-:-:S05]  /*6850*/  HFMA2 R2, -RZ, RZ, 0, 5.9604644775390625e-08 ;  /* 0x00000001ff027431 */ /* 0x000fca00000001ff */
[----:B------:R-:W-:-:S04]  /*6860*/  SHF.L.U32 R2, R2, 0x1f, RZ ;  /* 0x0000001f02027819 */ /* 0x000fc800000006ff */
[----:B------:R-:W2:Y:S02]  /*6870*/  SYNCS.PHASECHK.TRANS64.TRYWAIT P0, [UR24+0x2e8b0], R2 ;  /* 0x02e8b002ff0075a7 */ /* 0x000ea40008001118 */
[----:B--2---:R-:W-:Y:S05]  /*6880*/  @!P0 BRA `(.L_x_135) ;  /* 0x00000098002c8947 */ /* 0x004fea0003800000 */
.L_x_295:
[----:B------:R-:W-:Y:S05]  /*6890*/  BRA.U !UP0, `(.L_x_136) ;  /* 0x0000000108047547 */ /* 0x000fea000b800000 */
[----:B---3--:R-:W-:Y:S05]  /*68a0*/  BPT.TRAP 0x1 ;  /* 0x000000040000795c */ /* 0x008fea0000300000 */
.L_x_136:
[----:B------:R-:W-:-:S09]  /*68b0*/  UIADD3 UR4, UPT, UPT, UR24, 0x2e8a0, URZ ;  /* 0x0002e8a018047890 */ /* 0x000fd2000fffe0ff */
[----:B------:R4:W-:Y:S01]  /*68c0*/  UTCBAR [UR4], URZ ;  /* 0x000000ff040073e9 */ /* 0x0009e200080000ff */
[----:B------:R-:W-:Y:S05]  /*68d0*/  BRA.U !UP0, `(.L_x_137) ;  /* 0x0000000108047547 */ /* 0x000fea000b800000 */
[----:B---34-:R-:W-:Y:S05]  /*68e0*/  BPT.TRAP 0x1 ;  /* 0x000000040000795c */ /* 0x018fea0000300000 */
.L_x_137:
[----:B------:R-:W5:Y:S02]  /*68f0*/  SYNCS.PHASECHK.TRANS64.TRYWAIT P0, [UR24+0x2e8b8], R2 ;  /* 0x02e8b802ff0075a7 */ /* 0x000f640008001118 */
[----:B-----5:R-:W-:Y:S05]  /*6900*/  @!P0 BRA `(.L_x_138) ;  /* 0x0000009800248947 */ /* 0x020fea0003800000 */
.L_x_297:
[----:B------:R-:W-:Y:S05]  /*6910*/  BRA.U !UP0, `(.L_x_139) ;  /* 0x0000000108047547 */ /* 0x000fea000b800000 */
[----:B---34-:R-:W-:Y:S05]  /*6920*/  BPT.TRAP 0x1 ;  /* 0x000000040000795c */ /* 0x018fea0000300000 */
.L_x_139:
[----:B------:R-:W-:Y:S01]  /*6930*/  SHF.L.U32 R14, R14, 0x1f, RZ ;  /* 0x0000001f0e0e7819 */ /* 0x000fe200000006ff */
[----:B------:R-:W-:Y:S01]  /*6940*/  IMAD.MOV.U32 R4, RZ, RZ, RZ ;  /* 0x000000ffff047224 */ /* 0x000fe200078e00ff */
[----:B------:R-:W-:Y:S02]  /*6950*/  MOV R3, RZ ;  /* 0x000000ff00037202 */ /* 0x000fe40000000f00 */
[----:B------:R-:W5:Y:S02]  /*6960*/  SYNCS.PHASECHK.TRANS64.TRYWAIT P0, [UR24+0x2e890], R14 ;  /* 0x02e8900eff0075a7 */ /* 0x000f640008001118 */
[----:B-----5:R-:W-:Y:S05]  /*6970*/  @!P0 BRA `(.L_x_140) ;  /* 0x0000009800208947 */ /* 0x020fea0003800000 */
.L_x_299:
[----:B--2---:R-:W-:Y:S01]  /*6980*/  IMAD.MOV.U32 R2, RZ, RZ, RZ ;  /* 0x000000ffff027224 */ /* 0x004fe200078e00ff */
[----:B------:R-:W-:Y:S01]  /*6990*/  R2UR UR45, R4 ;  /* 0x00000000042d72ca */ /* 0x000fe200000e0000 */
[----:B---3--:R-:W-:Y:S01]  /*69a0*/  IMAD.MOV.U32 R0, RZ, RZ, RZ ;  /* 0x000000ffff007224 */ /* 0x008fe200078e00ff */
[----:B------:R-:W-:Y:S01]  /*69b0*/  R2UR UR44, R3 ;  /* 0x00000000032c72ca */ /* 0x000fe200000e0000 */
[----:B----4-:R-:W-:Y:S01]  /*69c0*/  UIMAD UR4, UR9, 0x600, UR5 ;  /* 0x00000600090478a4 */ /* 0x010fe2000f8e0205 */
[----:B------:R-:W-:Y:S01]  /*69d0*/  R2UR UR43, R2 ;  /* 0x00000000022b72ca */ /* 0x000fe200000e0000 */
[----:B------:R-:W-:Y:S01]  /*69e0*/  UISETP.NE.U32.AND UP1, UPT, UR32, URZ, UPT ;  /* 0x000000ff2000728c */ /* 0x000fe2000bf25070 */
        /* <DEDUP_REMOVED lines=14> */
[----:B------:R-:W-:Y:S02]  /*6ad0*/  UIADD3 UR28, UPT, UPT, UR4, 0x140, URZ ;  /* 0x00000140041c7890 */ /* 0x000fe4000fffe0ff */
[----:B------:R-:W-:-:S02]  /*6ae0*/  UIADD3 UR10, UPT, UPT, UR34, 0x404, URZ ;  /* 0x00000404220a7890 */ /* 0x000fc4000fffe0ff */
[----:B------:R-:W-:Y:S01]  /*6af0*/  UIADD3 UR26, UPT, UPT, UR4, 0x180, URZ ;  /* 0x00000180041a7890 */ /* 0x000fe2000fffe0ff */
[----:B------:R-:W-:Y:S01]  /*6b00*/  UMOV UR60, 0x0 ;  /* 0x00000000003c7882 */ /* 0x000fe20000000000 */
[----:B------:R-:W-:Y:S01]  /*6b10*/  UMOV UR61, 0x8190490 ;  /* 0x08190490003d7882 */ /* 0x000fe20000000000 */
[----:B------:R-:W-:Y:S01]  /*6b20*/  UIADD3 UR6, UPT, UPT, UR34, 0x406, URZ ;  /* 0x0000040622067890 */ /* 0x000fe2000fffe0ff */
[----:B------:R-:W-:Y:S01]  /*6b30*/  UMOV UR5, 0x80004020 ;  /* 0x8000402000057882 */ /* 0x000fe20000000000 */
[----:B------:R-:W-:Y:S01]  /*6b40*/  UIADD3 UR22, UPT, UPT, UR4, 0x1c0, URZ ;  /* 0x000001c004167890 */ /* 0x000fe2000fffe0ff */
[----:B------:R2:W-:Y:S01]  /*6b50*/  UTCHMMA gdesc[UR34], gdesc[UR4], tmem[UR45], tmem[UR60], idesc[UR61], UP1 ;  /* 0x00ff3c04220075ea */ /* 0x0005e2000880002d */
        /* <DEDUP_REMOVED lines=37> */
.L_x_141:
[----:B--2---:R-:W-:Y:S01]  /*6db0*/  USHF.R.U32.HI UR5, URZ, 0x4, UR24 ;  /* 0x00000004ff057899 */ /* 0x004fe20008011618 */
[----:B------:R-:W-:Y:S01]  /*6dc0*/  IMAD.MOV.U32 R0, RZ, RZ, 0xc0 ;  /* 0x000000c0ff007424 */ /* 0x000fe200078e00ff */
[----:B------:R-:W-:Y:S01]  /*6dd0*/  ELECT P0, URZ, PT ;  /* 0x0000000000ff782f */ /* 0x000fe20003800000 */
[----:B------:R-:W-:Y:S02]  /*6de0*/  UIADD3 UR4, UPT, UPT, UR24, 0x1e000, URZ ;  /* 0x0001e00018047890 */ /* 0x000fe4000fffe0ff */
[----:B------:R-:W-:Y:S02]  /*6df0*/  ULOP3.LUT UR5, UR5, 0x3fff, URZ, 0xc0, !UPT ;  /* 0x00003fff05057892 */ /* 0x000fe4000f8ec0ff */
[----:B------:R-:W-:Y:S02]  /*6e00*/  USHF.R.U32.HI UR4, URZ, 0x4, UR4 ;  /* 0x00000004ff047899 */ /* 0x000fe40008011604 */
[----:B------:R-:W-:Y:S02]  /*6e10*/  ULOP3.LUT UR5, UR5, 0x2000000, URZ, 0xfc, !UPT ;  /* 0x0200000005057892 */ /* 0x000fe4000f8efcff */
[----:B------:R-:W-:Y:S01]  /*6e20*/  ULOP3.LUT UR4, UR4, 0x3fff, URZ, 0xc0, !UPT ;  /* 0x00003fff04047892 */ /* 0x000fe2000f8ec0ff */
[----:B------:R-:W-:-:S03]  /*6e30*/  UMOV UR16, 0x0 ;  /* 0x0000000000107882 */ /* 0x000fc60000000000 */
[----:B------:R-:W-:Y:S01]  /*6e40*/  @P0 IMAD.MOV.U32 R3, RZ, RZ, -0x7fffbfe0 ;  /* 0x80004020ff030424 */ /* 0x000fe200078e00ff */
[----:B------:R-:W-:Y:S01]  /*6e50*/  ULOP3.LUT UR4, UR4, 0x4000000, URZ, 0xfc, !UPT ;  /* 0x0400000004047892 */ /* 0x000fe2000f8efcff */
[----:B------:R-:W-:Y:S01]  /*6e60*/  @P0 IMAD.U32 R7, RZ, RZ, UR5 ;  /* 0x00000005ff070e24 */ /* 0x000fe2000f8e00ff */
[----:B------:R-:W-:Y:S01]  /*6e70*/  @P0 R2UR UR14, R0 ;  /* 0x00000000000e02ca */ /* 0x000fe200000e0000 */
[----:B------:R-:W-:Y:S01]  /*6e80*/  UMOV UR17, 0x8198490 ;  /* 0x0819849000117882 */ /* 0x000fe20000000000 */
[----:B------:R-:W-:Y:S01]  /*6e90*/  @P0 R2UR.BROADCAST UR13, R3 ;  /* 0x00000000030d02ca */ /* 0x000fe200008e0000 */
[----:B------:R-:W-:Y:S02]  /*6ea0*/  @P0 IMAD.MOV.U32 R2, RZ, RZ, R7 ;  /* 0x000000ffff020224 */ /* 0x000fe400078e0007 */
[----:B------:R-:W-:Y:S01]  /*6eb0*/  @P0 IMAD.U32 R6, RZ, RZ, UR4 ;  /* 0x00000004ff060e24 */ /* 0x000fe2000f8e00ff */
[----:B------:R-:W-:Y:S01]  /*6ec0*/  UIADD3 UR4, UPT, UPT, UR24, 0x2e8a8, URZ ;  /* 0x0002e8a818047890 */ /* 0x000fe2000fffe0ff */
[----:B------:R-:W-:Y:S01]  /*6ed0*/  @P0 IMAD.MOV.U32 R3, RZ, RZ, 0x40004040 ;  /* 0x40004040ff030424 */ /* 0x000fe200078e00ff */
[----:B------:R-:W-:Y:S01]  /*6ee0*/  @P0 R2UR.BROADCAST UR12, R2 ;  /* 0x00000000020c02ca */ /* 0x000fe200008e0000 */
[----:B------:R-:W-:-:S03]  /*6ef0*/  @P0 IMAD.MOV.U32 R2, RZ, RZ, R6 ;  /* 0x000000ffff020224 */ /* 0x000fc600078e0006 */
[----:B------:R-:W-:Y:S02]  /*6f00*/  @P0 R2UR.BROADCAST UR7, R3 ;  /* 0x00000000030702ca */ /* 0x000fe400008e0000 */
[----:B------:R-:W-:Y:S02]  /*6f10*/  @P0 R2UR.BROADCAST UR6, R2 ;  /* 0x00000000020602ca */ /* 0x000fe400008e0000 */
[----:B------:R-:W-:Y:S01]  /*6f20*/  ELECT P0, URZ, PT ;  /* 0x0000000000ff782f */ /* 0x000fe20003800000 */
[----:B------:R2:W-:Y:S10]  /*6f30*/  UTCBAR [UR4], URZ ;  /* 0x000000ff040073e9 */ /* 0x0005f400080000ff */
[----:B------:R3:W-:Y:S02]  /*6f40*/  UTCHMMA gdesc[UR6], gdesc[UR12], tmem[UR14], tmem[UR16], idesc[UR17], !UPT ;  /* 0x00ff100c060075ea */ /* 0x0007e4000f80000e */
[----:B------:R-:W-:Y:S01]  /*6f50*/  @P0 VIADD R4, R7, 0x40 ;  /* 0x0000004007040836 */ /* 0x000fe20000000000 */
[----:B------:R-:W-:Y:S01]  /*6f60*/  @P0 R2UR UR8, R0 ;  /* 0x00000000000802ca */ /* 0x000fe200000e0000 */
[----:B------:R-:W-:-:S02]  /*6f70*/  @P0 VIADD R2, R6, 0x80 ;  /* 0x0000008006020836 */ /* 0x000fc40000000000 */
[----:B------:R-:W-:Y:S01]  /*6f80*/  @P0 IMAD.MOV.U32 R5, RZ, RZ, -0x7fffbfe0 ;  /* 0x80004020ff050424 */ /* 0x000fe200078e00ff */
[----:B------:R-:W-:Y:S01]  /*6f90*/  @P0 R2UR.BROADCAST UR10, R4 ;  /* 0x00000000040a02ca */ /* 0x000fe200008e0000 */
[----:B------:R-:W-:-:S03]  /*6fa0*/  @P0 IMAD.MOV.U32 R3, RZ, RZ, 0x40004040 ;  /* 0x40004040ff030424 */ /* 0x000fc600078e00ff */
[----:B------:R-:W-:Y:S02]  /*6fb0*/  @P0 R2UR.BROADCAST UR11, R5 ;  /* 0x00000000050b02ca */ /* 0x000fe400008e0000 */
[----:B------:R-:W-:Y:S02]  /*6fc0*/  @P0 R2UR.BROADCAST UR5, R3 ;  /* 0x00000000030502ca */ /* 0x000fe400008e0000 */
[----:B--2---:R-:W-:Y:S02]  /*6fd0*/  @P0 R2UR.BROADCAST UR4, R2 ;  /* 0x00000000020402ca */ /* 0x004fe400008e0000 */
[----:B------:R-:W-:-:S11]  /*6fe0*/  ELECT P0, URZ, PT ;  /* 0x0000000000ff782f */ /* 0x000fd60003800000 */
[----:B------:R2:W-:Y:S02]  /*6ff0*/  UTCHMMA gdesc[UR4], gdesc[UR10], tmem[UR8], tmem[UR16], idesc[UR17], UPT ;  /* 0x00ff100a040075ea */ /* 0x0005e4000b800008 */
[----:B------:R-:W-:Y:S01]  /*7000*/  @P0 VIADD R4, R7, 0x80 ;  /* 0x0000008007040836 */ /* 0x000fe20000000000 */
[----:B---3--:R-:W-:Y:S01]  /*7010*/  @P0 R2UR UR14, R0 ;  /* 0x00000000000e02ca */ /* 0x008fe200000e0000 */
[----:B------:R-:W-:Y:S02]  /*7020*/  @P0 VIADD R2, R6, 0x100 ;  /* 0x0000010006020836 */ /* 0x000fe40000000000 */
[----:B------:R-:W-:Y:S01]  /*7030*/  @P0 IMAD.MOV.U32 R5, RZ, RZ, -0x7fffbfe0 ;  /* 0x80004020ff050424 */ /* 0x000fe200078e00ff */
[----:B------:R-:W-:Y:S01]  /*7040*/  @P0 R2UR.BROADCAST UR12, R4 ;  /* 0x00000000040c02ca */ /* 0x000fe200008e0000 */
[----:B------:R-:W-:Y:S01]  /*7050*/  @P0 IMAD.MOV.U32 R3, RZ, RZ, 0x40004040 ;  /* 0x40004040ff030424 */ /* 0x000fe200078e00ff */
[----:B------:R-:W-:Y:S02]  /*7060*/  @P0 R2UR.BROADCAST UR6, R2 ;  /* 0x00000000020602ca */ /* 0x000fe400008e0000 */
[----:B------:R-:W-:-:S02]  /*7070*/  @P0 R2UR.BROADCAST UR13, R5 ;  /* 0x00000000050d02ca */ /* 0x000fc400008e0000 */
[----:B------:R-:W-:Y:S02]  /*7080*/  @P0 R2UR.BROADCAST UR7, R3 ;  /* 0x00000000030702ca */ /* 0x000fe400008e0000 */
[----:B------:R-:W-:-:S11]  /*7090*/  ELECT P0, URZ, PT ;  /* 0x0000000000ff782f */ /* 0x000fd60003800000 */
[----:B------:R3:W-:Y:S02]  /*70a0*/  UTCHMMA gdesc[UR6], gdesc[UR12], tmem[UR14], tmem[UR16], idesc[UR17], UPT ;  /* 0x00ff100c060075ea */ /* 0x0007e4000b80000e */
[----:B------:R-:W-:Y:S01]  /*70b0*/  @P0 VIADD R4, R7, 0xc0 ;  /* 0x000000c007040836 */ /* 0x000fe20000000000 */
[----:B--2---:R-:W-:Y:S01]  /*70c0*/  @P0 R2UR UR8, R0 ;  /* 0x00000000000802ca */ /* 0x004fe200000e0000 */
        /* <DEDUP_REMOVED lines=31> */
[C---:B------:R-:W-:Y:S01]  /*72c0*/  @P0 VIADD R4, R7.reuse, 0x180 ;  /* 0x0000018007040836 */ /* 0x040fe20000000000 */
[----:B---3--:R-:W-:Y:S01]  /*72d0*/  @P0 R2UR UR14, R0 ;  /* 0x00000000000e02ca */ /* 0x008fe200000e0000 */
[----:B------:R-:W-:Y:S02]  /*72e0*/  @P0 VIADD R2, R6, 0x300 ;  /* 0x0000030006020836 */ /* 0x000fe40000000000 */
[----:B------:R-:W-:Y:S01]  /*72f0*/  @P0 IMAD.MOV.U32 R5, RZ, RZ, -0x7fffbfe0 ;  /* 0x80004020ff050424 */ /* 0x000fe200078e00ff */
[----:B------:R-:W-:Y:S01]  /*7300*/  @P0 R2UR.BROADCAST UR12, R4 ;  /* 0x00000000040c02ca */ /* 0x000fe200008e0000 */
[----:B------:R-:W-:Y:S01]  /*7310*/  @P0 IMAD.MOV.U32 R3, RZ, RZ, 0x40004040 ;  /* 0x40004040ff030424 */ /* 0x000fe200078e00ff */
[----:B------:R-:W-:Y:S01]  /*7320*/  @P0 R2UR.BROADCAST UR6, R2 ;  /* 0x00000000020602ca */ /* 0x000fe200008e0000 */
[----:B------:R-:W-:Y:S01]  /*7330*/  VIADD R2, R7, 0x1c0 ;  /* 0x000001c007027836 */ /* 0x000fe20000000000 */
[----:B------:R-:W-:Y:S01]  /*7340*/  @P0 R2UR.BROADCAST UR13, R5 ;  /* 0x00000000050d02ca */ /* 0x000fe200008e0000 */
[----:B------:R-:W-:Y:S01]  /*7350*/  VIADD R6, R6, 0x380 ;  /* 0x0000038006067836 */ /* 0x000fe20000000000 */
[----:B------:R-:W-:-:S02]  /*7360*/  @P0 R2UR.BROADCAST UR7, R3 ;  /* 0x00000000030702ca */ /* 0x000fc400008e0000 */
[----:B------:R-:W-:-:S13]  /*7370*/  ELECT P0, URZ, PT ;  /* 0x0000000000ff782f */ /* 0x000fda0003800000 */
[----:B--2---:R-:W-:Y:S01]  /*7380*/  @P0 R2UR.BROADCAST UR10, R2 ;  /* 0x00000000020a02ca */ /* 0x004fe200008e0000 */
[----:B------:R-:W-:Y:S01]  /*7390*/  @P0 IMAD.MOV.U32 R3, RZ, RZ, -0x7fffbfe0 ;  /* 0x80004020ff030424 */ /* 0x000fe200078e00ff */
[----:B------:R-:W-:Y:S01]  /*73a0*/  @P0 R2UR UR8, R0 ;  /* 0x00000000000802ca */ /* 0x000fe200000e0000 */
[----:B------:R-:W-:Y:S01]  /*73b0*/  @P0 IMAD.MOV.U32 R7, RZ, RZ, 0x40004040 ;  /* 0x40004040ff070424 */ /* 0x000fe200078e00ff */
[----:B------:R-:W-:Y:S01]  /*73c0*/  @P0 R2UR.BROADCAST UR4, R6 ;  /* 0x00000000060402ca */ /* 0x000fe200008e0000 */
[----:B------:R2:W-:Y:S01]  /*73d0*/  UTCHMMA gdesc[UR6], gdesc[UR12], tmem[UR14], tmem[UR16], idesc[UR17], UPT ;  /* 0x00ff100c060075ea */ /* 0x0005e2000b80000e */
[----:B------:R-:W-:Y:S02]  /*73e0*/  @P0 R2UR.BROADCAST UR11, R3 ;  /* 0x00000000030b02ca */ /* 0x000fe400008e0000 */
[----:B------:R-:W-:Y:S01]  /*73f0*/  @P0 R2UR.BROADCAST UR5, R7 ;  /* 0x00000000070502ca */ /* 0x000fe200008e0000 */
[----:B--2---:R-:W-:Y:S01]  /*7400*/  UMOV UR6, 0x0 ;  /* 0x0000000000067882 */ /* 0x004fe20000000000 */
[----:B------:R-:W-:-:S11]  /*7410*/  UMOV UR7, 0x8198490 ;  /* 0x0819849000077882 */ /* 0x000fd60000000000 */
[----:B------:R2:W-:Y:S01]  /*7420*/  UTCHMMA gdesc[UR4], gdesc[UR10], tmem[UR8], tmem[UR6], idesc[UR7], UPT ;  /* 0x00ff060a040075ea */ /* 0x0005e2000b800008 */
[----:B------:R-:W-:Y:S05]  /*7430*/  BRA.U !UP0, `(.L_x_142) ;  /* 0x0000000108047547 */ /* 0x000fea000b800000 */
[----:B--2---:R-:W-:Y:S05]  /*7440*/  BPT.TRAP 0x1 ;  /* 0x000000040000795c */ /* 0x004fea0000300000 */
.L_x_142:
[----:B--2---:R-:W-:Y:S01]  /*7450*/  UIADD3 UR4, UPT, UPT, UR24, 0x2e870, URZ ;  /* 0x0002e87018047890 */ /* 0x004fe2000fffe0ff */
[----:B------:R-:W-:Y:S08]  /*7460*/  BSSY.RECONVERGENT B0, `(.L_x_143) ;  /* 0x0000004000007945 */ /* 0x000ff00003800200 */
[----:B------:R2:W-:Y:S01]  /*7470*/  UTCBAR [UR4], URZ ;  /* 0x000000ff040073e9 */ /* 0x0005e200080000ff */
[----:B------:R-:W-:Y:S05]  /*7480*/  @!P2 BRA `(.L_x_144) ;  /* 0x000000000004a947 */ /* 0x000fea0003800000 */
[----:B--2---:R-:W-:Y:S05]  /*7490*/  BPT.TRAP 0x1 ;  /* 0x000000040000795c */ /* 0x004fea0000300000 */
.L_x_144:
[----:B--2---:R-:W-:Y:S05]  /*74a0*/  BSYNC.RECONVERGENT B0 ;  /* 0x0000000000007941 */ /* 0x004fea0003800200 */
.L_x_143:
[----:B------:R-:W-:-:S04]  /*74b0*/  ULEA UR9, UR9, UR24, 0x3 ;  /* 0x0000001809097291 */ /* 0x000fc8000f8e18ff */
[----:B------:R-:W-:-:S09]  /*74c0*/  UIADD3 UR9, UPT, UPT, UR9, 0x2e810, URZ ;  /* 0x0002e81009097890 */ /* 0x000fd2000fffe0ff */
[----:B------:R2:W-:Y:S01]  /*74d0*/  UTCBAR [UR9], URZ ;  /* 0x000000ff090073e9 */ /* 0x0005e200080000ff */
[----:B------:R-:W-:Y:S05]  /*74e0*/  BRA.U !UP0, `(.L_x_145) ;  /* 0x0000000108047547 */ /* 0x000fea000b800000 */
[----:B--2---:R-:W-:Y:S05]  /*74f0*/  BPT.TRAP 0x1 ;  /* 0x000000040000795c */ /* 0x004fea0000300000 */
.L_x_145:
[----:B------:R-:W-:-:S13]  /*7500*/  ELECT P0, URZ, PT ;  /* 0x0000000000ff782f */ /* 0x000fda0003800000 */
[----:B--2---:R-:W-:Y:S05]  /*7510*/  @!P0 EXIT ;  /* 0x000000000000894d */ /* 0x004fea0003800000 */
[----:B------:R-:W-:-:S09]  /*7520*/  UIADD3 UR4, UPT, UPT, UR24, 0x2e898, URZ ;  /* 0x0002e89818047890 */ /* 0x000fd2000fffe0ff */
[----:B------:R2:W-:Y:S01]  /*7530*/  UTCBAR [UR4], URZ ;  /* 0x000000ff040073e9 */ /* 0x0005e200080000ff */
[----:B------:R-:W-:Y:S01]  /*7540*/  NOP ;  /* 0x0000000000007918 */ /* 0x000fe20000000000 */
[----:B--2---:R-:W-:Y:S05]  /*7550*/  EXIT ;  /* 0x000000000000794d */ /* 0x004fea0003800000 */
.L_x_48:
[----:B------:R-:W-:Y:S01]  /*7560*/  R2UR UR4, R3 ;  /* 0x00000000030472ca */ /* 0x000fe200000e0000 */
[----:B-1----:R-:W-:-:S12]  /*7570*/  IMAD.MOV.U32 R5, RZ, RZ, -0x3 ;  /* 0xfffffffdff057424 */ /* 0x002fd800078e00ff */
[----:B------:R-:W-:-:S05]  /*7580*/  IMAD.U32 R4, RZ, RZ, UR4 ;  /* 0x00000004ff047e24 */ /* 0x000fca000f8e00ff */
[----:B------:R-:W-:-:S05]  /*7590*/  VIADDMNMX.U32 R4, R4, R5, 0x2, PT ;  /* 0x0000000204047446 */ /* 0x000fca0003800005 */
[----:B------:R-:W-:-:S06]  /*75a0*/  IMAD.SHL.U32 R4, R4, 0x4, RZ ;  /* 0x0000000404047824 */ /* 0x000fcc00078e00ff */
[----:B------:R-:W1:Y:S02]  /*75b0*/  LDC R4, c[0x2][R4+0xc] ;  /* 0x0080030004047b82 */ /* 0x000e640000000800 */
[----:B-1----:R-:W-:-:S04]  /*75c0*/  SHF.R.S32.HI R5, RZ, 0x1f, R4 ;  /* 0x0000001fff057819 */ /* 0x002fc80000011404 */
.L_x_316:
[----:B------:R-:W-:Y:S05]  /*75d0*/  BRX R4 -0x75e0                                                                                                                                                                                                                                       (*"BRANCH_TARGETS .L_x_166,.L_x_146,.L_x_315"*) ;  /* 0xffffff8804887949 */ /* 0x000fea000383ffff */
.L_x_146:
[----:B------:R-:W-:-:S08]  /*75e0*/  NOP ;  /* 0x0000000000007918 */ /* 0x000fd00000000000 */
[----:B------:R-:W1:Y:S02]  /*75f0*/  USETMAXREG.TRY_ALLOC.CTAPOOL UP0, 0x98 ;  /* 0x00000098000079c8 */ /* 0x000e640008000600 */
[----:B-1----:R-:W-:Y:S05]  /*7600*/  BRA.U !UP0, `(.L_x_146) ;  /* 0xfffffffd08f47547 */ /* 0x002fea000b83ffff */
[C---:B------:R-:W-:Y:S01]  /*7610*/  IMAD.U32 R4, R2.reuse, 0x10000, RZ ;  /* 0x0001000002047824 */ /* 0x040fe200078e00ff */
[C---:B------:R-:W-:Y:S01]  /*7620*/  LOP3.LUT R101, R2.reuse, 0x7f, RZ, 0xc0, !PT ;  /* 0x0000007f02657812 */ /* 0x040fe200078ec0ff */
[----:B------:R-:W-:Y:S01]  /*7630*/  IMAD.SHL.U32 R103, R2, 0x20, RZ ;  /* 0x0000002002677824 */ /* 0x000fe200078e00ff */
[----:B------:R-:W-:Y:S01]  /*7640*/  CS2R R114, SRZ ;  /* 0x0000000000727805 */ /* 0x000fe2000001ff00 */
[----:B------:R-:W1:Y:S01]  /*7650*/  LDCU.64 UR18, c[0x0][0x348] ;  /* 0x00006900ff1277ac */ /* 0x000e620008000a00 */
[----:B------:R-:W-:Y:S02]  /*7660*/  LOP3.LUT R2, R4, 0xe00000, RZ, 0xc0, !PT ;  /* 0x00e0000004027812 */ /* 0x000fe400078ec0ff */
[----:B------:R-:W-:Y:S01]  /*7670*/  LOP3.LUT R103, R103, 0x1fe0, RZ, 0xc0, !PT ;  /* 0x00001fe067677812 */ /* 0x000fe200078ec0ff */
[----:B------:R-:W-:Y:S01]  /*7680*/  UMOV UR17, URZ ;  /* 0x000000ff00117c82 */ /* 0x000fe20008000000 */
[C---:B------:R-:W-:Y:S01]  /*7690*/  LOP3.LUT R102, R2.reuse, 0xc0, RZ, 0xfc, !PT ;  /* 0x000000c002667812 */ /* 0x040fe200078efcff */
[----:B------:R-:W-:Y:S01]  /*76a0*/  UMOV UR7, URZ ;  /* 0x000000ff00077c82 */ /* 0x000fe20008000000 */
[C---:B------:R-:W-:Y:S01]  /*76b0*/  LOP3.LUT R100, R2.reuse, 0xe0, RZ, 0xfc, !PT ;  /* 0x000000e002647812 */ /* 0x040fe200078efcff */
[----:B------:R-:W-:Y:S01]  /*76c0*/  UMOV UR11, URZ ;  /* 0x000000ff000b7c82 */ /* 0x000fe20008000000 */
[----:B------:R-:W-:-:S02]  /*76d0*/  LOP3.LUT R2, R2, 0x100, RZ, 0xfc, !PT ;  /* 0x0000010002027812 */ /* 0x000fc400078efcff */
.L_x_165:
[----:B------:R-:W-:-:S13]  /*76e0*/  R2UR UR4, R3 ;  /* 0x00000000030472ca */ /* 0x000fda00000e0000 */
[----:B------:R-:W-:-:S09]  /*76f0*/  UISETP.NE.AND UP0, UPT, UR4, 0x4, UPT ;  /* 0x000000040400788c */ /* 0x000fd2000bf05270 */
[----:B--2---:R-:W-:Y:S05]  /*7700*/  BRA.U !UP0, `(.L_x_147) ;  /* 0x0000000108047547 */ /* 0x004fea000b800000 */
[----:B-1----:R-:W-:Y:S05]  /*7710*/  BPT.TRAP 0x1 ;  /* 0x000000040000795c */ /* 0x002fea0000300000 */
.L_x_147:
[----:B------:R-:W2:Y:S01]  /*7720*/  S2UR UR8, SR_CgaCtaId ;  /* 0x00000000000879c3 */ /* 0x000ea20000008800 */
[----:B------:R-:W-:Y:S01]  /*7730*/  UMOV UR16, 0x400 ;  /* 0x0000040000107882 */ /* 0x000fe20000000000 */
[----:B------:R-:W-:Y:S01]  /*7740*/  SHF.L.U32 R5, R114, 0x1f, RZ ;  /* 0x0000001f72057819 */ /* 0x000fe200000006ff */
[----:B--2---:R-:W-:-:S09]  /*7750*/  ULEA UR16, UR8, UR16, 0x18 ;  /* 0x0000001008107291 */ /* 0x004fd2000f8ec0ff */
[----:B------:R-:W2:Y:S02]  /*7760*/  SYNCS.PHASECHK.TRANS64.TRYWAIT P0, [UR16+0x2e870], R5 ;  /* 0x02e87005ff0075a7 */ /* 0x000ea40008001110 */
[----:B--2---:R-:W-:Y:S05]  /*7770*/  @!P0 BRA `(.L_x_148) ;  /* 0x0000008800b88947 */ /* 0x004fea0003800000 */
.L_x_301:
[----:B------:R-:W-:Y:S02]  /*7780*/  R2UR UR6, R102 ;  /* 0x00000000660672ca */ /* 0x000fe400000e0000 */
[----:B------:R-:W-:Y:S02]  /*7790*/  R2UR UR5, R100 ;  /* 0x00000000640572ca */ /* 0x000fe400000e0000 */
[----:B------:R-:W-:-:S09]  /*77a0*/  R2UR UR4, R2 ;  /* 0x00000000020472ca */ /* 0x000fd200000e0000 */
[----:B------:R-:W3:Y:S02]  /*77b0*/  LDTM.x32 R68, tmem[UR6] ;  /* 0x00000006004479ee */ /* 0x000ee400082c0000 */
[----:B------:R-:W4:Y:S02]  /*77c0*/  LDTM.x32 R36, tmem[UR5] ;  /* 0x00000005002479ee */ /* 0x000f2400082c0000 */
[----:B--2---:R-:W2:Y:S01]  /*77d0*/  LDTM.x32 R4, tmem[UR4] ;  /* 0x00000004000479ee */ /* 0x004ea200082c0000 */
[----:B------:R-:W-:Y:S01]  /*77e0*/  NOP ;  /* 0x0000000000007918 */ /* 0x000fe20000000000 */
[----:B------:R-:W-:Y:S05]  /*77f0*/  BRA.U !UP0, `(.L_x_149) ;  /* 0x0000000108087547 */ /* 0x000fea000b800000 */
[----:B-1----:R-:W-:Y:S05]  /*7800*/  BPT.TRAP 0x1 ;  /* 0x000000040000795c */ /* 0x002fea0000300000 */
[----:B------:R-:W-:Y:S05]  /*7810*/  BPT.TRAP 0x1 ;  /* 0x000000040000795c */ /* 0x000fea0000300000 */
.L_x_149:
[----:B------:R-:W-:Y:S01]  /*7820*/  ISETP.GE.U32.AND P0, PT, R115, 0x2, PT ;  /* 0x000000027300780c */ /* 0x000fe20003f06070 */
[----:B------:R-:W-:Y:S01]  /*7830*/  UIADD3 UR4, UPT, UPT, UR16, 0x2e878, URZ ;  /* 0x0002e87810047890 */ /* 0x000fe2000fffe0ff */
[----:B------:R-:W-:Y:S02]  /*7840*/  BSSY.RECONVERGENT B0, `(.L_x_150) ;  /* 0x0000006000007945 */ /* 0x000fe40003800200 */
[----:B------:R-:W-:Y:S01]  /*7850*/  ISETP.NE.OR P0, PT, R101, RZ, !P0 ;  /* 0x000000ff6500720c */ /* 0x000fe20004705670 */
[----:B------:R-:W-:-:S09]  /*7860*/  UPRMT UR4, UR8, 0x654, UR4 ;  /* 0x0000065408047896 */ /* 0x000fd20008000004 */
[----:B--2---:R-:W-:Y:S03]  /*7870*/  SYNCS.ARRIVE.TRANS64.RED.A1T0 RZ, [UR4], RZ ;  /* 0x000000ffffff79a7 */ /* 0x004fe60008100404 */
[----:B------:R-:W-:Y:S05]  /*7880*/  @P0 BRA `(.L_x_151) ;  /* 0x0000000000040947 */ /* 0x000fea0003800000 */
[----:B------:R-:W-:-:S04]  /*7890*/  DEPBAR.LE SB0, 0x1 ;  /* 0x000080400000791a */ /* 0x000fc80000000000 */
.L_x_151:
[----:B-1----:R-:W-:Y:S05]  /*78a0*/  BSYNC.RECONVERGENT B0 ;  /* 0x0000000000007941 */ /* 0x002fea0003800200 */
.L_x_150:
[----:B------:R-:W1:Y:S01]  /*78b0*/  S2UR UR5, SR_SWINHI ;  /* 0x00000000000579c3 */ /* 0x000e620000002f00 */
[----:B------:R-:W-:-:S07]  /*78c0*/  USHF.L.U32 UR4, UR7, 0xc, URZ ;  /* 0x0000000c07047899 */ /* 0x000fce00080006ff */
[----:B------:R-:W-:Y:S01]  /*78d0*/  BAR.SYNC.DEFER_BLOCKING 0x2, 0x80 ;  /* 0x0082000000007b1d */ /* 0x000fe20000010000 */
[----:B------:R-:W-:Y:S01]  /*78e0*/  ISETP.NE.AND P4, PT, R101, RZ, PT ;  /* 0x000000ff6500720c */ /* 0x000fe20003f85270 */
[----:B------:R-:W-:Y:S01]  /*78f0*/  USHF.L.U32 UR10, UR17, 0x7, URZ ;  /* 0x00000007110a7899 */ /* 0x000fe200080006ff */
[----:B------:R-:W-:Y:S01]  /*7900*/  IMAD.U32 R104, RZ, RZ, UR4 ;  /* 0x00000004ff687e24 */ /* 0x000fe2000f8e00ff */
[----:B------:R-:W-:Y:S02]  /*7910*/  IADD3 R106, P0, PT, R103, UR4, RZ ;  /* 0x00000004676a7c10 */ /* 0x000fe4000ff1e0ff */
[----:B------:R-:W-:Y:S02]  /*7920*/  BSSY.RECONVERGENT B0, `(.L_x_152) ;  /* 0x0000044000007945 */ /* 0x000fe40003800200 */
[----:B------:R-:W-:Y:S01]  /*7930*/  LEA.HI.X.SX32 R104, R104, RZ, 0x1, P0 ;  /* 0x000000ff68687211 */ /* 0x000fe200000f0eff */
[----:B------:R-:W-:Y:S01]  /*7940*/  UMOV UR14, UR16 ;  /* 0x00000010000e7c82 */ /* 0x000fe20008000000 */
[----:B-1----:R-:W-:Y:S01]  /*7950*/  UMOV UR15, UR5 ;  /* 0x00000005000f7c82 */ /* 0x002fe20008000000 */
[----:B------:R-:W-:-:S04]  /*7960*/  LEA R105, P0, R106, UR14, 0x2 ;  /* 0x0000000e6a697c11 */ /* 0x000fc8000f8010ff */
[----:B------:R-:W-:Y:S02]  /*7970*/  LEA.HI.X R104, R106, UR15, R104, 0x2, P0 ;  /* 0x0000000f6a687c11 */ /* 0x000fe400080f1468 */
[C---:B------:R-:W-:Y:S02]  /*7980*/  IADD3 R106, P3, PT, R105.reuse, 0x26000, RZ ;  /* 0x00026000696a7810 */ /* 0x040fe40007f7e0ff */
[C---:B------:R-:W-:Y:S02]  /*7990*/  IADD3 R108, P2, PT, R105.reuse, 0x26010, RZ ;  /* 0x00026010696c7810 */ /* 0x040fe40007f5e0ff */
[C---:B------:R-:W-:Y:S01]  /*79a0*/  IADD3 R112, P0, PT, R105.reuse, 0x26030, RZ ;  /* 0x0002603069707810 */ /* 0x040fe20007f1e0ff */
[--C-:B------:R-:W-:Y:S01]  /*79b0*/  IMAD.X R123, RZ, RZ, R104.reuse, P3 ;  /* 0x000000ffff7b7224 */ /* 0x100fe200018e0668 */
[----:B------:R-:W-:Y:S01]  /*79c0*/  IADD3 R110, P1, PT, R105, 0x26020, RZ ;  /* 0x00026020696e7810 */ /* 0x000fe20007f3e0ff */
[--C-:B------:R-:W-:Y:S02]  /*79d0*/  IMAD.X R121, RZ, RZ, R104.reuse, P2 ;  /* 0x000000ffff797224 */ /* 0x100fe400010e0668 */
[--C-:B------:R-:W-:Y:S01]  /*79e0*/  IMAD.X R117, RZ, RZ, R104.reuse, P0 ;  /* 0x000000ffff757224 */ /* 0x100fe200000e0668 */
[----:B------:R-:W-:Y:S01]  /*79f0*/  SHF.R.U64 R107, R106, 0x3, R123 ;  /* 0x000000036a6b7819 */ /* 0x000fe2000000127b */
[----:B------:R-:W-:Y:S01]  /*7a00*/  IMAD.X R119, RZ, RZ, R104, P1 ;  /* 0x000000ffff777224 */ /* 0x000fe200008e0668 */
[----:B------:R-:W-:-:S02]  /*7a10*/  SHF.R.U64 R109, R108, 0x3, R121 ;  /* 0x000000036c6d7819 */ /* 0x000fc40000001279 */
[----:B------:R-:W-:Y:S02]  /*7a20*/  LOP3.LUT R122, R106, 0x70, R107, 0x78, !PT ;  /* 0x000000706a7a7812 */ /* 0x000fe400078e786b */
[C---:B------:R-:W-:Y:S02]  /*7a30*/  IADD3 R106, P3, PT, R105.reuse, 0x26040, RZ ;  /* 0x00026040696a7810 */ /* 0x040fe40007f7e0ff */
[----:B------:R-:W-:Y:S01]  /*7a40*/  LOP3.LUT R120, R108, 0x70, R109, 0x78, !PT ;  /* 0x000000706c787812 */ /* 0x000fe200078e786d */
[----:B---3--:R1:W-:Y:S01]  /*7a50*/  ST.E.128 desc[UR38][R122.64], R68 ;  /* 0x000000447a007985 */ /* 0x0083e2000c101d26 */
[C---:B------:R-:W-:Y:S01]  /*7a60*/  IADD3 R107, P2, PT, R105.reuse, 0x26050, RZ ;  /* 0x00026050696b7810 */ /* 0x040fe20007f5e0ff */
[--C-:B------:R-:W-:Y:S01]  /*7a70*/  IMAD.X R127, RZ, RZ, R104.reuse, P3 ;  /* 0x000000ffff7f7224 */ /* 0x100fe200018e0668 */
[----:B------:R-:W-:Y:S01]  /*7a80*/  SHF.R.U64 R113, R112, 0x3, R117 ;  /* 0x0000000370717819 */ /* 0x000fe20000001275 */
[----:B------:R1:W-:Y:S01]  /*7a90*/  ST.E.128 desc[UR38][R120.64], R72 ;  /* 0x0000004878007985 */ /* 0x0003e2000c101d26 */
[C---:B------:R-:W-:Y:S01]  /*7aa0*/  IADD3 R108, P1, PT, R105.reuse, 0x26060, RZ ;  /* 0x00026060696c7810 */ /* 0x040fe20007f3e0ff */
[----:B------:R-:W-:Y:S01]  /*7ab0*/  IMAD.X R125, RZ, RZ, R104, P2 ;  /* 0x000000ffff7d7224 */ /* 0x000fe200010e0668 */
[----:B------:R-:W-:-:S02]  /*7ac0*/  IADD3 R105, P0, PT, R105, 0x26070, RZ ;  /* 0x0002607069697810 */ /* 0x000fc40007f1e0ff */
[----:B------:R-:W-:Y:S01]  /*7ad0*/  LOP3.LUT R116, R112, 0x70, R113, 0x78, !PT ;  /* 0x0000007070747812 */ /* 0x000fe200078e7871 */
[--C-:B------:R-:W-:Y:S01]  /*7ae0*/  IMAD.X R113, RZ, RZ, R104.reuse, P1 ;  /* 0x000000ffff717224 */ /* 0x100fe200008e0668 */
[----:B------:R-:W-:Y:S01]  /*7af0*/  SHF.R.U64 R111, R110, 0x3, R119 ;  /* 0x000000036e6f7819 */ /* 0x000fe20000001277 */
[----:B------:R-:W-:Y:S01]  /*7b00*/  IMAD.X R129, RZ, RZ, R104, P0 ;  /* 0x000000ffff817224 */ /* 0x000fe200000e0668 */
[----:B------:R-:W-:Y:S02]  /*7b10*/  SHF.R.U64 R104, R106, 0x3, R127 ;  /* 0x000000036a687819 */ /* 0x000fe4000000127f */
[----:B------:R-:W-:Y:S02]  /*7b20*/  LOP3.LUT R118, R110, 0x70, R111, 0x78, !PT ;  /* 0x000000706e767812 */ /* 0x000fe400078e786f */
[----:B------:R-:W-:Y:S02]  /*7b30*/  SHF.R.U64 R109, R107, 0x3, R125 ;  /* 0x000000036b6d7819 */ /* 0x000fe4000000127d */
[----:B------:R-:W-:Y:S01]  /*7b40*/  SHF.R.U64 R110, R108, 0x3, R113 ;  /* 0x000000036c6e7819 */ /* 0x000fe20000001271 */
[----:B------:R1:W-:Y:S01]  /*7b50*/  ST.E.128 desc[UR38][R118.64], R76 ;  /* 0x0000004c76007985 */ /* 0x0003e2000c101d26 */
[----:B------:R-:W-:-:S02]  /*7b60*/  SHF.R.U64 R111, R105, 0x3, R129 ;  /* 0x00000003696f7819 */ /* 0x000fc40000001281 */
[----:B------:R-:W-:Y:S01]  /*7b70*/  LOP3.LUT R126, R106, 0x70, R104, 0x78, !PT ;  /* 0x000000706a7e7812 */ /* 0x000fe200078e7868 */
[----:B------:R1:W-:Y:S01]  /*7b80*/  ST.E.128 desc[UR38][R116.64], R80 ;  /* 0x0000005074007985 */ /* 0x0003e2000c101d26 */
[----:B------:R-:W-:Y:S02]  /*7b90*/  LOP3.LUT R124, R107, 0x70, R109, 0x78, !PT ;  /* 0x000000706b7c7812 */ /* 0x000fe400078e786d */
[----:B------:R-:W-:Y:S01]  /*7ba0*/  LOP3.LUT R112, R108, 0x70, R110, 0x78, !PT ;  /* 0x000000706c707812 */ /* 0x000fe200078e786e */
[----:B------:R1:W-:Y:S01]  /*7bb0*/  ST.E.128 desc[UR38][R126.64], R84 ;  /* 0x000000547e007985 */ /* 0x0003e2000c101d26 */
[----:B------:R-:W-:-:S03]  /*7bc0*/  LOP3.LUT R128, R105, 0x70, R111, 0x78, !PT ;  /* 0x0000007069807812 */ /* 0x000fc600078e786f */
[----:B------:R1:W-:Y:S04]  /*7bd0*/  ST.E.128 desc[UR38][R124.64], R88 ;  /* 0x000000587c007985 */ /* 0x0003e8000c101d26 */
[----:B------:R1:W-:Y:S04]  /*7be0*/  ST.E.128 desc[UR38][R112.64], R92 ;  /* 0x0000005c70007985 */ /* 0x0003e8000c101d26 */
[----:B------:R1:W-:Y:S01]  /*7bf0*/  ST.E.128 desc[UR38][R128.64], R96 ;  /* 0x0000006080007985 */ /* 0x0003e2000c101d26 */
[----:B------:R-:W-:Y:S01]  /*7c00*/  @!PT LDS RZ, [RZ] ;  /* 0x00000000fffff984 */ /* 0x000fe20000000800 */
[----:B------:R-:W-:Y:S01]  /*7c10*/  @!PT LDS RZ, [RZ] ;  /* 0x00000000fffff984 */ /* 0x000fe20000000800 */
[----:B------:R-:W-:Y:S01]  /*7c20*/  @!PT LDS RZ, [RZ] ;  /* 0x00000000fffff984 */ /* 0x000fe20000000800 */
[----:B------:R-:W-:Y:S01]  /*7c30*/  @!PT LDS RZ, [RZ] ;  /* 0x00000000fffff984 */ /* 0x000fe20000000800 */
[----:B------:R2:W-:Y:S06]  /*7c40*/  MEMBAR.ALL.CTA ;  /* 0x0000000000007992 */ /* 0x0005ec0000008000 */
[----:B--2---:R-:W2:Y:S02]  /*7c50*/  FENCE.VIEW.ASYNC.S ;  /* 0x00000000000073c6 */ /* 0x004ea40000000000 */
[----:B--2---:R-:W-:Y:S06]  /*7c60*/  BAR.SYNC.DEFER_BLOCKING 0x2, 0x80 ;  /* 0x0082000000007b1d */ /* 0x004fec0000010000 */
[----:B------:R-:W-:Y:S05]  /*7c70*/  @P4 BRA `(.L_x_153) ;  /* 0x0000000000384947 */ /* 0x000fea0003800000 */
[----:B------:R-:W-:Y:S01]  /*7c80*/  UIADD3 UR4, UP0, UPT, UR18, 0x500, URZ ;  /* 0x0000050012047890 */ /* 0x000fe2000ff1e0ff */
[----:B------:R-:W-:Y:S01]  /*7c90*/  PLOP3.LUT P0, PT, PT, PT, PT, 0x80, 0x8 ;  /* 0x000000000008781c */ /* 0x000fe20003f0f070 */
[----:B------:R-:W-:Y:S02]  /*7ca0*/  ULEA UR8, UR7, UR16, 0xe ;  /* 0x0000001007087291 */ /* 0x000fe4000f8e70ff */
[----:B------:R-:W-:Y:S02]  /*7cb0*/  UIADD3.X UR5, UPT, UPT, URZ, UR19, URZ, UP0, !UPT ;  /* 0x00000013ff057290 */ /* 0x000fe400087fe4ff */
[----:B------:R-:W-:Y:S01]  /*7cc0*/  UIADD3 UR8, UPT, UPT, UR8, 0x26000, URZ ;  /* 0x0002600008087890 */ /* 0x000fe2000fffe0ff */
[----:B------:R-:W-:-:S11]  /*7cd0*/  UMOV UR9, URZ ;  /* 0x000000ff00097c82 */ /* 0x000fd60008000000 */
.L_x_154:
[----:B------:R-:W-:Y:S01]  /*7ce0*/  @P0 ELECT P1, URZ, PT ;  /* 0x0000000000ff082f */ /* 0x000fe20003820000 */
[----:B------:R-:W-:Y:S01]  /*7cf0*/  UMOV UR12, UR29 ;  /* 0x0000001d000c7c82 */ /* 0x000fe20008000000 */
[----:B------:R-:W-:Y:S02]  /*7d00*/  UMOV UR13, UR30 ;  /* 0x0000001e000d7c82 */ /* 0x000fe40008000000 */
[----:B------:R2:W-:Y:S09]  /*7d10*/  UTMAREDG.5D.ADD [UR8], [UR4] ;  /* 0x00000008040073b6 */ /* 0x0005f20008020000 */
[----:B------:R-:W-:-:S02]  /*7d20*/  @P1 PLOP3.LUT P0, PT, P1, PT, PT, 0x8, 0x80 ;  /* 0x000000000080181c */ /* 0x000fc40000f0e170 */
[----:B------:R-:W-:-:S11]  /*7d30*/  PLOP3.LUT P1, PT, PT, PT, PT, 0x8, 0x80 ;  /* 0x000000000080781c */ /* 0x000fd60003f2e170 */
[----:B--2---:R-:W-:Y:S05]  /*7d40*/  @P0 BRA.U.ANY `(.L_x_154) ;  /* 0xfffffffd00e40947 */ /* 0x004fea000393ffff */
[----:B------:R0:W-:Y:S02]  /*7d50*/  UTMACMDFLUSH ;  /* 0x00000000000079b7 */ /* 0x0001e40000000000 */
.L_x_153:
[----:B------:R-:W-:Y:S05]  /*7d60*/  BSYNC.RECONVERGENT B0 ;  /* 0x0000000000007941 */ /* 0x000fea0003800200 */
.L_x_152:
[----:B-1----:R-:W-:Y:S01]  /*7d70*/  VIADD R68, R115, 0xffffffff ;  /* 0xffffffff73447836 */ /* 0x002fe20000000000 */
[----:B------:R-:W-:Y:S01]  /*7d80*/  UIADD3 UR4, UPT, UPT, UR7, 0x1, URZ ;  /* 0x0000000107047890 */ /* 0x000fe2000fffe0ff */
[----:B------:R-:W-:Y:S03]  /*7d90*/  BSSY.RECONVERGENT B0, `(.L_x_155) ;  /* 0x0000007000007945 */ /* 0x000fe60003800200 */
[----:B------:R-:W-:Y:S01]  /*7da0*/  ISETP.GT.U32.AND P0, PT, R68, -0x3, PT ;  /* 0xfffffffd4400780c */ /* 0x000fe20003f04070 */
[----:B------:R-:W-:-:S03]  /*7db0*/  UISETP.NE.AND UP0, UPT, UR4, 0x2, UPT ;  /* 0x000000020400788c */ /* 0x000fc6000bf05270 */
[----:B------:R-:W-:Y:S01]  /*7dc0*/  ISETP.NE.OR P0, PT, R101, RZ, P0 ;  /* 0x000000ff6500720c */ /* 0x000fe20000705670 */
[----:B------:R-:W-:-:S12]  /*7dd0*/  USEL UR6, UR4, URZ, UP0 ;  /* 0x000000ff04067287 */ /* 0x000fd80008000000 */
[----:B------:R-:W-:Y:S05]  /*7de0*/  @P0 BRA `(.L_x_156) ;  /* 0x0000000000040947 */ /* 0x000fea0003800000 */
[----:B------:R-:W-:-:S04]  /*7df0*/  DEPBAR.LE SB0, 0x1 ;  /* 0x000080400000791a */ /* 0x000fc80000000000 */
.L_x_156:
[----:B------:R-:W-:Y:S05]  /*7e00*/  BSYNC.RECONVERGENT B0 ;  /* 0x0000000000007941 */ /* 0x000fea0003800200 */
.L_x_155:
[----:B------:R-:W-:Y:S01]  /*7e10*/  USHF.L.U32 UR4, UR6, 0xc, URZ ;  /* 0x0000000c06047899 */ /* 0x000fe200080006ff */
[----:B------:R-:W-:Y:S05]  /*7e20*/  BAR.SYNC.DEFER_BLOCKING 0x2, 0x80 ;  /* 0x0082000000007b1d */ /* 0x000fea0000010000 */
[----:B------:R-:W-:Y:S01]  /*7e30*/  IMAD.U32 R68, RZ, RZ, UR4 ;  /* 0x00000004ff447e24 */ /* 0x000fe2000f8e00ff */
[----:B------:R-:W-:Y:S01]  /*7e40*/  IADD3 R70, P0, PT, R103, UR4, RZ ;  /* 0x0000000467467c10 */ /* 0x000fe2000ff1e0ff */
[----:B------:R-:W-:Y:S03]  /*7e50*/  BSSY.RECONVERGENT B0, `(.L_x_157) ;  /* 0x0000042000007945 */ /* 0x000fe60003800200 */
[----:B------:R-:W-:-:S02]  /*7e60*/  LEA.HI.X.SX32 R68, R68, RZ, 0x1, P0 ;  /* 0x000000ff44447211 */ /* 0x000fc400000f0eff */
        /* <DEDUP_REMOVED lines=15> */
[----:B----4-:R1:W-:Y:S01]  /*7f60*/  ST.E.128 desc[UR38][R84.64], R36 ;  /* 0x0000002454007985 */ /* 0x0103e2000c101d26 */
        /* <DEDUP_REMOVED lines=39> */
[----:B------:R-:W-:-:S11]  /*81e0*/  UMOV UR9, 0x20 ;  /* 0x0000002000097882 */ /* 0x000fd60000000000 */
.L_x_159:
        /* <DEDUP_REMOVED lines=8> */
.L_x_158:
[----:B------:R-:W-:Y:S05]  /*8270*/  BSYNC.RECONVERGENT B0 ;  /* 0x0000000000007941 */ /* 0x000fea0003800200 */
.L_x_157:
[----:B------:R-:W-:Y:S01]  /*8280*/  ISETP.GT.U32.AND P0, PT, R115, -0x3, PT ;  /* 0xfffffffd7300780c */ /* 0x000fe20003f04070 */
[----:B------:R-:W-:Y:S01]  /*8290*/  UIADD3 UR4, UPT, UPT, UR6, 0x1, URZ ;  /* 0x0000000106047890 */ /* 0x000fe2000fffe0ff */
[----:B------:R-:W-:Y:S02]  /*82a0*/  BSSY.RECONVERGENT B0, `(.L_x_160) ;  /* 0x0000006000007945 */ /* 0x000fe40003800200 */
[----:B------:R-:W-:Y:S01]  /*82b0*/  ISETP.NE.OR P0, PT, R101, RZ, P0 ;  /* 0x000000ff6500720c */ /* 0x000fe20000705670 */
[----:B------:R-:W-:-:S04]  /*82c0*/  UISETP.NE.AND UP0, UPT, UR4, 0x2, UPT ;  /* 0x000000020400788c */ /* 0x000fc8000bf05270 */
[----:B------:R-:W-:-:S08]  /*82d0*/  USEL UR7, UR4, URZ, UP0 ;  /* 0x000000ff04077287 */ /* 0x000fd00008000000 */
[----:B------:R-:W-:Y:S05]  /*82e0*/  @P0 BRA `(.L_x_161) ;  /* 0x0000000000040947 */ /* 0x000fea0003800000 */
[----:B------:R-:W-:-:S04]  /*82f0*/  DEPBAR.LE SB0, 0x1 ;  /* 0x000080400000791a */ /* 0x000fc80000000000 */
.L_x_161:
[----:B------:R-:W-:Y:S05]  /*8300*/  BSYNC.RECONVERGENT B0 ;  /* 0x0000000000007941 */ /* 0x000fea0003800200 */
.L_x_160:
[----:B------:R-:W-:Y:S01]  /*8310*/  USHF.L.U32 UR4, UR7, 0xc, URZ ;  /* 0x0000000c07047899 */ /* 0x000fe200080006ff */
[----:B------:R-:W-:Y:S05]  /*8320*/  BAR.SYNC.DEFER_BLOCKING 0x2, 0x80 ;  /* 0x0082000000007b1d */ /* 0x000fea0000010000 */
[----:B-1----:R-:W-:Y:S01]  /*8330*/  IMAD.U32 R36, RZ, RZ, UR4 ;  /* 0x00000004ff247e24 */ /* 0x002fe2000f8e00ff */
        /* <DEDUP_REMOVED lines=18> */
[----:B------:R1:W-:Y:S01]  /*8460*/  ST.E.128 desc[UR38][R52.64], R4 ;  /* 0x0000000434007985 */ /* 0x0003e2000c101d26 */
        /* <DEDUP_REMOVED lines=40> */
.L_x_164:
        /* <DEDUP_REMOVED lines=8> */
.L_x_163:
[----:B------:R-:W-:Y:S05]  /*8770*/  BSYNC.RECONVERGENT B0 ;  /* 0x0000000000007941 */ /* 0x000fea0003800200 */
.L_x_162:
[----:B-1----:R-:W2:Y:S01]  /*8780*/  LDL.LU R4, [R1] ;  /* 0x0000000001047983 */ /* 0x002ea20000300800 */
[----:B------:R-:W-:Y:S01]  /*8790*/  R2UR UR4, R0 ;  /* 0x00000000000472ca */ /* 0x000fe200000e0000 */
[----:B------:R-:W-:Y:S01]  /*87a0*/  UIADD3 UR6, UPT, UPT, UR17, 0x1, URZ ;  /* 0x0000000111067890 */ /* 0x000fe2000fffe0ff */
[----:B------:R-:W-:Y:S01]  /*87b0*/  VIADD R115, R115, 0x3 ;  /* 0x0000000373737836 */ /* 0x000fe20000000000 */
[----:B------:R-:W-:Y:S01]  /*87c0*/  UIADD3 UR5, UPT, UPT, UR7, 0x1, URZ ;  /* 0x0000000107057890 */ /* 0x000fe2000fffe0ff */
[----:B------:R-:W-:-:S03]  /*87d0*/  LOP3.LUT R114, R114, 0x1, RZ, 0x3c, !PT ;  /* 0x0000000172727812 */ /* 0x000fc600078e3cff */
[----:B------:R-:W-:-:S04]  /*87e0*/  UISETP.NE.AND UP1, UPT, UR5, 0x2, UPT ;  /* 0x000000020500788c */ /* 0x000fc8000bf25270 */
[----:B------:R-:W-:Y:S02]  /*87f0*/  USEL UR7, UR5, URZ, UP1 ;  /* 0x000000ff05077287 */ /* 0x000fe40008800000 */
[----:B------:R-:W-:Y:S02]  /*8800*/  UISETP.NE.AND UP0, UPT, UR6, UR4, UPT ;  /* 0x000000040600728c */ /* 0x000fe4000bf05270 */
[----:B------:R-:W-:Y:S02]  /*8810*/  UIADD3 UR4, UPT, UPT, UR11, 0x1, URZ ;  /* 0x000000010b047890 */ /* 0x000fe4000fffe0ff */
[----:B------:R-:W-:-:S07]  /*8820*/  USEL UR17, UR6, URZ, UP0 ;  /* 0x000000ff06117287 */ /* 0x000fce0008000000 */
[----:B------:R-:W-:-:S07]  /*8830*/  @UP0 UIADD3 UR4, UPT, UPT, UR11, URZ, URZ ;  /* 0x000000ff0b040290 */ /* 0x000fce000fffe0ff */
[----:B------:R-:W-:Y:S01]  /*8840*/  UMOV UR11, UR4 ;  /* 0x00000004000b7c82 */ /* 0x000fe20008000000 */
[C---:B--2---:R-:W-:Y:S01]  /*8850*/  ISETP.GT.U32.AND P0, PT, R4.reuse, 0x1, PT ;  /* 0x000000010400780c */ /* 0x044fe20003f04070 */
[----:B------:R-:W-:-:S05]  /*8860*/  VIADD R4, R4, 0xffffffff ;  /* 0xffffffff04047836 */ /* 0x000fca0000000000 */
[----:B------:R2:W-:Y:S07]  /*8870*/  STL [R1], R4 ;  /* 0x0000000401007387 */ /* 0x0005ee0000100800 */
[----:B------:R-:W-:Y:S05]  /*8880*/  @P0 BRA `(.L_x_165) ;  /* 0xffffffec00940947 */ /* 0x000fea000383ffff */
[----:B------:R-:W-:-:S04]  /*8890*/  DEPBAR.LE SB0, 0x0 ;  /* 0x000080000000791a */ /* 0x000fc80000000000 */
[----:B------:R-:W-:Y:S05]  /*88a0*/  EXIT ;  /* 0x000000000000794d */ /* 0x000fea0003800000 */
.L_x_315:
[----:B------:R-:W-:-:S08]  /*88b0*/  NOP ;  /* 0x0000000000007918 */ /* 0x000fd00000000000 */
[----:B------:R-:W-:-:S00]  /*88c0*/  USETMAXREG.DEALLOC.CTAPOOL 0x60 ;  /* 0x00000060000079c8 */ /* 0x000fc000080e0500 */
[----:B------:R-:W-:Y:S05]  /*88d0*/  EXIT ;  /* 0x000000000000794d */ /* 0x000fea0003800000 */
.L_x_166:
[----:B------:R-:W-:-:S08]  /*88e0*/  NOP ;  /* 0x0000000000007918 */ /* 0x000fd00000000000 */
[----:B------:R-:W1:Y:S02]  /*88f0*/  USETMAXREG.TRY_ALLOC.CTAPOOL UP0, 0x80 ;  /* 0x00000080000079c8 */ /* 0x000e640008000600 */
[----:B-1----:R-:W-:Y:S05]  /*8900*/  BRA.U !UP0, `(.L_x_166) ;  /* 0xfffffffd08f47547 */ /* 0x002fea000b83ffff */
[----:B------:R-:W-:Y:S02]  /*8910*/  IMAD.MOV.U32 R2, RZ, RZ, 0x1 ;  /* 0x00000001ff027424 */ /* 0x000fe400078e00ff */
[----:B------:R-:W-:Y:S01]  /*8920*/  HFMA2 R0, -RZ, RZ, 0, 5.9604644775390625e-08 ;  /* 0x00000001ff007431 */ /* 0x000fe200000001ff */
[----:B------:R1:W-:Y:S01]  /*8930*/  STL [R1+0x10], RZ ;  /* 0x000010ff01007387 */ /* 0x0003e20000100800 */
[----:B------:R-:W-:Y:S01]  /*8940*/  USHF.L.U32 UR4, UR40, 0x2, URZ ;  /* 0x0000000228047899 */ /* 0x000fe200080006ff */
[----:B------:R-:W-:Y:S02]  /*8950*/  CS2R R124, SRZ ;  /* 0x00000000007c7805 */ /* 0x000fe4000001ff00 */
[----:B------:R1:W-:Y:S03]  /*8960*/  STL [R1+0xc], R2 ;  /* 0x00000c0201007387 */ /* 0x0003e60000100800 */
[----:B------:R-:W-:Y:S01]  /*8970*/  IMAD.U32 R54, RZ, RZ, UR4 ;  /* 0x00000004ff367e24 */ /* 0x000fe2000f8e00ff */
[----:B------:R1:W-:Y:S04]  /*8980*/  STL [R1+0x4], RZ ;  /* 0x000004ff01007387 */ /* 0x0003e80000100800 */
[----:B------:R1:W-:Y:S02]  /*8990*/  STL [R1+0x8], R0 ;  /* 0x0000080001007387 */ /* 0x0003e40000100800 */
.L_x_211:
[----:B-12---:R-:W-:Y:S01]  /*89a0*/  IMAD.MOV.U32 R0, RZ, RZ, 0x33334444 ;  /* 0x33334444ff007424 */ /* 0x006fe200078e00ff */
[----:B------:R-:W-:Y:S05]  /*89b0*/  YIELD ;  /* 0x0000000000007946 */ /* 0x000fea0003800000 */
[----:B------:R-:W-:Y:S01]  /*89c0*/  SHF.R.U64 R0, R0, R54, 0x123333 ;  /* 0x0012333300007419 */ /* 0x000fe20000001236 */
[----:B------:R-:W-:Y:S03]  /*89d0*/  BSSY.RECONVERGENT B0, `(.L_x_167) ;  /* 0x0000007000007945 */ /* 0x000fe60003800200 */
[----:B------:R-:W-:Y:S04]  /*89e0*/  LOP3.LUT R2, R0, 0x7, RZ, 0xc0, !PT ;  /* 0x0000000700027812 */ /* 0x000fe800078ec0ff */
[----:B------:R-:W-:Y:S01]  /*89f0*/  ISETP.NE.AND P0, PT, R2, 0x3, PT ;  /* 0x000000030200780c */ /* 0x000fe20003f05270 */
[----:B------:R1:W-:Y:S11]  /*8a00*/  STL [R1+0x14], R2 ;  /* 0x0000140201007387 */ /* 0x0003f60000100800 */
[----:B------:R-:W-:Y:S01]  /*8a10*/  @!UPT UIADD3 URZ, UPT, UPT, URZ, URZ, URZ ;  /* 0x000000fffffff290 */ /* 0x000fe2000fffe0ff */
[----:B------:R-:W-:Y:S05]  /*8a20*/  @!P0 BRA `(.L_x_168) ;  /* 0x0000000000048947 */ /* 0x000fea0003800000 */
[----:B------:R-:W-:Y:S05]  /*8a30*/  BPT.TRAP 0x1 ;  /* 0x000000040000795c */ /* 0x000fea0000300000 */
.L_x_168:
[----:B------:R-:W-:Y:S05]  /*8a40*/  BSYNC.RECONVERGENT B0 ;  /* 0x0000000000007941 */ /* 0x000fea0003800200 */
.L_x_167:
[----:B------:R-:W2:Y:S01]  /*8a50*/  LDL R0, [R1+0x4] ;  /* 0x0000040001007983 */ /* 0x000ea20000100800 */
[----:B-1----:R-:W-:Y:S01]  /*8a60*/  MOV R2, 0x400 ;  /* 0x0000040000027802 */ /* 0x002fe20000000f00 */
[----:B------:R-:W-:Y:S01]  /*8a70*/  BSSY B0, `(.L_x_169) ;  /* 0x0000006000007945 */ /* 0x000fe20003800000 */
[----:B------:R-:W1:Y:S01]  /*8a80*/  S2R R72, SR_CgaCtaId ;  /* 0x0000000000487919 */ /* 0x000e620000008800 */
[----:B--2---:R-:W-:Y:S02]  /*8a90*/  SHF.L.U32 R0, R0, 0x1f, RZ ;  /* 0x0000001f00007819 */ /* 0x004fe400000006ff */
[----:B-1----:R-:W-:Y:S04]  /*8aa0*/  LEA R2, R72, R2, 0x18 ;  /* 0x0000000248027211 */ /* 0x002fe800078ec0ff */
[----:B------:R-:W1:Y:S02]  /*8ab0*/  SYNCS.PHASECHK.TRANS64.TRYWAIT P1, [R2+URZ+0x2e850], R0 ;  /* 0x02e85000020075a7 */ /* 0x000e6400080211ff */
[----:B-1----:R-:W-:Y:S05]  /*8ac0*/  @!P1 BRA `(.L_x_170) ;  /* 0x0000007400fc9947 */ /* 0x002fea0003800000 */
.L_x_302:
[----:B------:R-:W-:Y:S05]  /*8ad0*/  BSYNC B0 ;  /* 0x0000000000007941 */ /* 0x000fea0003800000 */
.L_x_169:
[----:B------:R-:W-:Y:S04]  /*8ae0*/  BSSY.RECONVERGENT B0, `(.L_x_171) ;  /* 0x0000003000007945 */ /* 0x000fe80003800200 */
[----:B------:R-:W-:Y:S05]  /*8af0*/  @!P0 BRA `(.L_x_172) ;  /* 0x0000000000048947 */ /* 0x000fea0003800000 */
[----:B------:R-:W-:Y:S05]  /*8b00*/  BPT.TRAP 0x1 ;  /* 0x000000040000795c */ /* 0x000fea0000300000 */
.L_x_172:
[----:B------:R-:W-:Y:S05]  /*8b10*/  BSYNC.RECONVERGENT B0 ;  /* 0x0000000000007941 */ /* 0x000fea0003800200 */
.L_x_171:
[----:B-1----:R-:W2:Y:S01]  /*8b20*/  LDL R0, [R1+0x8] ;  /* 0x0000080001007983 */ /* 0x002ea20000100800 */
[----:B------:R-:W-:Y:S01]  /*8b30*/  BSSY B0, `(.L_x_173) ;  /* 0x0000004000007945 */ /* 0x000fe20003800000 */
[----:B--2---:R-:W-:Y:S04]  /*8b40*/  SHF.L.U32 R0, R0, 0x1f, RZ ;  /* 0x0000001f00007819 */ /* 0x004fe800000006ff */
[----:B------:R-:W1:Y:S02]  /*8b50*/  SYNCS.PHASECHK.TRANS64.TRYWAIT P1, [R2+URZ+0x2e888], R0 ;  /* 0x02e88800020075a7 */ /* 0x000e6400080211ff */
[----:B-1----:R-:W-:Y:S05]  /*8b60*/  @!P1 BRA `(.L_x_174) ;  /* 0x0000007400e89947 */ /* 0x002fea0003800000 */
.L_x_303:
[----:B------:R-:W-:Y:S05]  /*8b70*/  BSYNC B0 ;  /* 0x0000000000007941 */ /* 0x000fea0003800000 */
.L_x_173:
[----:B------:R-:W-:Y:S04]  /*8b80*/  BSSY.RECONVERGENT B0, `(.L_x_175) ;  /* 0x0000003000007945 */ /* 0x000fe80003800200 */
[----:B------:R-:W-:Y:S05]  /*8b90*/  @!P0 BRA `(.L_x_176) ;  /* 0x0000000000048947 */ /* 0x000fea0003800000 */
[----:B------:R-:W-:Y:S05]  /*8ba0*/  BPT.TRAP 0x1 ;  /* 0x000000040000795c */ /* 0x000fea0000300000 */
.L_x_176:
[----:B------:R-:W-:Y:S05]  /*8bb0*/  BSYNC.RECONVERGENT B0 ;  /* 0x0000000000007941 */ /* 0x000fea0003800200 */
.L_x_175:
[----:B------:R-:W-:Y:S01]  /*8bc0*/  SHF.L.U32 R3, R124, 0x1f, RZ ;  /* 0x0000001f7c037819 */ /* 0x000fe200000006ff */
[----:B------:R-:W2:Y:S03]  /*8bd0*/  S2R R73, SR_TID.X ;  /* 0x0000000000497919 */ /* 0x000ea60000002100 */
[----:B------:R-:W3:Y:S01]  /*8be0*/  SYNCS.PHASECHK.TRANS64.TRYWAIT P0, [R2+URZ+0x2e830], R3 ;  /* 0x02e83003020075a7 */ /* 0x000ee200080011ff */
[----:B--2---:R-:W-:Y:S01]  /*8bf0*/  SHF.R.U32.HI R75, RZ, 0x3, R73 ;  /* 0x00000003ff4b7819 */ /* 0x004fe20000011649 */
[----:B-1----:R-:W-:Y:S05]  /*8c00*/  IMAD.U32 R0, R73, 0x10000, RZ ;  /* 0x0001000049007824 */ /* 0x002fea00078e00ff */
[----:B------:R-:W-:Y:S04]  /*8c10*/  LOP3.LUT R75, R0, 0x600010, R75, 0xc8, !PT ;  /* 0x00600010004b7812 */ /* 0x000fe800078ec84b */
[----:B------:R-:W-:Y:S01]  /*8c20*/  LOP3.LUT R74, R75, 0x140, RZ, 0xfc, !PT ;  /* 0x000001404b4a7812 */ /* 0x000fe200078efcff */
[----:B---3--:R-:W-:Y:S06]  /*8c30*/  @!P0 BRA `(.L_x_177) ;  /* 0x0000007400c88947 */ /* 0x008fec0003800000 */
.L_x_304:
[----:B-1----:R-:W-:Y:S01]  /*8c40*/  SHF.R.U32.HI R3, RZ, 0x5, R73 ;  /* 0x00000005ff037819 */ /* 0x002fe20000011649 */
[----:B------:R-:W-:Y:S05]  /*8c50*/  WARPSYNC.ALL ;  /* 0x0000000000007948 */ /* 0x000fea0003800000 */
[C---:B------:R-:W-:Y:S01]  /*8c60*/  R2UR UR4, R74.reuse ;  /* 0x000000004a0472ca */ /* 0x040fe200000e0000 */
[----:B------:R-:W-:Y:S01]  /*8c70*/  VIADD R0, R74, 0x20 ;  /* 0x000000204a007836 */ /* 0x000fe20000000000 */
[----:B------:R-:W-:Y:S04]  /*8c80*/  LOP3.LUT R16, R3, 0x3, RZ, 0xc0, !PT ;  /* 0x0000000303107812 */ /* 0x000fe800078ec0ff */
[----:B------:R-:W-:Y:S04]  /*8c90*/  SHF.R.U32.HI R0, RZ, 0x15, R0 ;  /* 0x00000015ff007819 */ /* 0x000fe80000011600 */
[----:B------:R-:W-:Y:S03]  /*8ca0*/  ISETP.NE.AND P0, PT, R16, R0, PT ;  /* 0x000000001000720c */ /* 0x000fe60003f05270 */
[----:B------:R-:W1:Y:S10]  /*8cb0*/  LDTM.x16 R56, tmem[UR4] ;  /* 0x00000004003879ee */ /* 0x000e740008240000 */
[----:B-1----:R-:W-:Y:S05]  /*8cc0*/  @!P0 BRA `(.L_x_178) ;  /* 0x0000000000408947 */ /* 0x002fea0003800000 */
[----:B------:R-:W1:Y:S01]  /*8cd0*/  LDCU.64 UR8, c[0x4][0x80] ;  /* 0x01001000ff0877ac */ /* 0x000e620008000a00 */
[----:B------:R-:W-:Y:S01]  /*8ce0*/  MOV R15, 0x0 ;  /* 0x00000000000f7802 */ /* 0x000fe20000000f00 */
[----:B------:R-:W-:Y:S02]  /*8cf0*/  HFMA2 R12, -RZ, RZ, 0, 5.9604644775390625e-08 ;  /* 0x00000001ff0c7431 */ /* 0x000fe400000001ff */
[----:B------:R-:W-:Y:S02]  /*8d00*/  IMAD.MOV.U32 R8, RZ, RZ, 0x192 ;  /* 0x00000192ff087424 */ /* 0x000fe400078e00ff */
[----:B------:R-:W-:Y:S01]  /*8d10*/  IMAD.MOV.U32 R13, RZ, RZ, RZ ;  /* 0x000000ffff0d7224 */ /* 0x000fe200078e00ff */
[----:B------:R-:W2:Y:S01]  /*8d20*/  LDCU.64 UR6, c[0x4][0x88] ;  /* 0x01001100ff0677ac */ /* 0x000ea20008000a00 */
[----:B------:R-:W3:Y:S01]  /*8d30*/  LDC.64 R14, c[0x4][R15] ;  /* 0x010000000f0e7b82 */ /* 0x000ee20000000a00 */
[----:B------:R-:W4:Y:S01]  /*8d40*/  LDCU.64 UR4, c[0x4][0x8] ;  /* 0x01000100ff0477ac */ /* 0x000f220008000a00 */
[----:B-1----:R-:W-:Y:S01]  /*8d50*/  MOV R5, UR9 ;  /* 0x0000000900057c02 */ /* 0x002fe20008000f00 */
[----:B------:R-:W-:Y:S01]  /*8d60*/  IMAD.U32 R4, RZ, RZ, UR8 ;  /* 0x00000008ff047e24 */ /* 0x000fe2000f8e00ff */
[----:B--2---:R-:W-:Y:S01]  /*8d70*/  MOV R7, UR7 ;  /* 0x0000000700077c02 */ /* 0x004fe20008000f00 */
[----:B------:R-:W-:Y:S01]  /*8d80*/  IMAD.U32 R6, RZ, RZ, UR6 ;  /* 0x00000006ff067e24 */ /* 0x000fe2000f8e00ff */
[----:B----4-:R-:W-:Y:S01]  /*8d90*/  MOV R11, UR5 ;  /* 0x00000005000b7c02 */ /* 0x010fe20008000f00 */
[----:B------:R-:W-:Y:S02]  /*8da0*/  IMAD.U32 R10, RZ, RZ, UR4 ;  /* 0x00000004ff0a7e24 */ /* 0x000fe4000f8e00ff */
[----:B------:R-:W-:Y:S07]  /*8db0*/  LEPC R20, `(.L_x_178) ;  /* 0x000000001014794e */ /* 0x000fee0000000000 */
[----:B---3--:R-:W-:Y:S05]  /*8dc0*/  CALL.ABS.NOINC R14 ;  /* 0x000000000e007343 */ /* 0x008fea0003c00000 */
.L_x_178:
[----:B------:R-:W-:Y:S05]  /*8dd0*/  WARPSYNC.ALL ;  /* 0x0000000000007948 */ /* 0x000fea0003800000 */
[C---:B------:R-:W-:Y:S01]  /*8de0*/  R2UR UR4, R74.reuse ;  /* 0x000000004a0472ca */ /* 0x040fe200000e0000 */
[----:B------:R-:W-:Y:S05]  /*8df0*/  VIADD R0, R74, 0x40 ;  /* 0x000000404a007836 */ /* 0x000fea0000000000 */
[----:B------:R-:W-:Y:S04]  /*8e00*/  SHF.R.U32.HI R0, RZ, 0x15, R0 ;  /* 0x00000015ff007819 */ /* 0x000fe80000011600 */
[----:B------:R-:W-:Y:S03]  /*8e10*/  ISETP.NE.AND P0, PT, R16, R0, PT ;  /* 0x000000001000720c */ /* 0x000fe60003f05270 */
[----:B------:R-:W1:Y:S10]  /*8e20*/  LDTM.x16 R40, tmem[UR4+0x20] ;  /* 0x00002004002879ee */ /* 0x000e740008240000 */
        /* <DEDUP_REMOVED lines=17> */
.L_x_179:
[----:B------:R-:W-:Y:S05]  /*8f40*/  WARPSYNC.ALL ;  /* 0x0000000000007948 */ /* 0x000fea0003800000 */
[C---:B------:R-:W-:Y:S01]  /*8f50*/  R2UR UR4, R74.reuse ;  /* 0x000000004a0472ca */ /* 0x040fe200000e0000 */
[----:B------:R-:W-:Y:S01]  /*8f60*/  VIADD R0, R74, 0x60 ;  /* 0x000000604a007836 */ /* 0x000fe20000000000 */
[----:B------:R-:W-:Y:S04]  /*8f70*/  BSSY.RECONVERGENT B6, `(.L_x_180) ;  /* 0x0000015000067945 */ /* 0x000fe80003800200 */
        /* <DEDUP_REMOVED lines=20> */
.L_x_181:
[----:B------:R-:W-:Y:S05]  /*90c0*/  BSYNC.RECONVERGENT B6 ;  /* 0x0000000000067941 */ /* 0x000fea0003800200 */
.L_x_180:
[----:B------:R-:W1:Y:S01]  /*90d0*/  LDC R3, c[0x0][0x448] ;  /* 0x00011200ff037b82 */ /* 0x000e620000000800 */
[----:B------:R-:W-:Y:S05]  /*90e0*/  WARPSYNC.ALL ;  /* 0x0000000000007948 */ /* 0x000fea0003800000 */
[----:B------:R-:W-:Y:S02]  /*90f0*/  R2UR UR4, R74 ;  /* 0x000000004a0472ca */ /* 0x000fe400000e0000 */
[----:B------:R-:W-:Y:S04]  /*9100*/  SHF.R.U32.HI R0, RZ, 0x1, R73 ;  /* 0x00000001ff007819 */ /* 0x000fe80000011649 */
[----:B------:R-:W-:Y:S04]  /*9110*/  LOP3.LUT R0, R0, 0x40, RZ, 0xc0, !PT ;  /* 0x0000004000007812 */ /* 0x000fe800078ec0ff */
[----:B------:R-:W-:Y:S05]  /*9120*/  IADD3 R0, PT, PT, R2, R0, RZ ;  /* 0x0000000002007210 */ /* 0x000fea0007ffe0ff */
[----:B------:R-:W2:Y:S08]  /*9130*/  LDS.128 R4, [R0+0x2e000] ;  /* 0x02e0000000047984 */ /* 0x000eb00000000c00 */
[----:B------:R-:W3:Y:S08]  /*9140*/  LDS.128 R8, [R0+0x2e010] ;  /* 0x02e0100000087984 */ /* 0x000ef00000000c00 */
[----:B------:R-:W4:Y:S08]  /*9150*/  LDS.128 R12, [R0+0x2e020] ;  /* 0x02e02000000c7984 */ /* 0x000f300000000c00 */
[----:B------:R-:W5:Y:S08]  /*9160*/  LDS.128 R16, [R0+0x2e030] ;  /* 0x02e0300000107984 */ /* 0x000f700000000c00 */
[----:B------:R-:W-:Y:S01]  /*9170*/  LDS.128 R20, [R0+0x2e130] ;  /* 0x02e1300000147984 */ /* 0x000fe20000000c00 */
[----:B-1----:R-:W-:Y:S04]  /*9180*/  FMUL R3, R3, 1.4426950216293334961 ;  /* 0x3fb8aa3b03037820 */ /* 0x002fe80000400000 */
[C---:B--2---:R-:W-:Y:S02]  /*9190*/  FFMA2 R4, R3.reuse.F32, R56.F32x2.HI_LO, R4.F32x2.HI_LO ;  /* 0x0000003803047249 */ /* 0x044fe40000040004 */
[----:B------:R-:W-:Y:S03]  /*91a0*/  FFMA2 R6, R3.F32, R58.F32x2.HI_LO, R6.F32x2.HI_LO ;  /* 0x0000003a03067249 */ /* 0x000fe60000040006 */
[----:B------:R-:W-:Y:S02]  /*91b0*/  FSETP.GEU.AND P2, PT, R4, -126, PT ;  /* 0xc2fc00000400780b */ /* 0x000fe40003f4e000 */
[----:B------:R-:W-:Y:S01]  /*91c0*/  FSETP.GEU.AND P1, PT, R5, -126, PT ;  /* 0xc2fc00000500780b */ /* 0x000fe20003f2e000 */
[C---:B---3--:R-:W-:Y:S01]  /*91d0*/  FFMA2 R8, R3.reuse.F32, R60.F32x2.HI_LO, R8.F32x2.HI_LO ;  /* 0x0000003c03087249 */ /* 0x048fe20000040008 */
[----:B------:R-:W-:Y:S01]  /*91e0*/  FSETP.GEU.AND P6, PT, R6, -126, PT ;  /* 0xc2fc00000600780b */ /* 0x000fe20003fce000 */
[----:B------:R-:W-:Y:S01]  /*91f0*/  FFMA2 R10, R3.F32, R62.F32x2.HI_LO, R10.F32x2.HI_LO ;  /* 0x0000003e030a7249 */ /* 0x000fe2000004000a */
[----:B------:R-:W-:Y:S02]  /*9200*/  FSETP.GEU.AND P5, PT, R7, -126, PT ;  /* 0xc2fc00000700780b */ /* 0x000fe40003fae000 */
[----:B------:R-:W-:Y:S02]  /*9210*/  FSETP.GEU.AND P4, PT, R8, -126, PT ;  /* 0xc2fc00000800780b */ /* 0x000fe40003f8e000 */
[----:B------:R-:W-:Y:S01]  /*9220*/  FSETP.GEU.AND P3, PT, R9, -126, PT ;  /* 0xc2fc00000900780b */ /* 0x000fe20003f6e000 */
[C---:B----4-:R-:W-:Y:S01]  /*9230*/  FFMA2 R12, R3.reuse.F32, R64.F32x2.HI_LO, R12.F32x2.HI_LO ;  /* 0x00000040030c7249 */ /* 0x050fe2000004000c */
[----:B------:R-:W-:Y:S01]  /*9240*/  FSETP.GEU.AND P0, PT, R10, -126, PT ;  /* 0xc2fc00000a00780b */ /* 0x000fe20003f0e000 */
[----:B------:R-:W-:Y:S01]  /*9250*/  @!P2 FMUL R4, R4, 0.5 ;  /* 0x3f0000000404a820 */ /* 0x000fe20000400000 */
[----:B------:R-:W-:Y:S02]  /*9260*/  FFMA2 R14, R3.F32, R66.F32x2.HI_LO, R14.F32x2.HI_LO ;  /* 0x00000042030e7249 */ /* 0x000fe4000004000e */
[----:B------:R-:W-:Y:S01]  /*9270*/  @!P1 FMUL R5, R5, 0.5 ;  /* 0x3f00000005059820 */ /* 0x000fe20000400000 */
[----:B------:R-:W1:Y:S01]  /*9280*/  MUFU.EX2 R56, R4 ;  /* 0x0000000400387308 */ /* 0x000e620000000800 */
[----:B------:R-:W-:Y:S01]  /*9290*/  @!P6 FMUL R6, R6, 0.5 ;  /* 0x3f0000000606e820 */ /* 0x000fe20000400000 */
[----:B------:R-:W-:Y:S01]  /*92a0*/  @!P5 FMUL R7, R7, 0.5 ;  /* 0x3f0000000707d820 */ /* 0x000fe20000400000 */
[----:B-----5:R-:W-:Y:S02]  /*92b0*/  FFMA2 R16, R3.F32, R68.F32x2.HI_LO, R16.F32x2.HI_LO ;  /* 0x0000004403107249 */ /* 0x020fe40000040010 */
[----:B------:R-:W-:Y:S01]  /*92c0*/  @!P4 FMUL R8, R8, 0.5 ;  /* 0x3f0000000808c820 */ /* 0x000fe20000400000 */
[----:B------:R-:W-:Y:S01]  /*92d0*/  @!P3 FMUL R9, R9, 0.5 ;  /* 0x3f0000000909b820 */ /* 0x000fe20000400000 */
[----:B------:R-:W-:Y:S03]  /*92e0*/  FFMA2 R18, R3.F32, R70.F32x2.HI_LO, R18.F32x2.HI_LO ;  /* 0x0000004603127249 */ /* 0x000fe60000040012 */
[----:B------:R-:W2:Y:S01]  /*92f0*/  MUFU.EX2 R57, R5 ;  /* 0x0000000500397308 */ /* 0x000ea20000000800 */
[----:B------:R-:W-:Y:S09]  /*9300*/  @!P0 FMUL R10, R10, 0.5 ;  /* 0x3f0000000a0a8820 */ /* 0x000ff20000400000 */
[----:B------:R-:W3:Y:S01]  /*9310*/  MUFU.EX2 R58, R6 ;  /* 0x00000006003a7308 */ /* 0x000ee20000000800 */
[----:B-1----:R-:W-:Y:S01]  /*9320*/  @!P2 FMUL R56, R56, R56 ;  /* 0x000000383838a220 */ /* 0x002fe20000400000 */
[----:B------:R-:W-:Y:S08]  /*9330*/  FSETP.GEU.AND P2, PT, R11, -126, PT ;  /* 0xc2fc00000b00780b */ /* 0x000ff00003f4e000 */
[----:B------:R1:W4:Y:S01]  /*9340*/  MUFU.EX2 R59, R7 ;  /* 0x00000007003b7308 */ /* 0x0003220000000800 */
[----:B--2---:R-:W-:Y:S01]  /*9350*/  @!P1 FMUL R57, R57, R57 ;  /* 0x0000003939399220 */ /* 0x004fe20000400000 */
[----:B------:R-:W-:Y:S03]  /*9360*/  FSETP.GEU.AND P1, PT, R12, -126, PT ;  /* 0xc2fc00000c00780b */ /* 0x000fe60003f2e000 */
[----:B------:R-:W-:Y:S05]  /*9370*/  @!P2 FMUL R11, R11, 0.5 ;  /* 0x3f0000000b0ba820 */ /* 0x000fea0000400000 */
[----:B------:R-:W2:Y:S01]  /*9380*/  MUFU.EX2 R60, R8 ;  /* 0x00000008003c7308 */ /* 0x000ea20000000800 */
[----:B---3--:R-:W-:Y:S01]  /*9390*/  @!P6 FMUL R58, R58, R58 ;  /* 0x0000003a3a3ae220 */ /* 0x008fe20000400000 */
[----:B------:R-:W-:Y:S03]  /*93a0*/  FSETP.GEU.AND P6, PT, R13, -126, PT ;  /* 0xc2fc00000d00780b */ /* 0x000fe60003fce000 */
[----:B------:R-:W-:Y:S05]  /*93b0*/  @!P1 FMUL R12, R12, 0.5 ;  /* 0x3f0000000c0c9820 */ /* 0x000fea0000400000 */
[----:B------:R-:W3:Y:S01]  /*93c0*/  MUFU.EX2 R61, R9 ;  /* 0x00000009003d7308 */ /* 0x000ee20000000800 */
[----:B-1----:R-:W1:Y:S01]  /*93d0*/  LDS.128 R4, [R0+0x2e080] ;  /* 0x02e0800000047984 */ /* 0x002e620000000c00 */
[----:B----4-:R-:W-:Y:S01]  /*93e0*/  @!P5 FMUL R59, R59, R59 ;  /* 0x0000003b3b3bd220 */ /* 0x010fe20000400000 */
[----:B------:R-:W-:Y:S02]  /*93f0*/  FSETP.GEU.AND P5, PT, R14, -126, PT ;  /* 0xc2fc00000e00780b */ /* 0x000fe40003fae000 */
[----:B------:R-:W-:Y:S05]  /*9400*/  @!P6 FMUL R13, R13, 0.5 ;  /* 0x3f0000000d0de820 */ /* 0x000fea0000400000 */
[----:B------:R-:W4:Y:S01]  /*9410*/  MUFU.EX2 R62, R10 ;  /* 0x0000000a003e7308 */ /* 0x000f220000000800 */
[----:B--2---:R-:W-:Y:S01]  /*9420*/  @!P4 FMUL R60, R60, R60 ;  /* 0x0000003c3c3cc220 */ /* 0x004fe20000400000 */
[----:B------:R-:W-:Y:S08]  /*9430*/  FSETP.GEU.AND P4, PT, R15, -126, PT ;  /* 0xc2fc00000f00780b */ /* 0x000ff00003f8e000 */
[----:B------:R2:W5:Y:S01]  /*9440*/  MUFU.EX2 R63, R11 ;  /* 0x0000000b003f7308 */ /* 0x0005620000000800 */
[----:B------:R-:W-:Y:S01]  /*9450*/  @!P5 FMUL R14, R14, 0.5 ;  /* 0x3f0000000e0ed820 */ /* 0x000fe20000400000 */
[----:B---3--:R-:W-:Y:S01]  /*9460*/  @!P3 FMUL R61, R61, R61 ;  /* 0x0000003d3d3db220 */ /* 0x008fe20000400000 */
[----:B------:R-:W-:Y:S02]  /*9470*/  FSETP.GEU.AND P3, PT, R16, -126, PT ;  /* 0xc2fc00001000780b */ /* 0x000fe40003f6e000 */
[----:B------:R-:W-:Y:S05]  /*9480*/  @!P4 FMUL R15, R15, 0.5 ;  /* 0x3f0000000f0fc820 */ /* 0x000fea0000400000 */
[----:B------:R-:W3:Y:S01]  /*9490*/  MUFU.EX2 R64, R12 ;  /* 0x0000000c00407308 */ /* 0x000ee20000000800 */
[----:B----4-:R-:W-:Y:S01]  /*94a0*/  @!P0 FMUL R62, R62, R62 ;  /* 0x0000003e3e3e8220 */ /* 0x010fe20000400000 */
[----:B------:R-:W-:Y:S08]  /*94b0*/  FSETP.GEU.AND P0, PT, R17, -126, PT ;  /* 0xc2fc00001100780b */ /* 0x000ff00003f0e000 */
[----:B------:R-:W4:Y:S01]  /*94c0*/  MUFU.EX2 R65, R13 ;  /* 0x0000000d00417308 */ /* 0x000f220000000800 */
[----:B--2---:R-:W2:Y:S01]  /*94d0*/  LDS.128 R8, [R0+0x2e090] ;  /* 0x02e0900000087984 */ /* 0x004ea20000000c00 */
[----:B------:R-:W-:Y:S01]  /*94e0*/  @!P3 FMUL R16, R16, 0.5 ;  /* 0x3f0000001010b820 */ /* 0x000fe20000400000 */
[----:B-----5:R-:W-:Y:S01]  /*94f0*/  @!P2 FMUL R63, R63, R63 ;  /* 0x0000003f3f3fa220 */ /* 0x020fe20000400000 */
[----:B------:R-:W-:Y:S01]  /*9500*/  FSETP.GEU.AND P2, PT, R18, -126, PT ;  /* 0xc2fc00001200780b */ /* 0x000fe20003f4e000 */
[----:B------:R-:W-:Y:S05]  /*9510*/  @!P0 FMUL R17, R17, 0.5 ;  /* 0x3f00000011118820 */ /* 0x000fea0000400000 */
[----:B------:R-:W5:Y:S01]  /*9520*/  MUFU.EX2 R66, R14 ;  /* 0x0000000e00427308 */ /* 0x000f620000000800 */
[C---:B-1----:R-:W-:Y:S02]  /*9530*/  FFMA2 R4, R3.reuse.F32, R40.F32x2.HI_LO, R4.F32x2.HI_LO ;  /* 0x0000002803047249 */ /* 0x042fe40000040004 */
[----:B------:R-:W-:Y:S02]  /*9540*/  FFMA2 R6, R3.F32, R42.F32x2.HI_LO, R6.F32x2.HI_LO ;  /* 0x0000002a03067249 */ /* 0x000fe40000040006 */
[----:B---3--:R-:W-:Y:S01]  /*9550*/  @!P1 FMUL R64, R64, R64 ;  /* 0x0000004040409220 */ /* 0x008fe20000400000 */
[----:B------:R-:W-:Y:S04]  /*9560*/  FSETP.GEU.AND P1, PT, R19, -126, PT ;  /* 0xc2fc00001300780b */ /* 0x000fe80003f2e000 */
[----:B------:R1:W3:Y:S01]  /*9570*/  MUFU.EX2 R67, R15 ;  /* 0x0000000f00437308 */ /* 0x0002e20000000800 */
[----:B------:R-:W-:Y:S01]  /*9580*/  @!P2 FMUL R18, R18, 0.5 ;  /* 0x3f0000001212a820 */ /* 0x000fe20000400000 */
[----:B----4-:R-:W-:Y:S01]  /*9590*/  @!P6 FMUL R65, R65, R65 ;  /* 0x000000414141e220 */ /* 0x010fe20000400000 */
[----:B------:R-:W-:Y:S07]  /*95a0*/  FSETP.GEU.AND P6, PT, R4, -126, PT ;  /* 0xc2fc00000400780b */ /* 0x000fee0003fce000 */
[----:B------:R-:W4:Y:S01]  /*95b0*/  MUFU.EX2 R68, R16 ;  /* 0x0000001000447308 */ /* 0x000f220000000800 */
[----:B-----5:R-:W-:Y:S01]  /*95c0*/  @!P5 FMUL R66, R66, R66 ;  /* 0x000000424242d220 */ /* 0x020fe20000400000 */
[----:B------:R-:W-:Y:S01]  /*95d0*/  FSETP.GEU.AND P5, PT, R5, -126, PT ;  /* 0xc2fc00000500780b */ /* 0x000fe20003fae000 */
[----:B------:R-:W-:Y:S07]  /*95e0*/  @!P1 FMUL R19, R19, 0.5 ;  /* 0x3f00000013139820 */ /* 0x000fee0000400000 */
[----:B------:R-:W5:Y:S01]  /*95f0*/  MUFU.EX2 R69, R17 ;  /* 0x0000001100457308 */ /* 0x000f620000000800 */
[----:B-1----:R-:W1:Y:S01]  /*9600*/  LDS.128 R12, [R0+0x2e0a0] ;  /* 0x02e0a000000c7984 */ /* 0x002e620000000c00 */
[----:B------:R-:W-:Y:S01]  /*9610*/  @!P6 FMUL R4, R4, 0.5 ;  /* 0x3f0000000404e820 */ /* 0x000fe20000400000 */
[----:B---3--:R-:W-:Y:S01]  /*9620*/  @!P4 FMUL R67, R67, R67 ;  /* 0x000000434343c220 */ /* 0x008fe20000400000 */
[----:B------:R-:W-:Y:S01]  /*9630*/  FSETP.GEU.AND P4, PT, R6, -126, PT ;  /* 0xc2fc00000600780b */ /* 0x000fe20003f8e000 */
[----:B------:R-:W-:Y:S05]  /*9640*/  @!P5 FMUL R5, R5, 0.5 ;  /* 0x3f0000000505d820 */ /* 0x000fea0000400000 */
[----:B------:R-:W3:Y:S01]  /*9650*/  MUFU.EX2 R70, R18 ;  /* 0x0000001200467308 */ /* 0x000ee20000000800 */
[C---:B--2---:R-:W-:Y:S02]  /*9660*/  FFMA2 R8, R3.reuse.F32, R44.F32x2.HI_LO, R8.F32x2.HI_LO ;  /* 0x0000002c03087249 */ /* 0x044fe40000040008 */
[----:B------:R-:W-:Y:S02]  /*9670*/  FFMA2 R10, R3.F32, R46.F32x2.HI_LO, R10.F32x2.HI_LO ;  /* 0x0000002e030a7249 */ /* 0x000fe4000004000a */
[----:B----4-:R-:W-:Y:S01]  /*9680*/  @!P3 FMUL R68, R68, R68 ;  /* 0x000000444444b220 */ /* 0x010fe20000400000 */
[----:B------:R-:W-:Y:S04]  /*9690*/  FSETP.GEU.AND P3, PT, R7, -126, PT ;  /* 0xc2fc00000700780b */ /* 0x000fe80003f6e000 */
[----:B------:R2:W4:Y:S01]  /*96a0*/  MUFU.EX2 R71, R19 ;  /* 0x0000001300477308 */ /* 0x0005220000000800 */
[----:B------:R-:W-:Y:S01]  /*96b0*/  @!P4 FMUL R6, R6, 0.5 ;  /* 0x3f0000000606c820 */ /* 0x000fe20000400000 */
[----:B-----5:R-:W-:Y:S01]  /*96c0*/  @!P0 FMUL R69, R69, R69 ;  /* 0x0000004545458220 */ /* 0x020fe20000400000 */
[----:B------:R-:W-:Y:S07]  /*96d0*/  FSETP.GEU.AND P0, PT, R8, -126, PT ;  /* 0xc2fc00000800780b */ /* 0x000fee0003f0e000 */
[----:B------:R-:W5:Y:S01]  /*96e0*/  MUFU.EX2 R76, R4 ;  /* 0x00000004004c7308 */ /* 0x000f620000000800 */
[----:B---3--:R-:W-:Y:S01]  /*96f0*/  @!P2 FMUL R70, R70, R70 ;  /* 0x000000464646a220 */ /* 0x008fe20000400000 */
[----:B------:R-:W-:Y:S01]  /*9700*/  FSETP.GEU.AND P2, PT, R9, -126, PT ;  /* 0xc2fc00000900780b */ /* 0x000fe20003f4e000 */
[----:B------:R-:W-:Y:S07]  /*9710*/  @!P3 FMUL R7, R7, 0.5 ;  /* 0x3f0000000707b820 */ /* 0x000fee0000400000 */
[----:B------:R-:W3:Y:S01]  /*9720*/  MUFU.EX2 R77, R5 ;  /* 0x00000005004d7308 */ /* 0x000ee20000000800 */
[----:B--2---:R-:W2:Y:S01]  /*9730*/  LDS.128 R16, [R0+0x2e0b0] ;  /* 0x02e0b00000107984 */ /* 0x004ea20000000c00 */
[----:B------:R-:W-:Y:S01]  /*9740*/  @!P0 FMUL R8, R8, 0.5 ;  /* 0x3f00000008088820 */ /* 0x000fe20000400000 */
[----:B----4-:R-:W-:Y:S01]  /*9750*/  @!P1 FMUL R71, R71, R71 ;  /* 0x0000004747479220 */ /* 0x010fe20000400000 */
[----:B------:R-:W-:Y:S01]  /*9760*/  FSETP.GEU.AND P1, PT, R10, -126, PT ;  /* 0xc2fc00000a00780b */ /* 0x000fe20003f2e000 */
[----:B------:R-:W-:Y:S05]  /*9770*/  @!P2 FMUL R9, R9, 0.5 ;  /* 0x3f0000000909a820 */ /* 0x000fea0000400000 */
[----:B------:R-:W4:Y:S01]  /*9780*/  MUFU.EX2 R78, R6 ;  /* 0x00000006004e7308 */ /* 0x000f220000000800 */
[----:B-1----:R-:W-:Y:S01]  /*9790*/  FFMA2 R12, R3.F32, R48.F32x2.HI_LO, R12.F32x2.HI_LO ;  /* 0x00000030030c7249 */ /* 0x002fe2000004000c */
[----:B------:R-:W-:Y:S01]  /*97a0*/  F2FP.BF16.F32.PACK_AB R48, R57, R56 ;  /* 0x000000383930723e */ /* 0x000fe200000010ff */
[----:B------:R-:W-:Y:S01]  /*97b0*/  FFMA2 R14, R3.F32, R50.F32x2.HI_LO, R14.F32x2.HI_LO ;  /* 0x00000032030e7249 */ /* 0x000fe2000004000e */
[----:B------:R-:W-:Y:S01]  /*97c0*/  F2FP.BF16.F32.PACK_AB R49, R59, R58 ;  /* 0x0000003a3b31723e */ /* 0x000fe200000010ff */
[----:B-----5:R-:W-:Y:S01]  /*97d0*/  @!P6 FMUL R76, R76, R76 ;  /* 0x0000004c4c4ce220 */ /* 0x020fe20000400000 */
[----:B------:R-:W-:Y:S04]  /*97e0*/  FSETP.GEU.AND P6, PT, R11, -126, PT ;  /* 0xc2fc00000b00780b */ /* 0x000fe80003fce000 */
[----:B------:R1:W5:Y:S01]  /*97f0*/  MUFU.EX2 R79, R7 ;  /* 0x00000007004f7308 */ /* 0x0003620000000800 */
[----:B------:R-:W-:Y:S01]  /*9800*/  @!P1 FMUL R10, R10, 0.5 ;  /* 0x3f0000000a0a9820 */ /* 0x000fe20000400000 */
[----:B---3--:R-:W-:Y:S01]  /*9810*/  @!P5 FMUL R77, R77, R77 ;  /* 0x0000004d4d4dd220 */ /* 0x008fe20000400000 */
[----:B------:R-:W-:Y:S02]  /*9820*/  FSETP.GEU.AND P5, PT, R12, -126, PT ;  /* 0xc2fc00000c00780b */ /* 0x000fe40003fae000 */
[----:B------:R-:W-:Y:S02]  /*9830*/  F2FP.BF16.F32.PACK_AB R50, R61, R60 ;  /* 0x0000003c3d32723e */ /* 0x000fe400000010ff */
[----:B------:R-:W-:Y:S03]  /*9840*/  F2FP.BF16.F32.PACK_AB R51, R63, R62 ;  /* 0x0000003e3f33723e */ /* 0x000fe600000010ff */
[----:B------:R-:W3:Y:S01]  /*9850*/  MUFU.EX2 R82, R8 ;  /* 0x0000000800527308 */ /* 0x000ee20000000800 */
[----:B----4-:R-:W-:Y:S01]  /*9860*/  @!P4 FMUL R78, R78, R78 ;  /* 0x0000004e4e4ec220 */ /* 0x010fe20000400000 */
[----:B------:R-:W-:Y:S01]  /*9870*/  FSETP.GEU.AND P4, PT, R13, -126, PT ;  /* 0xc2fc00000d00780b */ /* 0x000fe20003f8e000 */
[----:B------:R-:W-:Y:S01]  /*9880*/  @!P6 FMUL R11, R11, 0.5 ;  /* 0x3f0000000b0be820 */ /* 0x000fe20000400000 */
[----:B------:R-:W-:Y:S06]  /*9890*/  F2FP.BF16.F32.PACK_AB R40, R77, R76 ;  /* 0x0000004c4d28723e */ /* 0x000fec00000010ff */
[----:B------:R-:W4:Y:S01]  /*98a0*/  MUFU.EX2 R83, R9 ;  /* 0x0000000900537308 */ /* 0x000f220000000800 */
[----:B-1----:R-:W1:Y:S01]  /*98b0*/  LDS.128 R4, [R0+0x2e100] ;  /* 0x02e1000000047984 */ /* 0x002e620000000c00 */
[----:B------:R-:W-:Y:S01]  /*98c0*/  @!P5 FMUL R12, R12, 0.5 ;  /* 0x3f0000000c0cd820 */ /* 0x000fe20000400000 */
[----:B-----5:R-:W-:Y:S01]  /*98d0*/  @!P3 FMUL R79, R79, R79 ;  /* 0x0000004f4f4fb220 */ /* 0x020fe20000400000 */
[----:B------:R-:W-:Y:S01]  /*98e0*/  FSETP.GEU.AND P3, PT, R14, -126, PT ;  /* 0xc2fc00000e00780b */ /* 0x000fe20003f6e000 */
[----:B------:R-:W-:Y:S05]  /*98f0*/  @!P4 FMUL R13, R13, 0.5 ;  /* 0x3f0000000d0dc820 */ /* 0x000fea0000400000 */
[----:B------:R-:W5:Y:S01]  /*9900*/  MUFU.EX2 R86, R10 ;  /* 0x0000000a00567308 */ /* 0x000f620000000800 */
[----:B--2---:R-:W-:Y:S01]  /*9910*/  FFMA2 R16, R3.F32, R52.F32x2.HI_LO, R16.F32x2.HI_LO ;  /* 0x0000003403107249 */ /* 0x004fe20000040010 */
[----:B------:R-:W-:Y:S01]  /*9920*/  F2FP.BF16.F32.PACK_AB R52, R65, R64 ;  /* 0x000000404134723e */ /* 0x000fe200000010ff */
[----:B------:R-:W-:Y:S01]  /*9930*/  FFMA2 R18, R3.F32, R54.F32x2.HI_LO, R18.F32x2.HI_LO ;  /* 0x0000003603127249 */ /* 0x000fe20000040012 */
[----:B------:R-:W-:Y:S01]  /*9940*/  F2FP.BF16.F32.PACK_AB R53, R67, R66 ;  /* 0x000000424335723e */ /* 0x000fe200000010ff */
[----:B---3--:R-:W-:Y:S01]  /*9950*/  @!P0 FMUL R82, R82, R82 ;  /* 0x0000005252528220 */ /* 0x008fe20000400000 */
[----:B------:R-:W-:Y:S04]  /*9960*/  FSETP.GEU.AND P0, PT, R15, -126, PT ;  /* 0xc2fc00000f00780b */ /* 0x000fe80003f0e000 */
[----:B------:R2:W3:Y:S01]  /*9970*/  MUFU.EX2 R87, R11 ;  /* 0x0000000b00577308 */ /* 0x0004e20000000800 */
[----:B------:R-:W-:Y:S01]  /*9980*/  @!P3 FMUL R14, R14, 0.5 ;  /* 0x3f0000000e0eb820 */ /* 0x000fe20000400000 */
[----:B----4-:R-:W-:Y:S01]  /*9990*/  @!P2 FMUL R83, R83, R83 ;  /* 0x000000535353a220 */ /* 0x010fe20000400000 */
[----:B------:R-:W-:Y:S02]  /*99a0*/  FSETP.GEU.AND P2, PT, R16, -126, PT ;  /* 0xc2fc00001000780b */ /* 0x000fe40003f4e000 */
[----:B------:R-:W-:Y:S02]  /*99b0*/  F2FP.BF16.F32.PACK_AB R54, R69, R68 ;  /* 0x000000444536723e */ /* 0x000fe400000010ff */
[----:B------:R-:W-:Y:S03]  /*99c0*/  F2FP.BF16.F32.PACK_AB R55, R71, R70 ;  /* 0x000000464737723e */ /* 0x000fe600000010ff */
[----:B------:R-:W4:Y:S01]  /*99d0*/  MUFU.EX2 R80, R12 ;  /* 0x0000000c00507308 */ /* 0x000f220000000800 */
[----:B-----5:R-:W-:Y:S01]  /*99e0*/  @!P1 FMUL R86, R86, R86 ;  /* 0x0000005656569220 */ /* 0x020fe20000400000 */
[----:B------:R-:W-:Y:S01]  /*99f0*/  FSETP.GEU.AND P1, PT, R17, -126, PT ;  /* 0xc2fc00001100780b */ /* 0x000fe20003f2e000 */
[----:B------:R-:W-:Y:S01]  /*9a00*/  @!P0 FMUL R15, R15, 0.5 ;  /* 0x3f0000000f0f8820 */ /* 0x000fe20000400000 */
[----:B------:R-:W-:Y:S02]  /*9a10*/  F2FP.BF16.F32.PACK_AB R41, R79, R78 ;  /* 0x0000004e4f29723e */ /* 0x000fe400000010ff */
[----:B------:R-:W-:Y:S04]  /*9a20*/  F2FP.BF16.F32.PACK_AB R42, R83, R82 ;  /* 0x00000052532a723e */ /* 0x000fe800000010ff */
[----:B------:R-:W5:Y:S01]  /*9a30*/  MUFU.EX2 R81, R13 ;  /* 0x0000000d00517308 */ /* 0x000f620000000800 */
[----:B--2---:R-:W2:Y:S01]  /*9a40*/  LDS.128 R8, [R0+0x2e110] ;  /* 0x02e1100000087984 */ /* 0x004ea20000000c00 */
[----:B------:R-:W-:Y:S01]  /*9a50*/  @!P2 FMUL R16, R16, 0.5 ;  /* 0x3f0000001010a820 */ /* 0x000fe20000400000 */
[----:B---3--:R-:W-:Y:S01]  /*9a60*/  @!P6 FMUL R87, R87, R87 ;  /* 0x000000575757e220 */ /* 0x008fe20000400000 */
[----:B------:R-:W-:Y:S01]  /*9a70*/  FSETP.GEU.AND P6, PT, R18, -126, PT ;  /* 0xc2fc00001200780b */ /* 0x000fe20003fce000 */
[----:B------:R-:W-:Y:S05]  /*9a80*/  @!P1 FMUL R17, R17, 0.5 ;  /* 0x3f00000011119820 */ /* 0x000fea0000400000 */
[----:B------:R-:W3:Y:S01]  /*9a90*/  MUFU.EX2 R84, R14 ;  /* 0x0000000e00547308 */ /* 0x000ee20000000800 */
[----:B-1----:R-:W-:Y:S01]  /*9aa0*/  FFMA2 R4, R3.F32, R24.F32x2.HI_LO, R4.F32x2.HI_LO ;  /* 0x0000001803047249 */ /* 0x002fe20000040004 */
[----:B------:R-:W-:Y:S01]  /*9ab0*/  F2FP.BF16.F32.PACK_AB R43, R87, R86 ;  /* 0x00000056572b723e */ /* 0x000fe200000010ff */
[----:B------:R-:W-:Y:S02]  /*9ac0*/  FFMA2 R6, R3.F32, R26.F32x2.HI_LO, R6.F32x2.HI_LO ;  /* 0x0000001a03067249 */ /* 0x000fe40000040006 */
[----:B------:R-:W-:Y:S01]  /*9ad0*/  LDS.128 R24, [R0+0x2e180] ;  /* 0x02e1800000187984 */ /* 0x000fe20000000c00 */
[----:B----4-:R-:W-:Y:S01]  /*9ae0*/  @!P5 FMUL R80, R80, R80 ;  /* 0x000000505050d220 */ /* 0x010fe20000400000 */
[----:B------:R-:W-:Y:S03]  /*9af0*/  FSETP.GEU.AND P5, PT, R19, -126, PT ;  /* 0xc2fc00001300780b */ /* 0x000fe60003fae000 */
[----:B------:R1:W4:Y:S01]  /*9b00*/  MUFU.EX2 R85, R15 ;  /* 0x0000000f00557308 */ /* 0x0003220000000800 */
[----:B------:R-:W-:Y:S01]  /*9b10*/  @!P6 FMUL R18, R18, 0.5 ;  /* 0x3f0000001212e820 */ /* 0x000fe20000400000 */
[----:B-----5:R-:W-:Y:S01]  /*9b20*/  @!P4 FMUL R81, R81, R81 ;  /* 0x000000515151c220 */ /* 0x020fe20000400000 */
[----:B------:R-:W-:Y:S04]  /*9b30*/  FSETP.GEU.AND P4, PT, R4, -126, PT ;  /* 0xc2fc00000400780b */ /* 0x000fe80003f8e000 */
[----:B------:R-:W-:Y:S03]  /*9b40*/  F2FP.BF16.F32.PACK_AB R44, R81, R80 ;  /* 0x00000050512c723e */ /* 0x000fe600000010ff */
[----:B------:R-:W5:Y:S01]  /*9b50*/  MUFU.EX2 R88, R16 ;  /* 0x0000001000587308 */ /* 0x000f620000000800 */
[----:B---3--:R-:W-:Y:S01]  /*9b60*/  @!P3 FMUL R84, R84, R84 ;  /* 0x000000545454b220 */ /* 0x008fe20000400000 */
[----:B------:R-:W-:Y:S01]  /*9b70*/  FSETP.GEU.AND P3, PT, R5, -126, PT ;  /* 0xc2fc00000500780b */ /* 0x000fe20003f6e000 */
[----:B------:R-:W-:Y:S07]  /*9b80*/  @!P5 FMUL R19, R19, 0.5 ;  /* 0x3f0000001313d820 */ /* 0x000fee0000400000 */
[----:B------:R-:W3:Y:S01]  /*9b90*/  MUFU.EX2 R89, R17 ;  /* 0x0000001100597308 */ /* 0x000ee20000000800 */
[----:B-1----:R-:W1:Y:S01]  /*9ba0*/  LDS.128 R12, [R0+0x2e120] ;  /* 0x02e12000000c7984 */ /* 0x002e620000000c00 */
[----:B------:R-:W-:Y:S01]  /*9bb0*/  @!P4 FMUL R4, R4, 0.5 ;  /* 0x3f0000000404c820 */ /* 0x000fe20000400000 */
[----:B----4-:R-:W-:Y:S01]  /*9bc0*/  @!P0 FMUL R85, R85, R85 ;  /* 0x0000005555558220 */ /* 0x010fe20000400000 */
[----:B------:R-:W-:Y:S01]  /*9bd0*/  FSETP.GEU.AND P0, PT, R6, -126, PT ;  /* 0xc2fc00000600780b */ /* 0x000fe20003f0e000 */
[----:B------:R-:W-:Y:S05]  /*9be0*/  @!P3 FMUL R5, R5, 0.5 ;  /* 0x3f0000000505b820 */ /* 0x000fea0000400000 */
[----:B------:R-:W4:Y:S01]  /*9bf0*/  MUFU.EX2 R90, R18 ;  /* 0x00000012005a7308 */ /* 0x000f220000000800 */
[----:B--2---:R-:W-:Y:S01]  /*9c00*/  FFMA2 R8, R3.F32, R28.F32x2.HI_LO, R8.F32x2.HI_LO ;  /* 0x0000001c03087249 */ /* 0x004fe20000040008 */
[----:B------:R-:W-:Y:S01]  /*9c10*/  F2FP.BF16.F32.PACK_AB R45, R85, R84 ;  /* 0x00000054552d723e */ /* 0x000fe200000010ff */
[----:B------:R-:W-:Y:S02]  /*9c20*/  FFMA2 R10, R3.F32, R30.F32x2.HI_LO, R10.F32x2.HI_LO ;  /* 0x0000001e030a7249 */ /* 0x000fe4000004000a */
[----:B------:R-:W2:Y:S01]  /*9c30*/  LDS.128 R28, [R0+0x2e190] ;  /* 0x02e19000001c7984 */ /* 0x000ea20000000c00 */
[----:B-----5:R-:W-:Y:S01]  /*9c40*/  @!P2 FMUL R88, R88, R88 ;  /* 0x000000585858a220 */ /* 0x020fe20000400000 */
[----:B------:R-:W-:Y:S03]  /*9c50*/  FSETP.GEU.AND P2, PT, R7, -126, PT ;  /* 0xc2fc00000700780b */ /* 0x000fe60003f4e000 */
[----:B------:R-:W5:Y:S01]  /*9c60*/  MUFU.EX2 R91, R19 ;  /* 0x00000013005b7308 */ /* 0x000f620000000800 */
[----:B------:R-:W-:Y:S01]  /*9c70*/  @!P0 FMUL R6, R6, 0.5 ;  /* 0x3f00000006068820 */ /* 0x000fe20000400000 */
[----:B---3--:R-:W-:Y:S01]  /*9c80*/  @!P1 FMUL R89, R89, R89 ;  /* 0x0000005959599220 */ /* 0x008fe20000400000 */
[----:B------:R-:W-:Y:S04]  /*9c90*/  FSETP.GEU.AND P1, PT, R8, -126, PT ;  /* 0xc2fc00000800780b */ /* 0x000fe80003f2e000 */
[----:B------:R-:W-:Y:S03]  /*9ca0*/  F2FP.BF16.F32.PACK_AB R46, R89, R88 ;  /* 0x00000058592e723e */ /* 0x000fe600000010ff */
[----:B------:R-:W3:Y:S01]  /*9cb0*/  MUFU.EX2 R92, R4 ;  /* 0x00000004005c7308 */ /* 0x000ee20000000800 */
[----:B----4-:R-:W-:Y:S01]  /*9cc0*/  @!P6 FMUL R90, R90, R90 ;  /* 0x0000005a5a5ae220 */ /* 0x010fe20000400000 */
[----:B------:R-:W-:Y:S01]  /*9cd0*/  FSETP.GEU.AND P6, PT, R9, -126, PT ;  /* 0xc2fc00000900780b */ /* 0x000fe20003fce000 */
[----:B------:R-:W-:Y:S07]  /*9ce0*/  @!P2 FMUL R7, R7, 0.5 ;  /* 0x3f0000000707a820 */ /* 0x000fee0000400000 */
[----:B------:R-:W4:Y:S01]  /*9cf0*/  MUFU.EX2 R93, R5 ;  /* 0x00000005005d7308 */ /* 0x000f220000000800 */
[----:B------:R-:W-:Y:S01]  /*9d00*/  @!P1 FMUL R8, R8, 0.5 ;  /* 0x3f00000008089820 */ /* 0x000fe20000400000 */
[----:B-----5:R-:W-:Y:S01]  /*9d10*/  @!P5 FMUL R91, R91, R91 ;  /* 0x0000005b5b5bd220 */ /* 0x020fe20000400000 */
[----:B------:R-:W-:Y:S02]  /*9d20*/  FSETP.GEU.AND P5, PT, R10, -126, PT ;  /* 0xc2fc00000a00780b */ /* 0x000fe40003fae000 */
[----:B------:R-:W-:Y:S05]  /*9d30*/  @!P6 FMUL R9, R9, 0.5 ;  /* 0x3f0000000909e820 */ /* 0x000fea0000400000 */
[----:B------:R-:W5:Y:S01]  /*9d40*/  MUFU.EX2 R94, R6 ;  /* 0x00000006005e7308 */ /* 0x000f620000000800 */
[----:B-1----:R-:W-:Y:S01]  /*9d50*/  FFMA2 R12, R3.F32, R32.F32x2.HI_LO, R12.F32x2.HI_LO ;  /* 0x00000020030c7249 */ /* 0x002fe2000004000c */
[----:B------:R-:W-:Y:S01]  /*9d60*/  F2FP.BF16.F32.PACK_AB R47, R91, R90 ;  /* 0x0000005a5b2f723e */ /* 0x000fe200000010ff */
[----:B------:R-:W-:Y:S02]  /*9d70*/  FFMA2 R34, R3.F32, R34.F32x2.HI_LO, R14.F32x2.HI_LO ;  /* 0x0000002203227249 */ /* 0x000fe4000004000e */
[----:B---3--:R-:W-:Y:S01]  /*9d80*/  @!P4 FMUL R92, R92, R92 ;  /* 0x0000005c5c5cc220 */ /* 0x008fe20000400000 */
[----:B------:R-:W-:Y:S01]  /*9d90*/  FSETP.GEU.AND P4, PT, R11, -126, PT ;  /* 0xc2fc00000b00780b */ /* 0x000fe20003f8e000 */
[C---:B------:R-:W-:Y:S03]  /*9da0*/  FFMA2 R20, R3.reuse.F32, R36.F32x2.HI_LO, R20.F32x2.HI_LO ;  /* 0x0000002403147249 */ /* 0x040fe60000040014 */
[----:B------:R-:W1:Y:S01]  /*9db0*/  MUFU.EX2 R95, R7 ;  /* 0x00000007005f7308 */ /* 0x000e620000000800 */
[----:B------:R-:W-:Y:S01]  /*9dc0*/  @!P5 FMUL R10, R10, 0.5 ;  /* 0x3f0000000a0ad820 */ /* 0x000fe20000400000 */
[----:B------:R-:W-:Y:S02]  /*9dd0*/  FFMA2 R22, R3.F32, R38.F32x2.HI_LO, R22.F32x2.HI_LO ;  /* 0x0000002603167249 */ /* 0x000fe40000040016 */
[----:B----4-:R-:W-:Y:S01]  /*9de0*/  @!P3 FMUL R93, R93, R93 ;  /* 0x0000005d5d5db220 */ /* 0x010fe20000400000 */
[----:B------:R-:W-:Y:S05]  /*9df0*/  FSETP.GEU.AND P3, PT, R12, -126, PT ;  /* 0xc2fc00000c00780b */ /* 0x000fea0003f6e000 */
[----:B------:R-:W3:Y:S01]  /*9e00*/  MUFU.EX2 R98, R8 ;  /* 0x0000000800627308 */ /* 0x000ee20000000800 */
[----:B-----5:R-:W-:Y:S01]  /*9e10*/  @!P0 FMUL R94, R94, R94 ;  /* 0x0000005e5e5e8220 */ /* 0x020fe20000400000 */
[----:B------:R-:W-:Y:S01]  /*9e20*/  FSETP.GEU.AND P0, PT, R13, -126, PT ;  /* 0xc2fc00000d00780b */ /* 0x000fe20003f0e000 */
[----:B------:R-:W-:Y:S01]  /*9e30*/  @!P4 FMUL R11, R11, 0.5 ;  /* 0x3f0000000b0bc820 */ /* 0x000fe20000400000 */
[----:B------:R-:W-:Y:S06]  /*9e40*/  F2FP.BF16.F32.PACK_AB R32, R93, R92 ;  /* 0x0000005c5d20723e */ /* 0x000fec00000010ff */
[----:B------:R-:W4:Y:S01]  /*9e50*/  MUFU.EX2 R99, R9 ;  /* 0x0000000900637308 */ /* 0x000f220000000800 */
[----:B-1----:R-:W-:Y:S01]  /*9e60*/  @!P2 FMUL R95, R95, R95 ;  /* 0x0000005f5f5fa220 */ /* 0x002fe20000400000 */
[----:B------:R-:W-:Y:S01]  /*9e70*/  @!P3 FMUL R12, R12, 0.5 ;  /* 0x3f0000000c0cb820 */ /* 0x000fe20000400000 */
[----:B------:R-:W-:Y:S03]  /*9e80*/  FSETP.GEU.AND P2, PT, R34, -126, PT ;  /* 0xc2fc00002200780b */ /* 0x000fe60003f4e000 */
[----:B------:R-:W-:Y:S01]  /*9e90*/  F2FP.BF16.F32.PACK_AB R33, R95, R94 ;  /* 0x0000005e5f21723e */ /* 0x000fe200000010ff */
[----:B------:R-:W-:Y:S03]  /*9ea0*/  @!P0 FMUL R13, R13, 0.5 ;  /* 0x3f0000000d0d8820 */ /* 0x000fe60000400000 */
[----:B------:R-:W1:Y:S01]  /*9eb0*/  MUFU.EX2 R102, R10 ;  /* 0x0000000a00667308 */ /* 0x000e620000000800 */
[----:B---3--:R-:W-:Y:S01]  /*9ec0*/  @!P1 FMUL R98, R98, R98 ;  /* 0x0000006262629220 */ /* 0x008fe20000400000 */
[----:B------:R-:W-:Y:S08]  /*9ed0*/  FSETP.GEU.AND P1, PT, R35, -126, PT ;  /* 0xc2fc00002300780b */ /* 0x000ff00003f2e000 */
[----:B------:R-:W3:Y:S01]  /*9ee0*/  MUFU.EX2 R103, R11 ;  /* 0x0000000b00677308 */ /* 0x000ee20000000800 */
[----:B------:R-:W-:Y:S01]  /*9ef0*/  @!P2 FMUL R34, R34, 0.5 ;  /* 0x3f0000002222a820 */ /* 0x000fe20000400000 */
[----:B----4-:R-:W-:Y:S01]  /*9f00*/  @!P6 FMUL R99, R99, R99 ;  /* 0x000000636363e220 */ /* 0x010fe20000400000 */
[----:B------:R-:W-:Y:S02]  /*9f10*/  FSETP.GEU.AND P6, PT, R20, -126, PT ;  /* 0xc2fc00001400780b */ /* 0x000fe40003fce000 */
[----:B------:R-:W-:Y:S05]  /*9f20*/  @!P1 FMUL R35, R35, 0.5 ;  /* 0x3f00000023239820 */ /* 0x000fea0000400000 */
[----:B------:R-:W4:Y:S01]  /*9f30*/  MUFU.EX2 R96, R12 ;  /* 0x0000000c00607308 */ /* 0x000f220000000800 */
[----:B-1----:R-:W-:Y:S01]  /*9f40*/  @!P5 FMUL R102, R102, R102 ;  /* 0x000000666666d220 */ /* 0x002fe20000400000 */
[----:B------:R-:W-:Y:S08]  /*9f50*/  FSETP.GEU.AND P5, PT, R21, -126, PT ;  /* 0xc2fc00001500780b */ /* 0x000ff00003fae000 */
[----:B------:R1:W5:Y:S01]  /*9f60*/  MUFU.EX2 R97, R13 ;  /* 0x0000000d00617308 */ /* 0x0003620000000800 */
[----:B---3--:R-:W-:Y:S01]  /*9f70*/  @!P4 FMUL R103, R103, R103 ;  /* 0x000000676767c220 */ /* 0x008fe20000400000 */
[----:B------:R-:W-:Y:S01]  /*9f80*/  FSETP.GEU.AND P4, PT, R22, -126, PT ;  /* 0xc2fc00001600780b */ /* 0x000fe20003f8e000 */
[----:B------:R-:W-:Y:S02]  /*9f90*/  @!P6 FMUL R20, R20, 0.5 ;  /* 0x3f0000001414e820 */ /* 0x000fe40000400000 */
[----:B------:R-:W-:Y:S05]  /*9fa0*/  @!P5 FMUL R21, R21, 0.5 ;  /* 0x3f0000001515d820 */ /* 0x000fea0000400000 */
[----:B------:R-:W3:Y:S01]  /*9fb0*/  MUFU.EX2 R100, R34 ;  /* 0x0000002200647308 */ /* 0x000ee20000000800 */
[----:B----4-:R-:W-:Y:S01]  /*9fc0*/  @!P3 FMUL R96, R96, R96 ;  /* 0x000000606060b220 */ /* 0x010fe20000400000 */
[----:B------:R-:W-:Y:S03]  /*9fd0*/  FSETP.GEU.AND P3, PT, R23, -126, PT ;  /* 0xc2fc00001700780b */ /* 0x000fe60003f6e000 */
[----:B------:R-:W-:Y:S05]  /*9fe0*/  @!P4 FMUL R22, R22, 0.5 ;  /* 0x3f0000001616c820 */ /* 0x000fea0000400000 */
[----:B------:R-:W4:Y:S01]  /*9ff0*/  MUFU.EX2 R101, R35 ;  /* 0x0000002300657308 */ /* 0x000f220000000800 */
[----:B-1----:R-:W1:Y:S01]  /*a000*/  LDTM.x16 R4, tmem[UR4+0x60] ;  /* 0x00006004000479ee */ /* 0x002e620008240000 */
[----:B-----5:R-:W-:Y:S03]  /*a010*/  @!P0 FMUL R97, R97, R97 ;  /* 0x0000006161618220 */ /* 0x020fe60000400000 */
[----:B------:R-:W-:Y:S05]  /*a020*/  @!P3 FMUL R23, R23, 0.5 ;  /* 0x3f0000001717b820 */ /* 0x000fea0000400000 */
[----:B------:R-:W5:Y:S01]  /*a030*/  MUFU.EX2 R104, R20 ;  /* 0x0000001400687308 */ /* 0x000f620000000800 */
[----:B---3--:R-:W-:Y:S01]  /*a040*/  @!P2 FMUL R100, R100, R100 ;  /* 0x000000646464a220 */ /* 0x008fe20000400000 */
[----:B------:R-:W-:Y:S02]  /*a050*/  F2FP.BF16.F32.PACK_AB R34, R99, R98 ;  /* 0x000000626322723e */ /* 0x000fe400000010ff */
[----:B------:R-:W-:Y:S06]  /*a060*/  F2FP.BF16.F32.PACK_AB R36, R97, R96 ;  /* 0x000000606124723e */ /* 0x000fec00000010ff */
[----:B------:R-:W3:Y:S01]  /*a070*/  MUFU.EX2 R105, R21 ;  /* 0x0000001500697308 */ /* 0x000ee20000000800 */
[----:B----4-:R-:W-:Y:S01]  /*a080*/  @!P1 FMUL R101, R101, R101 ;  /* 0x0000006565659220 */ /* 0x010fe20000400000 */
[----:B------:R-:W-:Y:S04]  /*a090*/  F2FP.BF16.F32.PACK_AB R35, R103, R102 ;  /* 0x000000666723723e */ /* 0x000fe800000010ff */
[----:B------:R-:W-:Y:S04]  /*a0a0*/  F2FP.BF16.F32.PACK_AB R37, R101, R100 ;  /* 0x000000646525723e */ /* 0x000fe800000010ff */
[----:B------:R-:W4:Y:S01]  /*a0b0*/  MUFU.EX2 R106, R22 ;  /* 0x00000016006a7308 */ /* 0x000f220000000800 */
[C---:B-1----:R-:W-:Y:S02]  /*a0c0*/  FFMA2 R24, R3.reuse.F32, R4.F32x2.HI_LO, R24.F32x2.HI_LO ;  /* 0x0000000403187249 */ /* 0x042fe40000040018 */
[C---:B------:R-:W-:Y:S02]  /*a0d0*/  FFMA2 R26, R3.reuse.F32, R6.F32x2.HI_LO, R26.F32x2.HI_LO ;  /* 0x00000006031a7249 */ /* 0x040fe4000004001a */
[----:B------:R-:W1:Y:S01]  /*a0e0*/  LDS.128 R4, [R0+0x2e1a0] ;  /* 0x02e1a00000047984 */ /* 0x000e620000000c00 */
[----:B--2---:R-:W-:Y:S01]  /*a0f0*/  FFMA2 R28, R3.F32, R8.F32x2.HI_LO, R28.F32x2.HI_LO ;  /* 0x00000008031c7249 */ /* 0x004fe2000004001c */
[----:B------:R-:W-:Y:S03]  /*a100*/  FSETP.GEU.AND P2, PT, R25, -126, PT ;  /* 0xc2fc00001900780b */ /* 0x000fe60003f4e000 */
[----:B------:R-:W2:Y:S01]  /*a110*/  MUFU.EX2 R107, R23 ;  /* 0x00000017006b7308 */ /* 0x000ea20000000800 */
[----:B------:R-:W-:Y:S01]  /*a120*/  FFMA2 R30, R3.F32, R10.F32x2.HI_LO, R30.F32x2.HI_LO ;  /* 0x0000000a031e7249 */ /* 0x000fe2000004001e */
[----:B------:R-:W-:Y:S01]  /*a130*/  FSETP.GEU.AND P1, PT, R26, -126, PT ;  /* 0xc2fc00001a00780b */ /* 0x000fe20003f2e000 */
[----:B-----5:R-:W-:Y:S01]  /*a140*/  @!P6 FMUL R104, R104, R104 ;  /* 0x000000686868e220 */ /* 0x020fe20000400000 */
[----:B------:R-:W-:Y:S01]  /*a150*/  FSETP.GEU.AND P0, PT, R24, -126, PT ;  /* 0xc2fc00001800780b */ /* 0x000fe20003f0e000 */
[----:B------:R5:W1:Y:S01]  /*a160*/  LDS.128 R8, [R0+0x2e1b0] ;  /* 0x02e1b00000087984 */ /* 0x000a620000000c00 */
[----:B------:R-:W-:Y:S01]  /*a170*/  NOP ;  /* 0x0000000000007918 */ /* 0x000fe20000000000 */
[----:B---3--:R-:W-:Y:S01]  /*a180*/  @!P5 FMUL R105, R105, R105 ;  /* 0x000000696969d220 */ /* 0x008fe20000400000 */
[----:B------:R-:W-:Y:S01]  /*a190*/  FSETP.GEU.AND P6, PT, R27, -126, PT ;  /* 0xc2fc00001b00780b */ /* 0x000fe20003fce000 */
[----:B----4-:R-:W-:Y:S01]  /*a1a0*/  @!P4 FMUL R106, R106, R106 ;  /* 0x0000006a6a6ac220 */ /* 0x010fe20000400000 */
[----:B------:R-:W-:Y:S01]  /*a1b0*/  FSETP.GEU.AND P5, PT, R28, -126, PT ;  /* 0xc2fc00001c00780b */ /* 0x000fe20003fae000 */
[----:B------:R-:W-:Y:S01]  /*a1c0*/  @!P2 FMUL R25, R25, 0.5 ;  /* 0x3f0000001919a820 */ /* 0x000fe20000400000 */
[----:B------:R-:W-:Y:S01]  /*a1d0*/  BAR.SYNC.DEFER_BLOCKING 0x3, 0x100 ;  /* 0x00c4000000007b1d */ /* 0x000fe20000010000 */
[----:B------:R-:W-:Y:S02]  /*a1e0*/  FSETP.GEU.AND P4, PT, R29, -126, PT ;  /* 0xc2fc00001d00780b */ /* 0x000fe40003f8e000 */
[----:B------:R-:W-:Y:S01]  /*a1f0*/  @!P1 FMUL R26, R26, 0.5 ;  /* 0x3f0000001a1a9820 */ /* 0x000fe20000400000 */
[----:B------:R-:W-:Y:S01]  /*a200*/  F2FP.BF16.F32.PACK_AB R38, R105, R104 ;  /* 0x000000686926723e */ /* 0x000fe200000010ff */
[----:B--2---:R-:W-:Y:S01]  /*a210*/  @!P3 FMUL R107, R107, R107 ;  /* 0x0000006b6b6bb220 */ /* 0x004fe20000400000 */
[----:B------:R-:W-:Y:S01]  /*a220*/  FSETP.GEU.AND P3, PT, R30, -126, PT ;  /* 0xc2fc00001e00780b */ /* 0x000fe20003f6e000 */
[----:B------:R-:W2:Y:S01]  /*a230*/  MUFU.EX2 R109, R25 ;  /* 0x00000019006d7308 */ /* 0x000ea20000000800 */
[----:B------:R-:W-:Y:S01]  /*a240*/  @!P0 FMUL R24, R24, 0.5 ;  /* 0x3f00000018188820 */ /* 0x000fe20000400000 */
[----:B------:R-:W-:Y:S01]  /*a250*/  @!P6 FMUL R27, R27, 0.5 ;  /* 0x3f0000001b1be820 */ /* 0x000fe20000400000 */
[----:B------:R-:W3:Y:S01]  /*a260*/  S2R R22, SR_TID.X ;  /* 0x0000000000167919 */ /* 0x000ee20000002100 */
[----:B------:R-:W-:Y:S01]  /*a270*/  @!P5 FMUL R28, R28, 0.5 ;  /* 0x3f0000001c1cd820 */ /* 0x000fe20000400000 */
[----:B------:R-:W-:Y:S05]  /*a280*/  F2FP.BF16.F32.PACK_AB R39, R107, R106 ;  /* 0x0000006a6b27723e */ /* 0x000fea00000010ff */
[----:B------:R-:W4:Y:S01]  /*a290*/  MUFU.EX2 R110, R26 ;  /* 0x0000001a006e7308 */ /* 0x000f220000000800 */
[----:B------:R-:W-:Y:S01]  /*a2a0*/  @!P4 FMUL R29, R29, 0.5 ;  /* 0x3f0000001d1dc820 */ /* 0x000fe20000400000 */
[----:B-----5:R-:W-:Y:S01]  /*a2b0*/  SHF.R.U32.HI R0, RZ, 0x4, R73 ;  /* 0x00000004ff007819 */ /* 0x020fe20000011649 */
[----:B------:R-:W-:Y:S03]  /*a2c0*/  @!P3 FMUL R30, R30, 0.5 ;  /* 0x3f0000001e1eb820 */ /* 0x000fe60000400000 */
[----:B------:R-:W-:Y:S04]  /*a2d0*/  LOP3.LUT R0, R0, 0x8, RZ, 0xc0, !PT ;  /* 0x0000000800007812 */ /* 0x000fe800078ec0ff */
[----:B------:R-:W5:Y:S01]  /*a2e0*/  MUFU.EX2 R108, R24 ;  /* 0x00000018006c7308 */ /* 0x000f620000000800 */
[----:B--2---:R-:W-:Y:S01]  /*a2f0*/  @!P2 FMUL R109, R109, R109 ;  /* 0x0000006d6d6da220 */ /* 0x004fe20000400000 */
[C---:B-1----:R-:W-:Y:S02]  /*a300*/  FFMA2 R4, R3.reuse.F32, R12.F32x2.HI_LO, R4.F32x2.HI_LO ;  /* 0x0000000c03047249 */ /* 0x042fe40000040004 */
[----:B------:R-:W-:Y:S03]  /*a310*/  FFMA2 R6, R3.F32, R14.F32x2.HI_LO, R6.F32x2.HI_LO ;  /* 0x0000000e03067249 */ /* 0x000fe60000040006 */
[----:B------:R-:W-:Y:S03]  /*a320*/  FSETP.GEU.AND P2, PT, R4, -126, PT ;  /* 0xc2fc00000400780b */ /* 0x000fe60003f4e000 */
[----:B------:R-:W1:Y:S01]  /*a330*/  MUFU.EX2 R111, R27 ;  /* 0x0000001b006f7308 */ /* 0x000e620000000800 */
[----:B----4-:R-:W-:Y:S01]  /*a340*/  @!P1 FMUL R110, R110, R110 ;  /* 0x0000006e6e6e9220 */ /* 0x010fe20000400000 */
[----:B------:R-:W-:Y:S01]  /*a350*/  FSETP.GEU.AND P1, PT, R5, -126, PT ;  /* 0xc2fc00000500780b */ /* 0x000fe20003f2e000 */
[C---:B------:R-:W-:Y:S01]  /*a360*/  FFMA2 R8, R3.reuse.F32, R16.F32x2.HI_LO, R8.F32x2.HI_LO ;  /* 0x0000001003087249 */ /* 0x040fe20000040008 */
[----:B------:R-:W-:Y:S01]  /*a370*/  IADD3 R16, PT, PT, R74, -R0, RZ ;  /* 0x800000004a107210 */ /* 0x000fe20007ffe0ff */
[----:B------:R-:W-:Y:S05]  /*a380*/  FFMA2 R10, R3.F32, R18.F32x2.HI_LO, R10.F32x2.HI_LO ;  /* 0x00000012030a7249 */ /* 0x000fea000004000a */
[----:B------:R-:W2:Y:S01]  /*a390*/  MUFU.EX2 R112, R28 ;  /* 0x0000001c00707308 */ /* 0x000ea20000000800 */
[----:B-----5:R-:W-:Y:S01]  /*a3a0*/  @!P0 FMUL R108, R108, R108 ;  /* 0x0000006c6c6c8220 */ /* 0x020fe20000400000 */
[----:B------:R-:W-:Y:S01]  /*a3b0*/  FSETP.GEU.AND P0, PT, R31, -126, PT ;  /* 0xc2fc00001f00780b */ /* 0x000fe20003f0e000 */
[----:B------:R-:W-:Y:S01]  /*a3c0*/  @!P2 FMUL R4, R4, 0.5 ;  /* 0x3f0000000404a820 */ /* 0x000fe20000400000 */
[----:B---3--:R-:W-:Y:S01]  /*a3d0*/  SHF.R.U32.HI R22, RZ, 0x5, R22 ;  /* 0x00000005ff167819 */ /* 0x008fe20000011616 */
[----:B------:R-:W-:Y:S05]  /*a3e0*/  @!P1 FMUL R5, R5, 0.5 ;  /* 0x3f00000005059820 */ /* 0x000fea0000400000 */
[----:B------:R-:W3:Y:S01]  /*a3f0*/  MUFU.EX2 R113, R29 ;  /* 0x0000001d00717308 */ /* 0x000ee20000000800 */
[----:B-1----:R-:W-:Y:S01]  /*a400*/  @!P6 FMUL R111, R111, R111 ;  /* 0x0000006f6f6fe220 */ /* 0x002fe20000400000 */
[----:B------:R-:W-:Y:S02]  /*a410*/  FSETP.GEU.AND P6, PT, R6, -126, PT ;  /* 0xc2fc00000600780b */ /* 0x000fe40003fce000 */
[----:B------:R-:W-:Y:S02]  /*a420*/  SHF.R.U32.HI R0, RZ, 0x15, R16 ;  /* 0x00000015ff007819 */ /* 0x000fe40000011610 */
[----:B------:R-:W-:Y:S01]  /*a430*/  LOP3.LUT R22, R22, 0x3, RZ, 0xc0, !PT ;  /* 0x0000000316167812 */ /* 0x000fe200078ec0ff */
[----:B------:R-:W-:Y:S03]  /*a440*/  @!P0 FMUL R31, R31, 0.5 ;  /* 0x3f0000001f1f8820 */ /* 0x000fe60000400000 */
[----:B------:R-:W1:Y:S01]  /*a450*/  MUFU.EX2 R114, R30 ;  /* 0x0000001e00727308 */ /* 0x000e620000000800 */
[----:B--2---:R-:W-:Y:S01]  /*a460*/  @!P5 FMUL R112, R112, R112 ;  /* 0x000000707070d220 */ /* 0x004fe20000400000 */
[----:B------:R-:W-:Y:S02]  /*a470*/  FSETP.GEU.AND P5, PT, R7, -126, PT ;  /* 0xc2fc00000700780b */ /* 0x000fe40003fae000 */
[----:B------:R-:W-:Y:S02]  /*a480*/  F2FP.BF16.F32.PACK_AB R24, R109, R108 ;  /* 0x0000006c6d18723e */ /* 0x000fe400000010ff */
[----:B------:R-:W-:Y:S01]  /*a490*/  F2FP.BF16.F32.PACK_AB R25, R111, R110 ;  /* 0x0000006e6f19723e */ /* 0x000fe200000010ff */
[----:B------:R-:W-:Y:S03]  /*a4a0*/  @!P6 FMUL R6, R6, 0.5 ;  /* 0x3f0000000606e820 */ /* 0x000fe60000400000 */
[----:B------:R-:W2:Y:S01]  /*a4b0*/  MUFU.EX2 R116, R4 ;  /* 0x0000000400747308 */ /* 0x000ea20000000800 */
[----:B---3--:R-:W-:Y:S01]  /*a4c0*/  @!P4 FMUL R113, R113, R113 ;  /* 0x000000717171c220 */ /* 0x008fe20000400000 */
[----:B------:R-:W-:Y:S04]  /*a4d0*/  FSETP.GEU.AND P4, PT, R8, -126, PT ;  /* 0xc2fc00000800780b */ /* 0x000fe80003f8e000 */
[----:B------:R-:W-:Y:S01]  /*a4e0*/  F2FP.BF16.F32.PACK_AB R26, R113, R112 ;  /* 0x00000070711a723e */ /* 0x000fe200000010ff */
[----:B------:R-:W-:Y:S03]  /*a4f0*/  @!P5 FMUL R7, R7, 0.5 ;  /* 0x3f0000000707d820 */ /* 0x000fe60000400000 */
[----:B------:R-:W3:Y:S01]  /*a500*/  MUFU.EX2 R117, R5 ;  /* 0x0000000500757308 */ /* 0x000ee20000000800 */
[----:B-1----:R-:W-:Y:S01]  /*a510*/  @!P3 FMUL R114, R114, R114 ;  /* 0x000000727272b220 */ /* 0x002fe20000400000 */
[C---:B------:R-:W-:Y:S03]  /*a520*/  FSETP.GEU.AND P3, PT, R9.reuse, -126, PT ;  /* 0xc2fc00000900780b */ /* 0x040fe60003f6e000 */
[----:B------:R-:W-:Y:S05]  /*a530*/  @!P4 FMUL R8, R8, 0.5 ;  /* 0x3f0000000808c820 */ /* 0x000fea0000400000 */
[----:B------:R-:W1:Y:S01]  /*a540*/  MUFU.EX2 R115, R31 ;  /* 0x0000001f00737308 */ /* 0x000e620000000800 */
[----:B--2---:R-:W-:Y:S01]  /*a550*/  @!P2 FMUL R116, R116, R116 ;  /* 0x000000747474a220 */ /* 0x004fe20000400000 */
[C---:B------:R-:W-:Y:S03]  /*a560*/  FSETP.GEU.AND P2, PT, R10.reuse, -126, PT ;  /* 0xc2fc00000a00780b */ /* 0x040fe60003f4e000 */
[----:B------:R-:W-:Y:S05]  /*a570*/  @!P3 FMUL R9, R9, 0.5 ;  /* 0x3f0000000909b820 */ /* 0x000fea0000400000 */
[----:B------:R-:W2:Y:S01]  /*a580*/  MUFU.EX2 R118, R6 ;  /* 0x0000000600767308 */ /* 0x000ea20000000800 */
[----:B---3--:R-:W-:Y:S01]  /*a590*/  @!P1 FMUL R117, R117, R117 ;  /* 0x0000007575759220 */ /* 0x008fe20000400000 */
[----:B------:R-:W-:Y:S04]  /*a5a0*/  FSETP.GEU.AND P1, PT, R11, -126, PT ;  /* 0xc2fc00000b00780b */ /* 0x000fe80003f2e000 */
[----:B------:R-:W-:Y:S01]  /*a5b0*/  F2FP.BF16.F32.PACK_AB R28, R117, R116 ;  /* 0x00000074751c723e */ /* 0x000fe200000010ff */
[----:B------:R-:W-:Y:S03]  /*a5c0*/  @!P2 FMUL R10, R10, 0.5 ;  /* 0x3f0000000a0aa820 */ /* 0x000fe60000400000 */
[----:B------:R-:W3:Y:S01]  /*a5d0*/  MUFU.EX2 R119, R7 ;  /* 0x0000000700777308 */ /* 0x000ee20000000800 */
[----:B-1----:R-:W-:Y:S01]  /*a5e0*/  @!P0 FMUL R115, R115, R115 ;  /* 0x0000007373738220 */ /* 0x002fe20000400000 */
[----:B------:R-:W-:Y:S04]  /*a5f0*/  ISETP.NE.AND P0, PT, R22, R0, PT ;  /* 0x000000001600720c */ /* 0x000fe80003f05270 */
[----:B------:R-:W-:Y:S01]  /*a600*/  F2FP.BF16.F32.PACK_AB R27, R115, R114 ;  /* 0x00000072731b723e */ /* 0x000fe200000010ff */
[----:B------:R-:W-:Y:S03]  /*a610*/  @!P1 FMUL R11, R11, 0.5 ;  /* 0x3f0000000b0b9820 */ /* 0x000fe60000400000 */
[----:B------:R-:W1:Y:S01]  /*a620*/  MUFU.EX2 R120, R8 ;  /* 0x0000000800787308 */ /* 0x000e620000000800 */
[----:B--2---:R-:W-:Y:S09]  /*a630*/  @!P6 FMUL R118, R118, R118 ;  /* 0x000000767676e220 */ /* 0x004ff20000400000 */
[----:B------:R-:W2:Y:S01]  /*a640*/  MUFU.EX2 R121, R9 ;  /* 0x0000000900797308 */ /* 0x000ea20000000800 */
[----:B---3--:R-:W-:Y:S05]  /*a650*/  @!P5 FMUL R119, R119, R119 ;  /* 0x000000777777d220 */ /* 0x008fea0000400000 */
[----:B------:R-:W-:Y:S04]  /*a660*/  F2FP.BF16.F32.PACK_AB R29, R119, R118 ;  /* 0x00000076771d723e */ /* 0x000fe800000010ff */
[----:B------:R-:W3:Y:S01]  /*a670*/  MUFU.EX2 R122, R10 ;  /* 0x0000000a007a7308 */ /* 0x000ee20000000800 */
[----:B-1----:R-:W-:Y:S09]  /*a680*/  @!P4 FMUL R120, R120, R120 ;  /* 0x000000787878c220 */ /* 0x002ff20000400000 */
[----:B------:R-:W1:Y:S01]  /*a690*/  MUFU.EX2 R123, R11 ;  /* 0x0000000b007b7308 */ /* 0x000e620000000800 */
[----:B--2---:R-:W-:Y:S05]  /*a6a0*/  @!P3 FMUL R121, R121, R121 ;  /* 0x000000797979b220 */ /* 0x004fea0000400000 */
[----:B------:R-:W-:Y:S01]  /*a6b0*/  F2FP.BF16.F32.PACK_AB R30, R121, R120 ;  /* 0x00000078791e723e */ /* 0x000fe200000010ff */
[----:B---3--:R-:W-:Y:S01]  /*a6c0*/  @!P2 FMUL R122, R122, R122 ;  /* 0x0000007a7a7aa220 */ /* 0x008fe20000400000 */
[----:B-1----:R-:W-:Y:S05]  /*a6d0*/  @!P1 FMUL R123, R123, R123 ;  /* 0x0000007b7b7b9220 */ /* 0x002fea0000400000 */
[----:B------:R-:W-:Y:S01]  /*a6e0*/  F2FP.BF16.F32.PACK_AB R31, R123, R122 ;  /* 0x0000007a7b1f723e */ /* 0x000fe200000010ff */
[----:B------:R-:W-:Y:S06]  /*a6f0*/  @!P0 BRA `(.L_x_182) ;  /* 0x0000000000408947 */ /* 0x000fec0003800000 */
        /* <DEDUP_REMOVED lines=16> */
.L_x_182:
[----:B------:R-:W-:Y:S05]  /*a800*/  WARPSYNC.ALL ;  /* 0x0000000000007948 */ /* 0x000fea0003800000 */
[C---:B------:R-:W-:Y:S01]  /*a810*/  R2UR UR4, R16.reuse ;  /* 0x00000000100472ca */ /* 0x040fe200000e0000 */
[----:B------:R-:W-:Y:S05]  /*a820*/  VIADD R0, R16, 0x10 ;  /* 0x0000001010007836 */ /* 0x000fea0000000000 */
[----:B------:R-:W-:Y:S04]  /*a830*/  SHF.R.U32.HI R0, RZ, 0x15, R0 ;  /* 0x00000015ff007819 */ /* 0x000fe80000011600 */
[----:B------:R-:W-:Y:S03]  /*a840*/  ISETP.NE.AND P0, PT, R22, R0, PT ;  /* 0x000000001600720c */ /* 0x000fe60003f05270 */
[----:B------:R1:W-:Y:S10]  /*a850*/  STTM.x8 tmem[UR4], R48 ;  /* 0x00000030000079ed */ /* 0x0003f400081c0004 */
[----:B------:R-:W-:Y:S05]  /*a860*/  @!P0 BRA `(.L_x_183) ;  /* 0x0000000000408947 */ /* 0x000fea0003800000 */
[----:B------:R-:W2:Y:S01]  /*a870*/  LDCU.64 UR8, c[0x4][0x80] ;  /* 0x01001000ff0877ac */ /* 0x000ea20008000a00 */
[----:B------:R-:W-:Y:S01]  /*a880*/  MOV R15, 0x0 ;  /* 0x00000000000f7802 */ /* 0x000fe20000000f00 */
[----:B------:R-:W-:Y:S02]  /*a890*/  HFMA2 R12, -RZ, RZ, 0, 5.9604644775390625e-08 ;  /* 0x00000001ff0c7431 */ /* 0x000fe400000001ff */
[----:B------:R-:W-:Y:S02]  /*a8a0*/  IMAD.MOV.U32 R8, RZ, RZ, 0x1be ;  /* 0x000001beff087424 */ /* 0x000fe400078e00ff */
[----:B------:R-:W-:Y:S01]  /*a8b0*/  IMAD.MOV.U32 R13, RZ, RZ, RZ ;  /* 0x000000ffff0d7224 */ /* 0x000fe200078e00ff */
[----:B------:R-:W3:Y:S01]  /*a8c0*/  LDCU.64 UR6, c[0x4][0x88] ;  /* 0x01001100ff0677ac */ /* 0x000ee20008000a00 */
[----:B------:R-:W4:Y:S01]  /*a8d0*/  LDC.64 R14, c[0x4][R15] ;  /* 0x010000000f0e7b82 */ /* 0x000f220000000a00 */
[----:B------:R-:W5:Y:S01]  /*a8e0*/  LDCU.64 UR4, c[0x4][0x10] ;  /* 0x01000200ff0477ac */ /* 0x000f620008000a00 */
[----:B--2---:R-:W-:Y:S01]  /*a8f0*/  MOV R5, UR9 ;  /* 0x0000000900057c02 */ /* 0x004fe20008000f00 */
[----:B------:R-:W-:Y:S01]  /*a900*/  IMAD.U32 R4, RZ, RZ, UR8 ;  /* 0x00000008ff047e24 */ /* 0x000fe2000f8e00ff */
[----:B---3--:R-:W-:Y:S01]  /*a910*/  MOV R7, UR7 ;  /* 0x0000000700077c02 */ /* 0x008fe20008000f00 */
[----:B------:R-:W-:Y:S01]  /*a920*/  IMAD.U32 R6, RZ, RZ, UR6 ;  /* 0x00000006ff067e24 */ /* 0x000fe2000f8e00ff */
[----:B-----5:R-:W-:Y:S01]  /*a930*/  MOV R11, UR5 ;  /* 0x00000005000b7c02 */ /* 0x020fe20008000f00 */
[----:B------:R-:W-:Y:S02]  /*a940*/  IMAD.U32 R10, RZ, RZ, UR4 ;  /* 0x00000004ff0a7e24 */ /* 0x000fe4000f8e00ff */
[----:B------:R-:W-:Y:S07]  /*a950*/  LEPC R20, `(.L_x_183) ;  /* 0x000000001014794e */ /* 0x000fee0000000000 */
[----:B-1--4-:R-:W-:Y:S05]  /*a960*/  CALL.ABS.NOINC R14 ;  /* 0x000000000e007343 */ /* 0x012fea0003c00000 */
.L_x_183:
[----:B------:R-:W-:Y:S05]  /*a970*/  WARPSYNC.ALL ;  /* 0x0000000000007948 */ /* 0x000fea0003800000 */
[C---:B------:R-:W-:Y:S01]  /*a980*/  R2UR UR4, R16.reuse ;  /* 0x00000000100472ca */ /* 0x040fe200000e0000 */
[----:B------:R-:W-:Y:S05]  /*a990*/  VIADD R0, R16, 0x20 ;  /* 0x0000002010007836 */ /* 0x000fea0000000000 */
[----:B------:R-:W-:Y:S04]  /*a9a0*/  SHF.R.U32.HI R0, RZ, 0x15, R0 ;  /* 0x00000015ff007819 */ /* 0x000fe80000011600 */
[----:B------:R-:W-:Y:S03]  /*a9b0*/  ISETP.NE.AND P0, PT, R22, R0, PT ;  /* 0x000000001600720c */ /* 0x000fe60003f05270 */
[----:B------:R2:W-:Y:S10]  /*a9c0*/  STTM.x8 tmem[UR4+0x10], R40 ;  /* 0x00001028000079ed */ /* 0x0005f400081c0004 */
[----:B------:R-:W-:Y:S05]  /*a9d0*/  @!P0 BRA `(.L_x_184) ;  /* 0x0000000000408947 */ /* 0x000fea0003800000 */
[----:B------:R-:W3:Y:S01]  /*a9e0*/  LDCU.64 UR8, c[0x4][0x80] ;  /* 0x01001000ff0877ac */ /* 0x000ee20008000a00 */
[----:B------:R-:W-:Y:S01]  /*a9f0*/  MOV R15, 0x0 ;  /* 0x00000000000f7802 */ /* 0x000fe20000000f00 */
[----:B------:R-:W-:Y:S02]  /*aa00*/  HFMA2 R12, -RZ, RZ, 0, 5.9604644775390625e-08 ;  /* 0x00000001ff0c7431 */ /* 0x000fe400000001ff */
[----:B------:R-:W-:Y:S02]  /*aa10*/  IMAD.MOV.U32 R8, RZ, RZ, 0x1be ;  /* 0x000001beff087424 */ /* 0x000fe400078e00ff */
[----:B------:R-:W-:Y:S01]  /*aa20*/  IMAD.MOV.U32 R13, RZ, RZ, RZ ;  /* 0x000000ffff0d7224 */ /* 0x000fe200078e00ff */
[----:B------:R-:W4:Y:S01]  /*aa30*/  LDCU.64 UR6, c[0x4][0x88] ;  /* 0x01001100ff0677ac */ /* 0x000f220008000a00 */
[----:B------:R-:W1:Y:S01]  /*aa40*/  LDC.64 R14, c[0x4][R15] ;  /* 0x010000000f0e7b82 */ /* 0x000e620000000a00 */
[----:B------:R-:W5:Y:S01]  /*aa50*/  LDCU.64 UR4, c[0x4][0x10] ;  /* 0x01000200ff0477ac */ /* 0x000f620008000a00 */
[----:B---3--:R-:W-:Y:S01]  /*aa60*/  MOV R5, UR9 ;  /* 0x0000000900057c02 */ /* 0x008fe20008000f00 */
[----:B------:R-:W-:Y:S01]  /*aa70*/  IMAD.U32 R4, RZ, RZ, UR8 ;  /* 0x00000008ff047e24 */ /* 0x000fe2000f8e00ff */
[----:B----4-:R-:W-:Y:S01]  /*aa80*/  MOV R7, UR7 ;  /* 0x0000000700077c02 */ /* 0x010fe20008000f00 */
[----:B------:R-:W-:Y:S01]  /*aa90*/  IMAD.U32 R6, RZ, RZ, UR6 ;  /* 0x00000006ff067e24 */ /* 0x000fe2000f8e00ff */
[----:B-----5:R-:W-:Y:S01]  /*aaa0*/  MOV R11, UR5 ;  /* 0x00000005000b7c02 */ /* 0x020fe20008000f00 */
[----:B------:R-:W-:Y:S02]  /*aab0*/  IMAD.U32 R10, RZ, RZ, UR4 ;  /* 0x00000004ff0a7e24 */ /* 0x000fe4000f8e00ff */
[----:B------:R-:W-:Y:S07]  /*aac0*/  LEPC R20, `(.L_x_184) ;  /* 0x000000001014794e */ /* 0x000fee0000000000 */
[----:B-12---:R-:W-:Y:S05]  /*aad0*/  CALL.ABS.NOINC R14 ;  /* 0x000000000e007343 */ /* 0x006fea0003c00000 */
.L_x_184:
[----:B------:R-:W-:Y:S05]  /*aae0*/  WARPSYNC.ALL ;  /* 0x0000000000007948 */ /* 0x000fea0003800000 */
[C---:B------:R-:W-:Y:S01]  /*aaf0*/  R2UR UR4, R16.reuse ;  /* 0x00000000100472ca */ /* 0x040fe200000e0000 */
[----:B------:R-:W-:Y:S05]  /*ab00*/  VIADD R0, R16, 0x30 ;  /* 0x0000003010007836 */ /* 0x000fea0000000000 */
[----:B------:R-:W-:Y:S04]  /*ab10*/  SHF.R.U32.HI R0, RZ, 0x15, R0 ;  /* 0x00000015ff007819 */ /* 0x000fe80000011600 */
[----:B------:R-:W-:Y:S03]  /*ab20*/  ISETP.NE.AND P0, PT, R22, R0, PT ;  /* 0x000000001600720c */ /* 0x000fe60003f05270 */
[----:B------:R3:W-:Y:S10]  /*ab30*/  STTM.x8 tmem[UR4+0x20], R32 ;  /* 0x00002020000079ed */ /* 0x0007f400081c0004 */
[----:B------:R-:W-:Y:S05]  /*ab40*/  @!P0 BRA `(.L_x_185) ;  /* 0x0000000000408947 */ /* 0x000fea0003800000 */
[----:B------:R-:W4:Y:S01]  /*ab50*/  LDCU.64 UR8, c[0x4][0x80] ;  /* 0x01001000ff0877ac */ /* 0x000f220008000a00 */
[----:B------:R-:W-:Y:S01]  /*ab60*/  MOV R15, 0x0 ;  /* 0x00000000000f7802 */ /* 0x000fe20000000f00 */
[----:B------:R-:W-:Y:S02]  /*ab70*/  HFMA2 R12, -RZ, RZ, 0, 5.9604644775390625e-08 ;  /* 0x00000001ff0c7431 */ /* 0x000fe400000001ff */
[----:B------:R-:W-:Y:S02]  /*ab80*/  IMAD.MOV.U32 R8, RZ, RZ, 0x1be ;  /* 0x000001beff087424 */ /* 0x000fe400078e00ff */
[----:B------:R-:W-:Y:S01]  /*ab90*/  IMAD.MOV.U32 R13, RZ, RZ, RZ ;  /* 0x000000ffff0d7224 */ /* 0x000fe200078e00ff */
[----:B------:R-:W5:Y:S01]  /*aba0*/  LDCU.64 UR6, c[0x4][0x88] ;  /* 0x01001100ff0677ac */ /* 0x000f620008000a00 */
[----:B------:R-:W1:Y:S01]  /*abb0*/  LDC.64 R14, c[0x4][R15] ;  /* 0x010000000f0e7b82 */ /* 0x000e620000000a00 */
[----:B------:R-:W2:Y:S01]  /*abc0*/  LDCU.64 UR4, c[0x4][0x10] ;  /* 0x01000200ff0477ac */ /* 0x000ea20008000a00 */
[----:B----4-:R-:W-:Y:S01]  /*abd0*/  MOV R5, UR9 ;  /* 0x0000000900057c02 */ /* 0x010fe20008000f00 */
[----:B------:R-:W-:Y:S01]  /*abe0*/  IMAD.U32 R4, RZ, RZ, UR8 ;  /* 0x00000008ff047e24 */ /* 0x000fe2000f8e00ff */
[----:B-----5:R-:W-:Y:S01]  /*abf0*/  MOV R7, UR7 ;  /* 0x0000000700077c02 */ /* 0x020fe20008000f00 */
[----:B------:R-:W-:Y:S01]  /*ac00*/  IMAD.U32 R6, RZ, RZ, UR6 ;  /* 0x00000006ff067e24 */ /* 0x000fe2000f8e00ff */
[----:B--2---:R-:W-:Y:S01]  /*ac10*/  MOV R11, UR5 ;  /* 0x00000005000b7c02 */ /* 0x004fe20008000f00 */
[----:B------:R-:W-:Y:S02]  /*ac20*/  IMAD.U32 R10, RZ, RZ, UR4 ;  /* 0x00000004ff0a7e24 */ /* 0x000fe4000f8e00ff */
[----:B------:R-:W-:Y:S07]  /*ac30*/  LEPC R20, `(.L_x_185) ;  /* 0x000000001014794e */ /* 0x000fee0000000000 */
[----:B-1-3--:R-:W-:Y:S05]  /*ac40*/  CALL.ABS.NOINC R14 ;  /* 0x000000000e007343 */ /* 0x00afea0003c00000 */
.L_x_185:
[----:B------:R-:W4:Y:S01]  /*ac50*/  LDL.LU R17, [R1+0x14] ;  /* 0x0000140001117983 */ /* 0x000f220000300800 */
[----:B------:R-:W-:Y:S05]  /*ac60*/  WARPSYNC.ALL ;  /* 0x0000000000007948 */ /* 0x000fea0003800000 */
[----:B------:R-:W-:Y:S01]  /*ac70*/  R2UR UR4, R16 ;  /* 0x00000000100472ca */ /* 0x000fe200000e0000 */
[----:B------:R-:W-:Y:S11]  /*ac80*/  BSSY.RECONVERGENT B0, `(.L_x_186) ;  /* 0x0000008000007945 */ /* 0x000ff60003800200 */
[----:B------:R-:W-:Y:S01]  /*ac90*/  @!UPT UIADD3 URZ, UPT, UPT, URZ, URZ, URZ ;  /* 0x000000fffffff290 */ /* 0x000fe2000fffe0ff */
[----:B------:R1:W-:Y:S01]  /*aca0*/  STTM.x8 tmem[UR4+0x30], R24 ;  /* 0x00003018000079ed */ /* 0x0003e200081c0004 */
[----:B------:R-:W1:Y:S01]  /*acb0*/  FENCE.VIEW.ASYNC.T ;  /* 0x00000000000073c6 */ /* 0x000e620000000200 */
[----:B----4-:R-:W-:Y:S11]  /*acc0*/  ISETP.NE.AND P0, PT, R17, 0x3, PT ;  /* 0x000000031100780c */ /* 0x010ff60003f05270 */
[----:B------:R-:W-:Y:S02]  /*acd0*/  @!UPT UIADD3 URZ, UPT, UPT, URZ, URZ, URZ ;  /* 0x000000fffffff290 */ /* 0x000fe4000fffe0ff */
[----:B-1----:R-:W-:Y:S05]  /*ace0*/  @!P0 BRA `(.L_x_187) ;  /* 0x0000000000048947 */ /* 0x002fea0003800000 */
[----:B------:R-:W-:Y:S05]  /*acf0*/  BPT.TRAP 0x1 ;  /* 0x000000040000795c */ /* 0x000fea0000300000 */
.L_x_187:
[----:B------:R-:W-:Y:S05]  /*ad00*/  BSYNC.RECONVERGENT B0 ;  /* 0x0000000000007941 */ /* 0x000fea0003800200 */
.L_x_186:
[----:B------:R1:W-:Y:S01]  /*ad10*/  SYNCS.ARRIVE.TRANS64.A1T0 RZ, [R2+URZ+0x2e880], RZ ;  /* 0x02e880ff02ff79a7 */ /* 0x0003e200081000ff */
[----:B------:R-:W-:Y:S04]  /*ad20*/  BSSY.RECONVERGENT B0, `(.L_x_188) ;  /* 0x0000004000007945 */ /* 0x000fe80003800200 */
[----:B------:R-:W-:Y:S05]  /*ad30*/  @!P0 BRA `(.L_x_189) ;  /* 0x0000000000088947 */ /* 0x000fea0003800000 */
[----:B------:R-:W-:Y:S05]  /*ad40*/  BPT.TRAP 0x1 ;  /* 0x000000040000795c */ /* 0x000fea0000300000 */
[----:B------:R-:W-:Y:S05]  /*ad50*/  BPT.TRAP 0x1 ;  /* 0x000000040000795c */ /* 0x000fea0000300000 */
.L_x_189:
[----:B------:R-:W-:Y:S05]  /*ad60*/  BSYNC.RECONVERGENT B0 ;  /* 0x0000000000007941 */ /* 0x000fea0003800200 */
.L_x_188:
[----:B------:R-:W-:Y:S01]  /*ad70*/  IADD3 R0, PT, PT, R2, 0x2e858, RZ ;  /* 0x0002e85802007810 */ /* 0x000fe20007ffe0ff */
[----:B------:R-:W-:Y:S03]  /*ad80*/  BSSY.RECONVERGENT B0, `(.L_x_190) ;  /* 0x0000005000007945 */ /* 0x000fe60003800200 */
[----:B------:R-:W-:Y:S04]  /*ad90*/  PRMT R0, R72, 0x654, R0 ;  /* 0x0000065448007816 */ /* 0x000fe80000000000 */
[----:B------:R4:W-:Y:S01]  /*ada0*/  SYNCS.ARRIVE.TRANS64.RED.A1T0 RZ, [R0+URZ], RZ ;  /* 0x000000ff00ff79a7 */ /* 0x0009e200081004ff */
[----:B------:R-:W-:Y:S05]  /*adb0*/  @!P0 BRA `(.L_x_191) ;  /* 0x0000000000048947 */ /* 0x000fea0003800000 */
[----:B------:R-:W-:Y:S05]  /*adc0*/  BPT.TRAP 0x1 ;  /* 0x000000040000795c */ /* 0x000fea0000300000 */
.L_x_191:
[----:B------:R-:W-:Y:S05]  /*add0*/  BSYNC.RECONVERGENT B0 ;  /* 0x0000000000007941 */ /* 0x000fea0003800200 */
.L_x_190:
[----:B----4-:R-:W-:Y:S01]  /*ade0*/  IADD3 R0, PT, PT, R2, 0x2e838, RZ ;  /* 0x0002e83802007810 */ /* 0x010fe20007ffe0ff */
[----:B------:R-:W-:Y:S03]  /*adf0*/  BSSY.RECONVERGENT B0, `(.L_x_192) ;  /* 0x0000005000007945 */ /* 0x000fe60003800200 */
[----:B------:R-:W-:Y:S04]  /*ae00*/  PRMT R0, R72, 0x654, R0 ;  /* 0x0000065448007816 */ /* 0x000fe80000000000 */
[----:B------:R4:W-:Y:S01]  /*ae10*/  SYNCS.ARRIVE.TRANS64.RED.A1T0 RZ, [R0+URZ], RZ ;  /* 0x000000ff00ff79a7 */ /* 0x0009e200081004ff */
[----:B------:R-:W-:Y:S05]  /*ae20*/  @!P0 BRA `(.L_x_193) ;  /* 0x0000000000048947 */ /* 0x000fea0003800000 */
[----:B------:R-:W-:Y:S05]  /*ae30*/  BPT.TRAP 0x1 ;  /* 0x000000040000795c */ /* 0x000fea0000300000 */
.L_x_193:
[----:B------:R-:W-:Y:S05]  /*ae40*/  BSYNC.RECONVERGENT B0 ;  /* 0x0000000000007941 */ /* 0x000fea0003800200 */
.L_x_192:
[----:B----4-:R-:W-:Y:S01]  /*ae50*/  SHF.L.U32 R0, R125, 0x1f, RZ ;  /* 0x0000001f7d007819 */ /* 0x010fe200000006ff */
[----:B------:R-:W-:Y:S03]  /*ae60*/  BSSY B0, `(.L_x_194) ;  /* 0x0000003000007945 */ /* 0x000fe60003800000 */
[----:B------:R-:W4:Y:S02]  /*ae70*/  SYNCS.PHASECHK.TRANS64.TRYWAIT P1, [R2+URZ+0x2e840], R0 ;  /* 0x02e84000020075a7 */ /* 0x000f2400080211ff */
[----:B----4-:R-:W-:Y:S05]  /*ae80*/  @!P1 BRA `(.L_x_195) ;  /* 0x0000005400489947 */ /* 0x010fea0003800000 */
.L_x_305:
[----:B------:R-:W-:Y:S05]  /*ae90*/  BSYNC B0 ;  /* 0x0000000000007941 */ /* 0x000fea0003800000 */
.L_x_194:
[----:B------:R-:W-:Y:S04]  /*aea0*/  BSSY.RECONVERGENT B0, `(.L_x_196) ;  /* 0x0000003000007945 */ /* 0x000fe80003800200 */
[----:B------:R-:W-:Y:S05]  /*aeb0*/  @!P0 BRA `(.L_x_197) ;  /* 0x0000000000048947 */ /* 0x000fea0003800000 */
[----:B------:R-:W-:Y:S05]  /*aec0*/  BPT.TRAP 0x1 ;  /* 0x000000040000795c */ /* 0x000fea0000300000 */
.L_x_197:
[----:B------:R-:W-:Y:S05]  /*aed0*/  BSYNC.RECONVERGENT B0 ;  /* 0x0000000000007941 */ /* 0x000fea0003800200 */
.L_x_196:
[----:B----4-:R-:W4:Y:S01]  /*aee0*/  LDL R0, [R1+0x10] ;  /* 0x0000100001007983 */ /* 0x010f220000100800 */
[----:B------:R-:W-:Y:S01]  /*aef0*/  BSSY B0, `(.L_x_198) ;  /* 0x0000004000007945 */ /* 0x000fe20003800000 */
[----:B----4-:R-:W-:Y:S04]  /*af00*/  SHF.L.U32 R0, R0, 0x1f, RZ ;  /* 0x0000001f00007819 */ /* 0x010fe800000006ff */
[----:B------:R-:W4:Y:S02]  /*af10*/  SYNCS.PHASECHK.TRANS64.TRYWAIT P1, [R2+URZ+0x2e860], R0 ;  /* 0x02e86000020075a7 */ /* 0x000f2400080211ff */
[----:B----4-:R-:W-:Y:S05]  /*af20*/  @!P1 BRA `(.L_x_199) ;  /* 0x0000005400349947 */ /* 0x010fea0003800000 */
.L_x_306:
[----:B------:R-:W-:Y:S05]  /*af30*/  BSYNC B0 ;  /* 0x0000000000007941 */ /* 0x000fea0003800000 */
.L_x_198:
[----:B------:R-:W-:Y:S04]  /*af40*/  BSSY.RECONVERGENT B0, `(.L_x_200) ;  /* 0x0000003000007945 */ /* 0x000fe80003800200 */
[----:B------:R-:W-:Y:S05]  /*af50*/  @!P0 BRA `(.L_x_201) ;  /* 0x0000000000048947 */ /* 0x000fea0003800000 */
[----:B------:R-:W-:Y:S05]  /*af60*/  BPT.TRAP 0x1 ;  /* 0x000000040000795c */ /* 0x000fea0000300000 */
.L_x_201:
[----:B------:R-:W-:Y:S05]  /*af70*/  BSYNC.RECONVERGENT B0 ;  /* 0x0000000000007941 */ /* 0x000fea0003800200 */
.L_x_200:
[----:B----4-:R-:W4:Y:S01]  /*af80*/  LDL R0, [R1+0xc] ;  /* 0x00000c0001007983 */ /* 0x010f220000100800 */
[----:B------:R-:W-:Y:S01]  /*af90*/  VIADD R3, R74, 0xffffff80 ;  /* 0xffffff804a037836 */ /* 0x000fe20000000000 */
[----:B------:R-:W-:Y:S01]  /*afa0*/  BSSY B0, `(.L_x_202) ;  /* 0x000000a000007945 */ /* 0x000fe20003800000 */
[----:B------:R-:W5:Y:S03]  /*afb0*/  S2R R4, SR_TID.X ;  /* 0x0000000000047919 */ /* 0x000f660000002100 */
[----:B------:R-:W-:Y:S02]  /*afc0*/  SHF.R.U32.HI R3, RZ, 0x15, R3 ;  /* 0x00000015ff037819 */ /* 0x000fe40000011603 */
[----:B----4-:R-:W-:Y:S02]  /*afd0*/  SHF.L.U32 R0, R0, 0x1f, RZ ;  /* 0x0000001f00007819 */ /* 0x010fe400000006ff */
[----:B-----5:R-:W-:Y:S02]  /*afe0*/  SHF.R.U32.HI R4, RZ, 0x5, R4 ;  /* 0x00000005ff047819 */ /* 0x020fe40000011604 */
[----:B------:R-:W4:Y:S02]  /*aff0*/  SYNCS.PHASECHK.TRANS64.TRYWAIT P1, [R2+URZ+0x2e898], R0 ;  /* 0x02e89800020075a7 */ /* 0x000f2400080211ff */
[----:B------:R-:W-:Y:S04]  /*b000*/  LOP3.LUT R4, R4, 0x3, RZ, 0xc0, !PT ;  /* 0x0000000304047812 */ /* 0x000fe800078ec0ff */
[----:B------:R-:W-:Y:S01]  /*b010*/  ISETP.NE.AND P0, PT, R4, R3, PT ;  /* 0x000000030400720c */ /* 0x000fe20003f05270 */
[----:B------:R-:W-:Y:S01]  /*b020*/  @!UPT UIADD3 URZ, UPT, UPT, URZ, URZ, URZ ;  /* 0x000000fffffff290 */ /* 0x000fe2000fffe0ff */
[----:B----4-:R-:W-:Y:S11]  /*b030*/  @!P1 BRA `(.L_x_203) ;  /* 0x0000005400049947 */ /* 0x010ff60003800000 */
.L_x_307:
[----:B------:R-:W-:Y:S05]  /*b040*/  BSYNC B0 ;  /* 0x0000000000007941 */ /* 0x000fea0003800000 */
.L_x_202:
[----:B------:R-:W-:Y:S05]  /*b050*/  @!P0 BRA `(.L_x_204) ;  /* 0x0000000000408947 */ /* 0x000fea0003800000 */
[----:B------:R-:W5:Y:S01]  /*b060*/  LDCU.64 UR8, c[0x4][0x80] ;  /* 0x01001000ff0877ac */ /* 0x000f620008000a00 */
[----:B------:R-:W-:Y:S01]  /*b070*/  MOV R3, 0x0 ;  /* 0x0000000000037802 */ /* 0x000fe20000000f00 */
[----:B------:R-:W-:Y:S02]  /*b080*/  HFMA2 R12, -RZ, RZ, 0, 5.9604644775390625e-08 ;  /* 0x00000001ff0c7431 */ /* 0x000fe400000001ff */
[----:B------:R-:W-:Y:S02]  /*b090*/  IMAD.MOV.U32 R8, RZ, RZ, 0x192 ;  /* 0x00000192ff087424 */ /* 0x000fe400078e00ff */
[----:B------:R-:W-:Y:S01]  /*b0a0*/  IMAD.MOV.U32 R13, RZ, RZ, RZ ;  /* 0x000000ffff0d7224 */ /* 0x000fe200078e00ff */
[----:B------:R-:W2:Y:S01]  /*b0b0*/  LDCU.64 UR6, c[0x4][0x88] ;  /* 0x01001100ff0677ac */ /* 0x000ea20008000a00 */
[----:B-1--4-:R-:W1:Y:S01]  /*b0c0*/  LDC.64 R2, c[0x4][R3] ;  /* 0x0100000003027b82 */ /* 0x012e620000000a00 */
[----:B------:R-:W4:Y:S01]  /*b0d0*/  LDCU.64 UR4, c[0x4][0x8] ;  /* 0x01000100ff0477ac */ /* 0x000f220008000a00 */
[----:B-----5:R-:W-:Y:S01]  /*b0e0*/  MOV R5, UR9 ;  /* 0x0000000900057c02 */ /* 0x020fe20008000f00 */
[----:B------:R-:W-:Y:S01]  /*b0f0*/  IMAD.U32 R4, RZ, RZ, UR8 ;  /* 0x00000008ff047e24 */ /* 0x000fe2000f8e00ff */
[----:B--2---:R-:W-:Y:S01]  /*b100*/  MOV R7, UR7 ;  /* 0x0000000700077c02 */ /* 0x004fe20008000f00 */
[----:B------:R-:W-:Y:S01]  /*b110*/  IMAD.U32 R6, RZ, RZ, UR6 ;  /* 0x00000006ff067e24 */ /* 0x000fe2000f8e00ff */
[----:B----4-:R-:W-:Y:S01]  /*b120*/  MOV R11, UR5 ;  /* 0x00000005000b7c02 */ /* 0x010fe20008000f00 */
[----:B------:R-:W-:Y:S02]  /*b130*/  IMAD.U32 R10, RZ, RZ, UR4 ;  /* 0x00000004ff0a7e24 */ /* 0x000fe4000f8e00ff */
[----:B------:R-:W-:Y:S07]  /*b140*/  LEPC R20, `(.L_x_204) ;  /* 0x000000001014794e */ /* 0x000fee0000000000 */
[----:B-1-3--:R-:W-:Y:S05]  /*b150*/  CALL.ABS.NOINC R2 ;  /* 0x0000000002007343 */ /* 0x00afea0003c00000 */
.L_x_204:
[----:B------:R-:W5:Y:S01]  /*b160*/  S2R R16, SR_TID.X ;  /* 0x0000000000107919 */ /* 0x000f620000002100 */
[----:B------:R-:W-:Y:S05]  /*b170*/  WARPSYNC.ALL ;  /* 0x0000000000007948 */ /* 0x000fea0003800000 */
[C---:B------:R-:W-:Y:S01]  /*b180*/  R2UR UR4, R74.reuse ;  /* 0x000000004a0472ca */ /* 0x040fe200000e0000 */
[----:B----4-:R-:W-:Y:S05]  /*b190*/  VIADD R0, R74, 0xffffffa0 ;  /* 0xffffffa04a007836 */ /* 0x010fea0000000000 */
[----:B------:R-:W-:Y:S07]  /*b1a0*/  SHF.R.U32.HI R0, RZ, 0x15, R0 ;  /* 0x00000015ff007819 */ /* 0x000fee0000011600 */
[----:B--2---:R-:W2:Y:S01]  /*b1b0*/  LDTM.x16 R40, tmem[UR4+-0x80] ;  /* 0xffff8004002879ee */ /* 0x004ea2000824ff00 */
[----:B-----5:R-:W-:Y:S04]  /*b1c0*/  SHF.R.U32.HI R16, RZ, 0x5, R16 ;  /* 0x00000005ff107819 */ /* 0x020fe80000011610 */
[----:B------:R-:W-:Y:S04]  /*b1d0*/  LOP3.LUT R16, R16, 0x3, RZ, 0xc0, !PT ;  /* 0x0000000310107812 */ /* 0x000fe800078ec0ff */
[----:B------:R-:W-:Y:S11]  /*b1e0*/  ISETP.NE.AND P0, PT, R16, R0, PT ;  /* 0x000000001000720c */ /* 0x000ff60003f05270 */
[----:B------:R-:W-:Y:S02]  /*b1f0*/  @!UPT UIADD3 URZ, UPT, UPT, URZ, URZ, URZ ;  /* 0x000000fffffff290 */ /* 0x000fe4000fffe0ff */
[----:B--2---:R-:W-:Y:S05]  /*b200*/  @!P0 BRA `(.L_x_205) ;  /* 0x0000000000408947 */ /* 0x004fea0003800000 */
[----:B------:R-:W2:Y:S01]  /*b210*/  LDCU.64 UR8, c[0x4][0x80] ;  /* 0x01001000ff0877ac */ /* 0x000ea20008000a00 */
[----:B------:R-:W-:Y:S01]  /*b220*/  MOV R3, 0x0 ;  /* 0x0000000000037802 */ /* 0x000fe20000000f00 */
[----:B------:R-:W-:Y:S02]  /*b230*/  HFMA2 R12, -RZ, RZ, 0, 5.9604644775390625e-08 ;  /* 0x00000001ff0c7431 */ /* 0x000fe400000001ff */
[----:B------:R-:W-:Y:S02]  /*b240*/  IMAD.MOV.U32 R8, RZ, RZ, 0x192 ;  /* 0x00000192ff087424 */ /* 0x000fe400078e00ff */
[----:B------:R-:W-:Y:S01]  /*b250*/  IMAD.MOV.U32 R13, RZ, RZ, RZ ;  /* 0x000000ffff0d7224 */ /* 0x000fe200078e00ff */
[----:B------:R-:W4:Y:S01]  /*b260*/  LDCU.64 UR6, c[0x4][0x88] ;  /* 0x01001100ff0677ac */ /* 0x000f220008000a00 */
[----:B-1----:R-:W1:Y:S01]  /*b270*/  LDC.64 R2, c[0x4][R3] ;  /* 0x0100000003027b82 */ /* 0x002e620000000a00 */
[----:B------:R-:W5:Y:S01]  /*b280*/  LDCU.64 UR4, c[0x4][0x8] ;  /* 0x01000100ff0477ac */ /* 0x000f620008000a00 */
[----:B--2---:R-:W-:Y:S01]  /*b290*/  MOV R5, UR9 ;  /* 0x0000000900057c02 */ /* 0x004fe20008000f00 */
[----:B------:R-:W-:Y:S01]  /*b2a0*/  IMAD.U32 R4, RZ, RZ, UR8 ;  /* 0x00000008ff047e24 */ /* 0x000fe2000f8e00ff */
[----:B----4-:R-:W-:Y:S01]  /*b2b0*/  MOV R7, UR7 ;  /* 0x0000000700077c02 */ /* 0x010fe20008000f00 */
[----:B------:R-:W-:Y:S01]  /*b2c0*/  IMAD.U32 R6, RZ, RZ, UR6 ;  /* 0x00000006ff067e24 */ /* 0x000fe2000f8e00ff */
[----:B-----5:R-:W-:Y:S01]  /*b2d0*/  MOV R11, UR5 ;  /* 0x00000005000b7c02 */ /* 0x020fe20008000f00 */
[----:B------:R-:W-:Y:S02]  /*b2e0*/  IMAD.U32 R10, RZ, RZ, UR4 ;  /* 0x00000004ff0a7e24 */ /* 0x000fe4000f8e00ff */
[----:B------:R-:W-:Y:S07]  /*b2f0*/  LEPC R20, `(.L_x_205) ;  /* 0x000000001014794e */ /* 0x000fee0000000000 */
[----:B-1-3--:R-:W-:Y:S05]  /*b300*/  CALL.ABS.NOINC R2 ;  /* 0x0000000002007343 */ /* 0x00afea0003c00000 */
.L_x_205:
[----:B------:R-:W-:Y:S05]  /*b310*/  WARPSYNC.ALL ;  /* 0x0000000000007948 */ /* 0x000fea0003800000 */
[C---:B------:R-:W-:Y:S01]  /*b320*/  R2UR UR4, R74.reuse ;  /* 0x000000004a0472ca */ /* 0x040fe200000e0000 */
[----:B------:R-:W-:Y:S05]  /*b330*/  VIADD R0, R74, 0xffffffc0 ;  /* 0xffffffc04a007836 */ /* 0x000fea0000000000 */
[----:B------:R-:W-:Y:S04]  /*b340*/  SHF.R.U32.HI R0, RZ, 0x15, R0 ;  /* 0x00000015ff007819 */ /* 0x000fe80000011600 */
[----:B------:R-:W-:Y:S03]  /*b350*/  ISETP.NE.AND P0, PT, R16, R0, PT ;  /* 0x000000001000720c */ /* 0x000fe60003f05270 */
[----:B---3--:R-:W2:Y:S10]  /*b360*/  LDTM.x16 R24, tmem[UR4+-0x60] ;  /* 0xffffa004001879ee */ /* 0x008eb4000824ff00 */
[----:B--2---:R-:W-:Y:S05]  /*b370*/  @!P0 BRA `(.L_x_206) ;  /* 0x0000000000408947 */ /* 0x004fea0003800000 */
[----:B------:R-:W2:Y:S01]  /*b380*/  LDCU.64 UR8, c[0x4][0x80] ;  /* 0x01001000ff0877ac */ /* 0x000ea20008000a00 */
[----:B------:R-:W-:Y:S01]  /*b390*/  MOV R3, 0x0 ;  /* 0x0000000000037802 */ /* 0x000fe20000000f00 */
[----:B------:R-:W-:Y:S02]  /*b3a0*/  HFMA2 R12, -RZ, RZ, 0, 5.9604644775390625e-08 ;  /* 0x00000001ff0c7431 */ /* 0x000fe400000001ff */
[----:B------:R-:W-:Y:S02]  /*b3b0*/  IMAD.MOV.U32 R8, RZ, RZ, 0x192 ;  /* 0x00000192ff087424 */ /* 0x000fe400078e00ff */
[----:B------:R-:W-:Y:S01]  /*b3c0*/  IMAD.MOV.U32 R13, RZ, RZ, RZ ;  /* 0x000000ffff0d7224 */ /* 0x000fe200078e00ff */
[----:B------:R-:W3:Y:S01]  /*b3d0*/  LDCU.64 UR6, c[0x4][0x88] ;  /* 0x01001100ff0677ac */ /* 0x000ee20008000a00 */
[----:B-1----:R-:W1:Y:S01]  /*b3e0*/  LDC.64 R2, c[0x4][R3] ;  /* 0x0100000003027b82 */ /* 0x002e620000000a00 */
[----:B------:R-:W4:Y:S01]  /*b3f0*/  LDCU.64 UR4, c[0x4][0x8] ;  /* 0x01000100ff0477ac */ /* 0x000f220008000a00 */
[----:B--2---:R-:W-:Y:S01]  /*b400*/  MOV R5, UR9 ;  /* 0x0000000900057c02 */ /* 0x004fe20008000f00 */
[----:B------:R-:W-:Y:S01]  /*b410*/  IMAD.U32 R4, RZ, RZ, UR8 ;  /* 0x00000008ff047e24 */ /* 0x000fe2000f8e00ff */
[----:B---3--:R-:W-:Y:S01]  /*b420*/  MOV R7, UR7 ;  /* 0x0000000700077c02 */ /* 0x008fe20008000f00 */
[----:B------:R-:W-:Y:S01]  /*b430*/  IMAD.U32 R6, RZ, RZ, UR6 ;  /* 0x00000006ff067e24 */ /* 0x000fe2000f8e00ff */
[----:B----4-:R-:W-:Y:S01]  /*b440*/  MOV R11, UR5 ;  /* 0x00000005000b7c02 */ /* 0x010fe20008000f00 */
[----:B------:R-:W-:Y:S02]  /*b450*/  IMAD.U32 R10, RZ, RZ, UR4 ;  /* 0x00000004ff0a7e24 */ /* 0x000fe4000f8e00ff */
[----:B------:R-:W-:Y:S07]  /*b460*/  LEPC R20, `(.L_x_206) ;  /* 0x000000001014794e */ /* 0x000fee0000000000 */
[----:B-1----:R-:W-:Y:S05]  /*b470*/  CALL.ABS.NOINC R2 ;  /* 0x0000000002007343 */ /* 0x002fea0003c00000 */
.L_x_206:
[----:B------:R-:W-:Y:S01]  /*b480*/  LOP3.LUT R75, R75, 0x100, RZ, 0xfc, !PT ;  /* 0x000001004b4b7812 */ /* 0x000fe200078efcff */
[----:B------:R-:W-:Y:S05]  /*b490*/  WARPSYNC.ALL ;  /* 0x0000000000007948 */ /* 0x000fea0003800000 */
[----:B------:R-:W-:Y:S01]  /*b4a0*/  R2UR UR5, R75 ;  /* 0x000000004b0572ca */ /* 0x000fe200000e0000 */
[----:B------:R-:W2:Y:S01]  /*b4b0*/  S2R R72, SR_TID.X ;  /* 0x0000000000487919 */ /* 0x000ea20000002100 */
[----:B------:R-:W3:Y:S01]  /*b4c0*/  S2UR UR38, SR_CgaCtaId ;  /* 0x00000000002679c3 */ /* 0x000ee20000008800 */
[----:B------:R-:W-:Y:S01]  /*b4d0*/  UMOV UR4, 0x400 ;  /* 0x0000040000047882 */ /* 0x000fe20000000000 */
[----:B--2---:R-:W-:Y:S01]  /*b4e0*/  SHF.R.U32.HI R73, RZ, 0x1, R72 ;  /* 0x00000001ff497819 */ /* 0x004fe20000011648 */
[----:B---3--:R-:W-:Y:S03]  /*b4f0*/  ULEA UR36, UR38, UR4, 0x18 ;  /* 0x0000000426247291 */ /* 0x008fe6000f8ec0ff */
[----:B------:R-:W-:Y:S06]  /*b500*/  LOP3.LUT R73, R73, 0x40, RZ, 0xc0, !PT ;  /* 0x0000004049497812 */ /* 0x000fec00078ec0ff */
[----:B------:R-:W1:Y:S08]  /*b510*/  LDS.128 R12, [R73+UR36+0x2e200] ;  /* 0x02e20024490c7984 */ /* 0x000e700008000c00 */
[----:B------:R-:W2:Y:S08]  /*b520*/  LDS.128 R16, [R73+UR36+0x2e210] ;  /* 0x02e2102449107984 */ /* 0x000eb00008000c00 */
[----:B------:R-:W3:Y:S08]  /*b530*/  LDS.128 R8, [R73+UR36+0x2e220] ;  /* 0x02e2202449087984 */ /* 0x000ef00008000c00 */
[----:B------:R-:W4:Y:S08]  /*b540*/  LDS.128 R4, [R73+UR36+0x2e230] ;  /* 0x02e2302449047984 */ /* 0x000f300008000c00 */
[----:B------:R-:W5:Y:S01]  /*b550*/  LDS.128 R20, [R73+UR36+0x2e280] ;  /* 0x02e2802449147984 */ /* 0x000f620008000c00 */
[----:B-1----:R-:W-:Y:S01]  /*b560*/  FADD2 R2, R40.F32x2.HI_LO, R12.F32x2.HI_LO ;  /* 0x0000000c2802724b */ /* 0x002fe20000000000 */
[----:B------:R-:W-:Y:S01]  /*b570*/  SHF.R.U32.HI R40, RZ, 0x3, R72 ;  /* 0x00000003ff287819 */ /* 0x000fe20000011648 */
[----:B------:R-:W-:Y:S02]  /*b580*/  FADD2 R12, R42.F32x2.HI_LO, R14.F32x2.HI_LO ;  /* 0x0000000e2a0c724b */ /* 0x000fe40000000000 */
[----:B------:R-:W-:Y:S02]  /*b590*/  IMAD.U32 R41, R72, 0x10000, RZ ;  /* 0x0001000048297824 */ /* 0x000fe400078e00ff */
[----:B------:R-:W-:Y:S02]  /*b5a0*/  FMUL2 R2, R2.F32x2.HI_LO, R56.F32x2.HI_LO ;  /* 0x000000380202724a */ /* 0x000fe40000000000 */
[----:B------:R-:W-:Y:S01]  /*b5b0*/  FMUL2 R12, R12.F32x2.HI_LO, R58.F32x2.HI_LO ;  /* 0x0000003a0c0c724a */ /* 0x000fe20000000000 */
[----:B------:R-:W-:Y:S01]  /*b5c0*/  LOP3.LUT R0, R41, 0x600010, R40, 0xc8, !PT ;  /* 0x0060001029007812 */ /* 0x000fe200078ec828 */
[----:B--2---:R-:W-:Y:S01]  /*b5d0*/  FADD2 R14, R44.F32x2.HI_LO, R16.F32x2.HI_LO ;  /* 0x000000102c0e724b */ /* 0x004fe20000000000 */
[----:B------:R-:W-:Y:S02]  /*b5e0*/  F2FP.BF16.F32.PACK_AB R2, R3, R2 ;  /* 0x000000020302723e */ /* 0x000fe400000010ff */
[----:B------:R-:W-:Y:S01]  /*b5f0*/  LOP3.LUT R0, R0, 0x120, RZ, 0xfc, !PT ;  /* 0x0000012000007812 */ /* 0x000fe200078efcff */
[----:B------:R-:W-:Y:S01]  /*b600*/  FMUL2 R14, R14.F32x2.HI_LO, R60.F32x2.HI_LO ;  /* 0x0000003c0e0e724a */ /* 0x000fe20000000000 */
[----:B------:R-:W-:Y:S02]  /*b610*/  PRMT R42, R2, 0x7632, R42 ;  /* 0x00007632022a7816 */ /* 0x000fe4000000002a */
[----:B------:R-:W-:Y:S01]  /*b620*/  R2UR UR4, R0 ;  /* 0x00000000000472ca */ /* 0x000fe200000e0000 */
[----:B---3--:R-:W-:Y:S01]  /*b630*/  FADD2 R48, R48.F32x2.HI_LO, R8.F32x2.HI_LO ;  /* 0x000000083030724b */ /* 0x008fe20000000000 */
[----:B------:R-:W-:Y:S01]  /*b640*/  F2FP.BF16.F32.PACK_AB R0, R13, R12 ;  /* 0x0000000c0d00723e */ /* 0x000fe200000010ff */
[----:B------:R-:W-:Y:S02]  /*b650*/  FADD2 R12, R46.F32x2.HI_LO, R18.F32x2.HI_LO ;  /* 0x000000122e0c724b */ /* 0x000fe40000000000 */
[----:B------:R-:W1:Y:S01]  /*b660*/  LDS.128 R16, [R73+UR36+0x2e290] ;  /* 0x02e2902449107984 */ /* 0x000e620008000c00 */
[----:B------:R-:W-:Y:S01]  /*b670*/  PRMT R43, R0, 0x7632, R43 ;  /* 0x00007632002b7816 */ /* 0x000fe2000000002b */
[----:B------:R-:W-:Y:S01]  /*b680*/  FADD2 R50, R50.F32x2.HI_LO, R10.F32x2.HI_LO ;  /* 0x0000000a3232724b */ /* 0x000fe20000000000 */
[----:B------:R-:W-:Y:S01]  /*b690*/  PRMT R56, R0, 0x7610, R56 ;  /* 0x0000761000387816 */ /* 0x000fe20000000038 */
[----:B----4-:R-:W-:Y:S01]  /*b6a0*/  FADD2 R52, R52.F32x2.HI_LO, R4.F32x2.HI_LO ;  /* 0x000000043434724b */ /* 0x010fe20000000000 */
[----:B------:R-:W-:Y:S01]  /*b6b0*/  F2FP.BF16.F32.PACK_AB R0, R15, R14 ;  /* 0x0000000e0f00723e */ /* 0x000fe200000010ff */
[----:B------:R-:W-:Y:S02]  /*b6c0*/  FADD2 R54, R54.F32x2.HI_LO, R6.F32x2.HI_LO ;  /* 0x000000063636724b */ /* 0x000fe40000000000 */
[----:B------:R-:W2:Y:S01]  /*b6d0*/  LDS.128 R8, [R73+UR36+0x2e2a0] ;  /* 0x02e2a02449087984 */ /* 0x000ea20008000c00 */
[----:B------:R-:W-:Y:S01]  /*b6e0*/  PRMT R57, R0, 0x7632, R57 ;  /* 0x0000763200397816 */ /* 0x000fe20000000039 */
[----:B------:R-:W-:Y:S01]  /*b6f0*/  FMUL2 R52, R52.F32x2.HI_LO, R68.F32x2.HI_LO ;  /* 0x000000443434724a */ /* 0x000fe20000000000 */
[----:B------:R-:W-:Y:S01]  /*b700*/  PRMT R58, R0, 0x7610, R58 ;  /* 0x00007610003a7816 */ /* 0x000fe2000000003a */
[----:B------:R-:W-:Y:S02]  /*b710*/  FMUL2 R54, R54.F32x2.HI_LO, R70.F32x2.HI_LO ;  /* 0x000000463636724a */ /* 0x000fe40000000000 */
[----:B------:R-:W-:Y:S01]  /*b720*/  FMUL2 R12, R12.F32x2.HI_LO, R62.F32x2.HI_LO ;  /* 0x0000003e0c0c724a */ /* 0x000fe20000000000 */
[----:B------:R-:W-:Y:S01]  /*b730*/  F2FP.BF16.F32.PACK_AB R52, R53, R52 ;  /* 0x000000343534723e */ /* 0x000fe200000010ff */
[----:B------:R-:W3:Y:S01]  /*b740*/  LDS.128 R4, [R73+UR36+0x2e2b0] ;  /* 0x02e2b02449047984 */ /* 0x000ee20008000c00 */
[----:B------:R-:W-:Y:S01]  /*b750*/  F2FP.BF16.F32.PACK_AB R54, R55, R54 ;  /* 0x000000363736723e */ /* 0x000fe200000010ff */
[----:B-----5:R-:W-:Y:S01]  /*b760*/  FADD2 R26, R26.F32x2.HI_LO, R22.F32x2.HI_LO ;  /* 0x000000161a1a724b */ /* 0x020fe20000000000 */
[----:B------:R-:W-:Y:S01]  /*b770*/  PRMT R61, R52, 0x7632, R61 ;  /* 0x00007632343d7816 */ /* 0x000fe2000000003d */
[----:B------:R-:W-:Y:S01]  /*b780*/  FADD2 R24, R24.F32x2.HI_LO, R20.F32x2.HI_LO ;  /* 0x000000141818724b */ /* 0x000fe20000000000 */
[----:B------:R-:W-:Y:S01]  /*b790*/  PRMT R62, R52, 0x7610, R62 ;  /* 0x00007610343e7816 */ /* 0x000fe2000000003e */
[----:B------:R-:W-:Y:S01]  /*b7a0*/  FMUL2 R26, R26.F32x2.HI_LO, R78.F32x2.HI_LO ;  /* 0x0000004e1a1a724a */ /* 0x000fe20000000000 */
[----:B------:R-:W-:Y:S01]  /*b7b0*/  PRMT R63, R54, 0x7632, R63 ;  /* 0x00007632363f7816 */ /* 0x000fe2000000003f */
[----:B------:R-:W-:Y:S01]  /*b7c0*/  LDS.128 R44, [R73+UR36+0x2e300] ;  /* 0x02e30024492c7984 */ /* 0x000fe20008000c00 */
[----:B------:R-:W-:Y:S01]  /*b7d0*/  F2FP.BF16.F32.PACK_AB R12, R13, R12 ;  /* 0x0000000c0d0c723e */ /* 0x000fe200000010ff */
[----:B------:R-:W-:Y:S02]  /*b7e0*/  FMUL2 R24, R24.F32x2.HI_LO, R76.F32x2.HI_LO ;  /* 0x0000004c1818724a */ /* 0x000fe40000000000 */
[----:B------:R-:W-:Y:S01]  /*b7f0*/  FMUL2 R48, R48.F32x2.HI_LO, R64.F32x2.HI_LO ;  /* 0x000000403030724a */ /* 0x000fe20000000000 */
[----:B------:R-:W-:Y:S01]  /*b800*/  PRMT R64, R54, 0x7610, R64 ;  /* 0x0000761036407816 */ /* 0x000fe20000000040 */
[----:B------:R-:W-:Y:S01]  /*b810*/  FMUL2 R50, R50.F32x2.HI_LO, R66.F32x2.HI_LO ;  /* 0x000000423232724a */ /* 0x000fe20000000000 */
[----:B------:R-:W-:Y:S01]  /*b820*/  F2FP.BF16.F32.PACK_AB R24, R25, R24 ;  /* 0x000000181918723e */ /* 0x000fe200000010ff */
[----:B------:R-:W4:Y:S01]  /*b830*/  LDS.128 R52, [R73+UR36+0x2e310] ;  /* 0x02e3102449347984 */ /* 0x000f220008000c00 */
[----:B------:R-:W-:Y:S02]  /*b840*/  F2FP.BF16.F32.PACK_AB R0, R49, R48 ;  /* 0x000000303100723e */ /* 0x000fe400000010ff */
[----:B------:R-:W-:Y:S02]  /*b850*/  PRMT R59, R12, 0x7632, R59 ;  /* 0x000076320c3b7816 */ /* 0x000fe4000000003b */
[C---:B------:R-:W-:Y:S02]  /*b860*/  PRMT R48, R0.reuse, 0x7632, R48 ;  /* 0x0000763200307816 */ /* 0x040fe40000000030 */
[----:B------:R-:W-:Y:S01]  /*b870*/  PRMT R49, R0, 0x7610, R49 ;  /* 0x0000761000317816 */ /* 0x000fe20000000031 */
[----:B-1----:R-:W-:Y:S01]  /*b880*/  FADD2 R28, R28.F32x2.HI_LO, R16.F32x2.HI_LO ;  /* 0x000000101c1c724b */ /* 0x002fe20000000000 */
[----:B------:R-:W-:Y:S01]  /*b890*/  F2FP.BF16.F32.PACK_AB R0, R27, R26 ;  /* 0x0000001a1b00723e */ /* 0x000fe200000010ff */
[----:B------:R-:W-:Y:S01]  /*b8a0*/  FADD2 R30, R30.F32x2.HI_LO, R18.F32x2.HI_LO ;  /* 0x000000121e1e724b */ /* 0x000fe20000000000 */
[----:B------:R-:W-:Y:S01]  /*b8b0*/  PRMT R60, R12, 0x7610, R60 ;  /* 0x000076100c3c7816 */ /* 0x000fe2000000003c */
[----:B------:R-:W-:Y:S01]  /*b8c0*/  FMUL2 R28, R28.F32x2.HI_LO, R82.F32x2.HI_LO ;  /* 0x000000521c1c724a */ /* 0x000fe20000000000 */
[----:B------:R-:W-:Y:S01]  /*b8d0*/  PRMT R67, R0, 0x7632, R67 ;  /* 0x0000763200437816 */ /* 0x000fe20000000043 */
[----:B------:R-:W-:Y:S01]  /*b8e0*/  FMUL2 R30, R30.F32x2.HI_LO, R86.F32x2.HI_LO ;  /* 0x000000561e1e724a */ /* 0x000fe20000000000 */
[----:B------:R-:W-:Y:S01]  /*b8f0*/  PRMT R68, R0, 0x7610, R68 ;  /* 0x0000761000447816 */ /* 0x000fe20000000044 */
[----:B--2---:R-:W-:Y:S01]  /*b900*/  FADD2 R32, R32.F32x2.HI_LO, R8.F32x2.HI_LO ;  /* 0x000000082020724b */ /* 0x004fe20000000000 */
[----:B------:R-:W-:Y:S01]  /*b910*/  F2FP.BF16.F32.PACK_AB R0, R29, R28 ;  /* 0x0000001c1d00723e */ /* 0x000fe200000010ff */
[----:B------:R-:W-:Y:S01]  /*b920*/  FADD2 R34, R34.F32x2.HI_LO, R10.F32x2.HI_LO ;  /* 0x0000000a2222724b */ /* 0x000fe20000000000 */
[----:B------:R-:W-:Y:S01]  /*b930*/  F2FP.BF16.F32.PACK_AB R3, R31, R30 ;  /* 0x0000001e1f03723e */ /* 0x000fe200000010ff */
[----:B------:R-:W-:Y:S01]  /*b940*/  FMUL2 R32, R32.F32x2.HI_LO, R80.F32x2.HI_LO ;  /* 0x000000502020724a */ /* 0x000fe20000000000 */
[C---:B------:R-:W-:Y:S01]  /*b950*/  PRMT R65, R24.reuse, 0x7632, R65 ;  /* 0x0000763218417816 */ /* 0x040fe20000000041 */
[----:B------:R-:W1:Y:S01]  /*b960*/  LDS.128 R28, [R73+UR36+0x2e320] ;  /* 0x02e32024491c7984 */ /* 0x000e620008000c00 */
[----:B------:R-:W-:Y:S01]  /*b970*/  PRMT R66, R24, 0x7610, R66 ;  /* 0x0000761018427816 */ /* 0x000fe20000000042 */
[----:B------:R-:W-:Y:S01]  /*b980*/  FMUL2 R34, R34.F32x2.HI_LO, R84.F32x2.HI_LO ;  /* 0x000000542222724a */ /* 0x000fe20000000000 */
[----:B------:R-:W-:Y:S01]  /*b990*/  PRMT R69, R0, 0x7632, R69 ;  /* 0x0000763200457816 */ /* 0x000fe20000000045 */
[----:B---3--:R-:W-:Y:S01]  /*b9a0*/  FADD2 R36, R36.F32x2.HI_LO, R4.F32x2.HI_LO ;  /* 0x000000042424724b */ /* 0x008fe20000000000 */
[----:B------:R-:W-:Y:S01]  /*b9b0*/  PRMT R70, R0, 0x7610, R70 ;  /* 0x0000761000467816 */ /* 0x000fe20000000046 */
[----:B------:R-:W-:Y:S01]  /*b9c0*/  FADD2 R38, R38.F32x2.HI_LO, R6.F32x2.HI_LO ;  /* 0x000000062626724b */ /* 0x000fe20000000000 */
[C---:B------:R-:W-:Y:S01]  /*b9d0*/  PRMT R71, R3.reuse, 0x7632, R71 ;  /* 0x0000763203477816 */ /* 0x040fe20000000047 */
[----:B------:R-:W4:Y:S01]  /*b9e0*/  LDTM.x16 R12, tmem[UR5] ;  /* 0x00000005000c79ee */ /* 0x000f220008240000 */
[----:B------:R-:W-:Y:S01]  /*b9f0*/  PRMT R74, R3, 0x7610, R74 ;  /* 0x00007610034a7816 */ /* 0x000fe2000000004a */
[----:B------:R-:W-:Y:S01]  /*ba00*/  FMUL2 R36, R36.F32x2.HI_LO, R88.F32x2.HI_LO ;  /* 0x000000582424724a */ /* 0x000fe20000000000 */
[----:B------:R-:W-:Y:S01]  /*ba10*/  F2FP.BF16.F32.PACK_AB R0, R33, R32 ;  /* 0x000000202100723e */ /* 0x000fe200000010ff */
[----:B------:R-:W-:Y:S01]  /*ba20*/  FMUL2 R38, R38.F32x2.HI_LO, R90.F32x2.HI_LO ;  /* 0x0000005a2626724a */ /* 0x000fe20000000000 */
[----:B------:R-:W-:Y:S01]  /*ba30*/  F2FP.BF16.F32.PACK_AB R3, R35, R34 ;  /* 0x000000222303723e */ /* 0x000fe200000010ff */
[----:B------:R-:W-:Y:S01]  /*ba40*/  UMOV UR5, 0x33334444 ;  /* 0x3333444400057882 */ /* 0x000fe20000000000 */
[C---:B------:R-:W-:Y:S01]  /*ba50*/  PRMT R75, R0.reuse, 0x7632, R75 ;  /* 0x00007632004b7816 */ /* 0x040fe2000000004b */
[----:B------:R-:W2:Y:S01]  /*ba60*/  LDS.128 R32, [R73+UR36+0x2e330] ;  /* 0x02e3302449207984 */ /* 0x000ea20008000c00 */
[----:B------:R-:W-:Y:S02]  /*ba70*/  PRMT R76, R0, 0x7610, R76 ;  /* 0x00007610004c7816 */ /* 0x000fe4000000004c */
[C---:B------:R-:W-:Y:S02]  /*ba80*/  PRMT R77, R3.reuse, 0x7632, R77 ;  /* 0x00007632034d7816 */ /* 0x040fe4000000004d */
[----:B------:R-:W-:Y:S02]  /*ba90*/  PRMT R78, R3, 0x7610, R78 ;  /* 0x00007610034e7816 */ /* 0x000fe4000000004e */
[----:B------:R-:W-:Y:S02]  /*baa0*/  F2FP.BF16.F32.PACK_AB R0, R37, R36 ;  /* 0x000000242500723e */ /* 0x000fe400000010ff */
[----:B------:R-:W-:Y:S02]  /*bab0*/  F2FP.BF16.F32.PACK_AB R3, R39, R38 ;  /* 0x000000262703723e */ /* 0x000fe400000010ff */
[C---:B------:R-:W-:Y:S01]  /*bac0*/  PRMT R79, R0.reuse, 0x7632, R79 ;  /* 0x00007632004f7816 */ /* 0x040fe2000000004f */
[----:B------:R-:W-:Y:S01]  /*bad0*/  LDS.128 R36, [R73+UR36+0x2e380] ;  /* 0x02e3802449247984 */ /* 0x000fe20008000c00 */
[----:B------:R-:W-:Y:S02]  /*bae0*/  PRMT R80, R0, 0x7610, R80 ;  /* 0x0000761000507816 */ /* 0x000fe40000000050 */
[----:B------:R-:W-:Y:S01]  /*baf0*/  PRMT R81, R3, 0x7632, R81 ;  /* 0x0000763203517816 */ /* 0x000fe20000000051 */
[----:B----4-:R-:W-:Y:S01]  /*bb00*/  FADD2 R16, R16.F32x2.HI_LO, R52.F32x2.HI_LO ;  /* 0x000000341010724b */ /* 0x010fe20000000000 */
[----:B------:R-:W-:Y:S01]  /*bb10*/  PRMT R82, R3, 0x7610, R82 ;  /* 0x0000761003527816 */ /* 0x000fe20000000052 */
[----:B------:R-:W-:Y:S01]  /*bb20*/  FADD2 R18, R18.F32x2.HI_LO, R54.F32x2.HI_LO ;  /* 0x000000361212724b */ /* 0x000fe20000000000 */
[----:B------:R-:W-:Y:S01]  /*bb30*/  F2FP.BF16.F32.PACK_AB R50, R51, R50 ;  /* 0x000000323332723e */ /* 0x000fe200000010ff */
[----:B------:R-:W3:Y:S01]  /*bb40*/  LDS.128 R52, [R73+UR36+0x2e390] ;  /* 0x02e3902449347984 */ /* 0x000ee20008000c00 */
[----:B------:R-:W-:Y:S02]  /*bb50*/  FADD2 R12, R12.F32x2.HI_LO, R44.F32x2.HI_LO ;  /* 0x0000002c0c0c724b */ /* 0x000fe40000000000 */
[----:B------:R-:W-:Y:S01]  /*bb60*/  PRMT R51, R50, 0x7632, R51 ;  /* 0x0000763232337816 */ /* 0x000fe20000000033 */
[----:B------:R-:W-:Y:S02]  /*bb70*/  FMUL2 R44, R16.F32x2.HI_LO, R98.F32x2.HI_LO ;  /* 0x00000062102c724a */ /* 0x000fe40000000000 */
[----:B------:R-:W-:Y:S02]  /*bb80*/  FMUL2 R12, R12.F32x2.HI_LO, R92.F32x2.HI_LO ;  /* 0x0000005c0c0c724a */ /* 0x000fe40000000000 */
[----:B-1----:R-:W-:Y:S02]  /*bb90*/  FADD2 R20, R20.F32x2.HI_LO, R28.F32x2.HI_LO ;  /* 0x0000001c1414724b */ /* 0x002fe40000000000 */
[----:B------:R-:W-:Y:S01]  /*bba0*/  FADD2 R22, R22.F32x2.HI_LO, R30.F32x2.HI_LO ;  /* 0x0000001e1616724b */ /* 0x000fe20000000000 */
[----:B------:R-:W-:Y:S01]  /*bbb0*/  F2FP.BF16.F32.PACK_AB R3, R13, R12 ;  /* 0x0000000c0d03723e */ /* 0x000fe200000010ff */
[----:B------:R-:W1:Y:S01]  /*bbc0*/  LDS.128 R28, [R73+UR36+0x2e3a0] ;  /* 0x02e3a024491c7984 */ /* 0x000e620008000c00 */
[----:B------:R-:W-:Y:S02]  /*bbd0*/  FADD2 R14, R14.F32x2.HI_LO, R46.F32x2.HI_LO ;  /* 0x0000002e0e0e724b */ /* 0x000fe40000000000 */
[----:B------:R-:W-:Y:S01]  /*bbe0*/  PRMT R83, R3, 0x7632, R83 ;  /* 0x0000763203537816 */ /* 0x000fe20000000053 */
[----:B------:R-:W-:Y:S01]  /*bbf0*/  FMUL2 R46, R18.F32x2.HI_LO, R102.F32x2.HI_LO ;  /* 0x00000066122e724a */ /* 0x000fe20000000000 */
[----:B------:R-:W-:Y:S01]  /*bc00*/  PRMT R84, R3, 0x7610, R84 ;  /* 0x0000761003547816 */ /* 0x000fe20000000054 */
[----:B------:R-:W-:Y:S02]  /*bc10*/  FMUL2 R14, R14.F32x2.HI_LO, R94.F32x2.HI_LO ;  /* 0x0000005e0e0e724a */ /* 0x000fe40000000000 */
[----:B--2---:R-:W-:Y:S01]  /*bc20*/  FADD2 R24, R24.F32x2.HI_LO, R32.F32x2.HI_LO ;  /* 0x000000201818724b */ /* 0x004fe20000000000 */
[----:B------:R-:W-:Y:S01]  /*bc30*/  F2FP.BF16.F32.PACK_AB R3, R47, R46 ;  /* 0x0000002e2f03723e */ /* 0x000fe200000010ff */
[----:B------:R-:W-:Y:S01]  /*bc40*/  FMUL2 R20, R20.F32x2.HI_LO, R96.F32x2.HI_LO ;  /* 0x000000601414724a */ /* 0x000fe20000000000 */
[----:B------:R-:W-:Y:S01]  /*bc50*/  F2FP.BF16.F32.PACK_AB R0, R15, R14 ;  /* 0x0000000e0f00723e */ /* 0x000fe200000010ff */
[----:B------:R-:W-:Y:S01]  /*bc60*/  FMUL2 R22, R22.F32x2.HI_LO, R100.F32x2.HI_LO ;  /* 0x000000641616724a */ /* 0x000fe20000000000 */
[----:B------:R-:W-:Y:S01]  /*bc70*/  PRMT R46, R3, 0x7632, R46 ;  /* 0x00007632032e7816 */ /* 0x000fe2000000002e */
[----:B------:R-:W3:Y:S01]  /*bc80*/  LDTM.x16 R4, tmem[UR4] ;  /* 0x00000004000479ee */ /* 0x000ee20008240000 */
[C---:B------:R-:W-:Y:S01]  /*bc90*/  PRMT R85, R0.reuse, 0x7632, R85 ;  /* 0x0000763200557816 */ /* 0x040fe20000000055 */
[----:B------:R-:W-:Y:S01]  /*bca0*/  USHF.L.U32 UR4, UR40, 0x2, URZ ;  /* 0x0000000228047899 */ /* 0x000fe200080006ff */
[----:B------:R-:W-:Y:S02]  /*bcb0*/  PRMT R86, R0, 0x7610, R86 ;  /* 0x0000761000567816 */ /* 0x000fe40000000056 */
[----:B------:R-:W-:Y:S02]  /*bcc0*/  F2FP.BF16.F32.PACK_AB R0, R45, R44 ;  /* 0x0000002c2d00723e */ /* 0x000fe400000010ff */
[----:B------:R-:W-:Y:S02]  /*bcd0*/  PRMT R47, R3, 0x7610, R47 ;  /* 0x00007610032f7816 */ /* 0x000fe4000000002f */
[C---:B------:R-:W-:Y:S02]  /*bce0*/  PRMT R44, R0.reuse, 0x7632, R44 ;  /* 0x00007632002c7816 */ /* 0x040fe4000000002c */
[----:B------:R-:W-:Y:S02]  /*bcf0*/  PRMT R45, R0, 0x7610, R45 ;  /* 0x00007610002d7816 */ /* 0x000fe4000000002d */
[----:B------:R-:W-:Y:S01]  /*bd00*/  F2FP.BF16.F32.PACK_AB R0, R21, R20 ;  /* 0x000000141500723e */ /* 0x000fe200000010ff */
[----:B------:R-:W-:Y:S01]  /*bd10*/  FADD2 R20, R26.F32x2.HI_LO, R34.F32x2.HI_LO ;  /* 0x000000221a14724b */ /* 0x000fe20000000000 */
[----:B------:R-:W-:Y:S01]  /*bd20*/  F2FP.BF16.F32.PACK_AB R3, R23, R22 ;  /* 0x000000161703723e */ /* 0x000fe200000010ff */
[----:B------:R-:W-:Y:S01]  /*bd30*/  FMUL2 R22, R24.F32x2.HI_LO, R104.F32x2.HI_LO ;  /* 0x000000681816724a */ /* 0x000fe20000000000 */
[C---:B------:R-:W-:Y:S01]  /*bd40*/  PRMT R32, R0.reuse, 0x7632, R32 ;  /* 0x0000763200207816 */ /* 0x040fe20000000020 */
[----:B------:R-:W2:Y:S01]  /*bd50*/  LDS.128 R24, [R73+UR36+0x2e3b0] ;  /* 0x02e3b02449187984 */ /* 0x000ea20008000c00 */
[----:B------:R-:W-:Y:S01]  /*bd60*/  PRMT R33, R0, 0x7610, R33 ;  /* 0x0000761000217816 */ /* 0x000fe20000000021 */
[----:B------:R-:W-:Y:S01]  /*bd70*/  NOP ;  /* 0x0000000000007918 */ /* 0x000fe20000000000 */
[----:B------:R-:W-:Y:S01]  /*bd80*/  F2FP.BF16.F32.PACK_AB R22, R23, R22 ;  /* 0x000000161716723e */ /* 0x000fe200000010ff */
[----:B------:R-:W-:Y:S01]  /*bd90*/  FMUL2 R20, R20.F32x2.HI_LO, R106.F32x2.HI_LO ;  /* 0x0000006a1414724a */ /* 0x000fe20000000000 */
[----:B------:R-:W-:Y:S01]  /*bda0*/  PRMT R34, R3, 0x7632, R34 ;  /* 0x0000763203227816 */ /* 0x000fe20000000022 */
[----:B---3--:R-:W-:Y:S01]  /*bdb0*/  FADD2 R10, R10.F32x2.HI_LO, R54.F32x2.HI_LO ;  /* 0x000000360a0a724b */ /* 0x008fe20000000000 */
[----:B------:R-:W-:Y:S01]  /*bdc0*/  PRMT R35, R3, 0x7610, R35 ;  /* 0x0000761003237816 */ /* 0x000fe20000000023 */
[----:B------:R-:W-:Y:S01]  /*bdd0*/  IMAD.U32 R54, RZ, RZ, UR4 ;  /* 0x00000004ff367e24 */ /* 0x000fe2000f8e00ff */
[----:B------:R-:W-:Y:S01]  /*bde0*/  F2FP.BF16.F32.PACK_AB R20, R21, R20 ;  /* 0x000000141514723e */ /* 0x000fe200000010ff */
[----:B------:R-:W-:Y:S01]  /*bdf0*/  FADD2 R4, R4.F32x2.HI_LO, R36.F32x2.HI_LO ;  /* 0x000000240404724b */ /* 0x000fe20000000000 */
[----:B------:R-:W-:Y:S01]  /*be00*/  PRMT R23, R22, 0x7632, R23 ;  /* 0x0000763216177816 */ /* 0x000fe20000000017 */
[----:B------:R-:W-:Y:S01]  /*be10*/  FADD2 R6, R6.F32x2.HI_LO, R38.F32x2.HI_LO ;  /* 0x000000260606724b */ /* 0x000fe20000000000 */
[----:B------:R-:W-:Y:S01]  /*be20*/  R2UR UR4, R54 ;  /* 0x00000000360472ca */ /* 0x000fe200000e0000 */
[----:B------:R-:W-:Y:S01]  /*be30*/  FADD2 R8, R8.F32x2.HI_LO, R52.F32x2.HI_LO ;  /* 0x000000340808724b */ /* 0x000fe20000000000 */
[----:B------:R-:W-:Y:S01]  /*be40*/  PRMT R36, R20, 0x7632, R36 ;  /* 0x0000763214247816 */ /* 0x000fe20000000024 */
[----:B-1----:R-:W-:Y:S01]  /*be50*/  FADD2 R12, R12.F32x2.HI_LO, R28.F32x2.HI_LO ;  /* 0x0000001c0c0c724b */ /* 0x002fe20000000000 */
[----:B------:R-:W-:Y:S01]  /*be60*/  PRMT R37, R20, 0x7610, R37 ;  /* 0x0000761014257816 */ /* 0x000fe20000000025 */
[----:B------:R-:W-:Y:S02]  /*be70*/  FADD2 R14, R14.F32x2.HI_LO, R30.F32x2.HI_LO ;  /* 0x0000001e0e0e724b */ /* 0x000fe40000000000 */
[----:B------:R-:W-:Y:S02]  /*be80*/  FMUL2 R4, R4.F32x2.HI_LO, R108.F32x2.HI_LO ;  /* 0x0000006c0404724a */ /* 0x000fe40000000000 */
[----:B------:R-:W-:Y:S02]  /*be90*/  FMUL2 R6, R6.F32x2.HI_LO, R110.F32x2.HI_LO ;  /* 0x0000006e0606724a */ /* 0x000fe40000000000 */
[----:B------:R-:W-:Y:S01]  /*bea0*/  FMUL2 R8, R8.F32x2.HI_LO, R112.F32x2.HI_LO ;  /* 0x000000700808724a */ /* 0x000fe20000000000 */
[----:B------:R-:W-:Y:S01]  /*beb0*/  F2FP.BF16.F32.PACK_AB R4, R5, R4 ;  /* 0x000000040504723e */ /* 0x000fe200000010ff */
[----:B------:R-:W-:Y:S01]  /*bec0*/  USHF.R.U64 UR4, UR5, UR4, 0x123333 ;  /* 0x0012333305047499 */ /* 0x000fe20008001204 */
[----:B------:R-:W-:Y:S01]  /*bed0*/  F2FP.BF16.F32.PACK_AB R6, R7, R6 ;  /* 0x000000060706723e */ /* 0x000fe200000010ff */
[----:B------:R-:W-:Y:S01]  /*bee0*/  FMUL2 R10, R10.F32x2.HI_LO, R114.F32x2.HI_LO ;  /* 0x000000720a0a724a */ /* 0x000fe20000000000 */
[----:B------:R-:W-:Y:S01]  /*bef0*/  F2FP.BF16.F32.PACK_AB R8, R9, R8 ;  /* 0x000000080908723e */ /* 0x000fe200000010ff */
[----:B------:R-:W-:Y:S01]  /*bf00*/  ULOP3.LUT UR37, UR4, 0x7, URZ, 0xc0, !UPT ;  /* 0x0000000704257892 */ /* 0x000fe2000f8ec0ff */
[----:B------:R-:W-:Y:S01]  /*bf10*/  PRMT R38, R4, 0x7632, R38 ;  /* 0x0000763204267816 */ /* 0x000fe20000000026 */
[----:B------:R-:W-:Y:S01]  /*bf20*/  FMUL2 R12, R12.F32x2.HI_LO, R116.F32x2.HI_LO ;  /* 0x000000740c0c724a */ /* 0x000fe20000000000 */
[----:B------:R-:W-:Y:S01]  /*bf30*/  F2FP.BF16.F32.PACK_AB R10, R11, R10 ;  /* 0x0000000a0b0a723e */ /* 0x000fe200000010ff */
[----:B------:R-:W-:Y:S01]  /*bf40*/  UISETP.NE.AND UP0, UPT, UR37, 0x3, UPT ;  /* 0x000000032500788c */ /* 0x000fe2000bf05270 */
[----:B------:R-:W-:Y:S01]  /*bf50*/  PRMT R39, R4, 0x7610, R39 ;  /* 0x0000761004277816 */ /* 0x000fe20000000027 */
[----:B------:R-:W-:Y:S01]  /*bf60*/  FMUL2 R14, R14.F32x2.HI_LO, R118.F32x2.HI_LO ;  /* 0x000000760e0e724a */ /* 0x000fe20000000000 */
[----:B------:R-:W-:Y:S02]  /*bf70*/  F2FP.BF16.F32.PACK_AB R12, R13, R12 ;  /* 0x0000000c0d0c723e */ /* 0x000fe400000010ff */
[----:B------:R-:W-:Y:S01]  /*bf80*/  PRMT R52, R6, 0x7632, R52 ;  /* 0x0000763206347816 */ /* 0x000fe20000000034 */
[----:B--2---:R-:W-:Y:S01]  /*bf90*/  FADD2 R16, R16.F32x2.HI_LO, R24.F32x2.HI_LO ;  /* 0x000000181010724b */ /* 0x004fe20000000000 */
[----:B------:R-:W-:Y:S01]  /*bfa0*/  F2FP.BF16.F32.PACK_AB R14, R15, R14 ;  /* 0x0000000e0f0e723e */ /* 0x000fe200000010ff */
[----:B------:R-:W-:Y:S01]  /*bfb0*/  FADD2 R18, R18.F32x2.HI_LO, R26.F32x2.HI_LO ;  /* 0x0000001a1212724b */ /* 0x000fe20000000000 */
[----:B------:R-:W-:Y:S01]  /*bfc0*/  PRMT R53, R6, 0x7610, R53 ;  /* 0x0000761006357816 */ /* 0x000fe20000000035 */
[----:B------:R-:W-:Y:S01]  /*bfd0*/  FMUL2 R16, R16.F32x2.HI_LO, R120.F32x2.HI_LO ;  /* 0x000000781010724a */ /* 0x000fe20000000000 */
[----:B------:R-:W-:Y:S01]  /*bfe0*/  PRMT R28, R8, 0x7632, R28 ;  /* 0x00007632081c7816 */ /* 0x000fe2000000001c */
[----:B------:R-:W-:Y:S01]  /*bff0*/  FMUL2 R18, R18.F32x2.HI_LO, R122.F32x2.HI_LO ;  /* 0x0000007a1212724a */ /* 0x000fe20000000000 */
[----:B------:R-:W-:Y:S02]  /*c000*/  PRMT R29, R8, 0x7610, R29 ;  /* 0x00007610081d7816 */ /* 0x000fe4000000001d */
[----:B------:R-:W-:Y:S02]  /*c010*/  F2FP.BF16.F32.PACK_AB R16, R17, R16 ;  /* 0x000000101110723e */ /* 0x000fe400000010ff */
[----:B------:R-:W-:Y:S02]  /*c020*/  F2FP.BF16.F32.PACK_AB R18, R19, R18 ;  /* 0x000000121312723e */ /* 0x000fe400000010ff */
[C---:B------:R-:W-:Y:S02]  /*c030*/  PRMT R30, R10.reuse, 0x7632, R30 ;  /* 0x000076320a1e7816 */ /* 0x040fe4000000001e */
[----:B------:R-:W-:Y:S02]  /*c040*/  PRMT R31, R10, 0x7610, R31 ;  /* 0x000076100a1f7816 */ /* 0x000fe4000000001f */
[C---:B------:R-:W-:Y:S02]  /*c050*/  PRMT R24, R12.reuse, 0x7632, R24 ;  /* 0x000076320c187816 */ /* 0x040fe40000000018 */
[----:B------:R-:W-:Y:S02]  /*c060*/  PRMT R25, R12, 0x7610, R25 ;  /* 0x000076100c197816 */ /* 0x000fe40000000019 */
[C---:B------:R-:W-:Y:S02]  /*c070*/  PRMT R17, R14.reuse, 0x7632, R17 ;  /* 0x000076320e117816 */ /* 0x040fe40000000011 */
[----:B------:R-:W-:Y:S02]  /*c080*/  PRMT R26, R14, 0x7610, R26 ;  /* 0x000076100e1a7816 */ /* 0x000fe4000000001a */
[----:B------:R-:W-:Y:S02]  /*c090*/  PRMT R19, R16, 0x7632, R19 ;  /* 0x0000763210137816 */ /* 0x000fe40000000013 */
[----:B------:R-:W-:Y:S01]  /*c0a0*/  PRMT R27, R18, 0x7632, R27 ;  /* 0x00007632121b7816 */ /* 0x000fe2000000001b */
[----:B------:R-:W-:Y:S06]  /*c0b0*/  BRA.U !UP0, `(.L_x_207) ;  /* 0x0000000108087547 */ /* 0x000fec000b800000 */
[----:B------:R-:W-:Y:S05]  /*c0c0*/  BPT.TRAP 0x1 ;  /* 0x000000040000795c */ /* 0x000fea0000300000 */
[----:B------:R-:W-:Y:S05]  /*c0d0*/  BPT.TRAP 0x1 ;  /* 0x000000040000795c */ /* 0x000fea0000300000 */
.L_x_207:
[----:B------:R-:W-:Y:S04]  /*c0e0*/  UIADD3 UR4, UPT, UPT, UR36, 0x2e868, URZ ;  /* 0x0002e86824047890 */ /* 0x000fe8000fffe0ff */
[----:B------:R-:W-:Y:S09]  /*c0f0*/  UPRMT UR4, UR38, 0x654, UR4 ;  /* 0x0000065426047896 */ /* 0x000ff20008000004 */
[----:B------:R-:W-:Y:S01]  /*c100*/  SYNCS.ARRIVE.TRANS64.RED.A1T0 RZ, [UR4], RZ ;  /* 0x000000ffffff79a7 */ /* 0x000fe20008100404 */
[----:B------:R-:W-:Y:S04]  /*c110*/  UIADD3 UR4, UPT, UPT, UR36, 0x1e000, URZ ;  /* 0x0001e00024047890 */ /* 0x000fe8000fffe0ff */
[----:B------:R-:W-:Y:S09]  /*c120*/  ULOP3.LUT UP0, URZ, UR4, 0x3f0, URZ, 0xc0, !UPT ;  /* 0x000003f004ff7892 */ /* 0x000ff2000f80c0ff */
[----:B------:R-:W-:Y:S05]  /*c130*/  BRA.U !UP0, `(.L_x_208) ;  /* 0x0000000108407547 */ /* 0x000fea000b800000 */
        /* <DEDUP_REMOVED lines=16> */
.L_x_208:
[C---:B------:R-:W-:Y:S01]  /*c240*/  LOP3.LUT P0, RZ, R72.reuse, 0x2, RZ, 0xc0, !PT ;  /* 0x0000000248ff7812 */ /* 0x040fe2000780c0ff */
[C---:B------:R-:W-:Y:S01]  /*c250*/  IMAD.SHL.U32 R3, R72.reuse, 0x40, RZ ;  /* 0x0000004048037824 */ /* 0x040fe200078e00ff */
[----:B------:R-:W-:Y:S01]  /*c260*/  SHF.R.U32.HI R5, RZ, 0x7, R72 ;  /* 0x00000007ff057819 */ /* 0x000fe20000011648 */
[----:B------:R-:W-:Y:S01]  /*c270*/  IMAD.SHL.U32 R0, R72, 0x8, RZ ;  /* 0x0000000848007824 */ /* 0x000fe200078e00ff */
[----:B------:R-:W-:Y:S01]  /*c280*/  LOP3.LUT R42, R42, 0xffff, RZ, 0xc0, !PT ;  /* 0x0000ffff2a2a7812 */ /* 0x000fe200078ec0ff */
[----:B------:R-:W-:Y:S01]  /*c290*/  IMAD.U32 R81, R81, 0x10000, RZ ;  /* 0x0001000051517824 */ /* 0x000fe200078e00ff */
[----:B------:R-:W-:Y:S01]  /*c2a0*/  LOP3.LUT R4, R3, 0x1c0, RZ, 0xc0, !PT ;  /* 0x000001c003047812 */ /* 0x000fe200078ec0ff */
[----:B------:R-:W-:Y:S01]  /*c2b0*/  IMAD.U32 R52, R52, 0x10000, RZ ;  /* 0x0001000034347824 */ /* 0x000fe200078e00ff */
[----:B------:R-:W-:Y:S01]  /*c2c0*/  LOP3.LUT R57, R57, 0xffff, RZ, 0xc0, !PT ;  /* 0x0000ffff39397812 */ /* 0x000fe200078ec0ff */
[----:B------:R-:W-:Y:S01]  /*c2d0*/  IMAD.U32 R43, R43, 0x10000, RZ ;  /* 0x000100002b2b7824 */ /* 0x000fe200078e00ff */
[----:B------:R-:W-:Y:S01]  /*c2e0*/  LOP3.LUT R0, R4, 0x38, R0, 0xf8, !PT ;  /* 0x0000003804007812 */ /* 0x000fe200078ef800 */
[----:B------:R-:W-:Y:S01]  /*c2f0*/  IMAD.U32 R51, R51, 0x10000, RZ ;  /* 0x0001000033337824 */ /* 0x000fe200078e00ff */
[----:B------:R-:W-:Y:S01]  /*c300*/  LOP3.LUT R4, R72, 0x1, RZ, 0xc0, !PT ;  /* 0x0000000148047812 */ /* 0x000fe200078ec0ff */
[----:B------:R-:W-:Y:S01]  /*c310*/  IMAD.U32 R63, R63, 0x10000, RZ ;  /* 0x000100003f3f7824 */ /* 0x000fe200078e00ff */
[----:B------:R-:W-:Y:S01]  /*c320*/  LOP3.LUT R0, R0, 0x1e00, R3, 0xf8, !PT ;  /* 0x00001e0000007812 */ /* 0x000fe200078ef803 */
[----:B------:R-:W-:Y:S01]  /*c330*/  IMAD.MOV.U32 R3, RZ, RZ, 0x10 ;  /* 0x00000010ff037424 */ /* 0x000fe200078e00ff */
[----:B------:R-:W-:Y:S01]  /*c340*/  LOP3.LUT R5, R5, 0x1, RZ, 0xc0, !PT ;  /* 0x0000000105057812 */ /* 0x000fe200078ec0ff */
[----:B------:R-:W-:Y:S01]  /*c350*/  IMAD.U32 R67, R67, 0x10000, RZ ;  /* 0x0001000043437824 */ /* 0x000fe200078e00ff */
[----:B------:R-:W-:Y:S01]  /*c360*/  LEA R8, P1, R42, RZ, 0x10 ;  /* 0x000000ff2a087211 */ /* 0x000fe200078280ff */
[----:B------:R-:W-:Y:S01]  /*c370*/  IMAD.U32 R71, R71, 0x10000, RZ ;  /* 0x0001000047477824 */ /* 0x000fe200078e00ff */
[----:B------:R-:W-:Y:S01]  /*c380*/  SEL R6, R3, 0xfffffff0, !P0 ;  /* 0xfffffff003067807 */ /* 0x000fe20004000000 */
[----:B------:R-:W-:Y:S01]  /*c390*/  IMAD.U32 R85, R85, 0x10000, RZ ;  /* 0x0001000055557824 */ /* 0x000fe200078e00ff */
[----:B------:R-:W-:Y:S01]  /*c3a0*/  ISETP.NE.U32.AND P2, PT, R4, 0x1, PT ;  /* 0x000000010400780c */ /* 0x000fe20003f45070 */
[----:B------:R-:W-:Y:S01]  /*c3b0*/  IMAD.U32 R36, R36, 0x10000, RZ ;  /* 0x0001000024247824 */ /* 0x000fe200078e00ff */
[----:B------:R-:W-:Y:S01]  /*c3c0*/  LOP3.LUT R48, R48, 0xffff, RZ, 0xc0, !PT ;  /* 0x0000ffff30307812 */ /* 0x000fe200078ec0ff */
[----:B------:R-:W-:Y:S01]  /*c3d0*/  IMAD R0, R6, R5, R0 ;  /* 0x0000000506007224 */ /* 0x000fe200078e0200 */
[----:B------:R-:W-:Y:S02]  /*c3e0*/  LEA R4, P0, R57, RZ, 0x10 ;  /* 0x000000ff39047211 */ /* 0x000fe400078080ff */
[----:B------:R-:W-:Y:S02]  /*c3f0*/  LOP3.LUT R61, R61, 0xffff, RZ, 0xc0, !PT ;  /* 0x0000ffff3d3d7812 */ /* 0x000fe400078ec0ff */
[----:B------:R-:W-:Y:S02]  /*c400*/  LEA.HI.X R9, R42, RZ, RZ, 0x10, P1 ;  /* 0x000000ff2a097211 */ /* 0x000fe400008f84ff */
[----:B------:R-:W-:Y:S02]  /*c410*/  LEA R6, P1, R48, RZ, 0x10 ;  /* 0x000000ff30067211 */ /* 0x000fe400078280ff */
[----:B------:R-:W-:Y:S02]  /*c420*/  LEA.HI.X R5, R57, RZ, RZ, 0x10, P0 ;  /* 0x000000ff39057211 */ /* 0x000fe400000f84ff */
[----:B------:R-:W-:Y:S02]  /*c430*/  LOP3.LUT R2, R8, 0xffff, R2, 0xf8, !PT ;  /* 0x0000ffff08027812 */ /* 0x000fe400078ef802 */
[----:B------:R-:W-:Y:S02]  /*c440*/  LOP3.LUT R65, R65, 0xffff, RZ, 0xc0, !PT ;  /* 0x0000ffff41417812 */ /* 0x000fe400078ec0ff */
[----:B------:R-:W-:Y:S02]  /*c450*/  LEA R8, P0, R61, RZ, 0x10 ;  /* 0x000000ff3d087211 */ /* 0x000fe400078080ff */
[----:B------:R-:W-:Y:S02]  /*c460*/  LOP3.LUT R69, R69, 0xffff, RZ, 0xc0, !PT ;  /* 0x0000ffff45457812 */ /* 0x000fe400078ec0ff */
[----:B------:R-:W-:Y:S02]  /*c470*/  LEA.HI.X R7, R48, RZ, RZ, 0x10, P1 ;  /* 0x000000ff30077211 */ /* 0x000fe400008f84ff */
[----:B------:R-:W-:Y:S02]  /*c480*/  LOP3.LUT R56, R9, 0xffff, R56, 0xf8, !PT ;  /* 0x0000ffff09387812 */ /* 0x000fe400078ef838 */
[----:B------:R-:W-:Y:S02]  /*c490*/  LEA R10, P1, R65, RZ, 0x10 ;  /* 0x000000ff410a7211 */ /* 0x000fe400078280ff */
[----:B------:R-:W-:Y:S02]  /*c4a0*/  LEA.HI.X R9, R61, RZ, RZ, 0x10, P0 ;  /* 0x000000ff3d097211 */ /* 0x000fe400000f84ff */
[----:B------:R-:W-:Y:S02]  /*c4b0*/  LOP3.LUT R75, R75, 0xffff, RZ, 0xc0, !PT ;  /* 0x0000ffff4b4b7812 */ /* 0x000fe400078ec0ff */
[----:B------:R-:W-:Y:S02]  /*c4c0*/  LEA R12, P0, R69, RZ, 0x10 ;  /* 0x000000ff450c7211 */ /* 0x000fe400078080ff */
[----:B------:R-:W-:Y:S02]  /*c4d0*/  LOP3.LUT R60, R5, 0xffff, R60, 0xf8, !PT ;  /* 0x0000ffff053c7812 */ /* 0x000fe400078ef83c */
[----:B------:R-:W-:Y:S02]  /*c4e0*/  LOP3.LUT R79, R79, 0xffff, RZ, 0xc0, !PT ;  /* 0x0000ffff4f4f7812 */ /* 0x000fe400078ec0ff */
[----:B------:R-:W-:Y:S02]  /*c4f0*/  LEA.HI.X R11, R65, RZ, RZ, 0x10, P1 ;  /* 0x000000ff410b7211 */ /* 0x000fe400008f84ff */
[----:B------:R-:W-:Y:S02]  /*c500*/  LOP3.LUT R5, R8, 0xffff, R62, 0xf8, !PT ;  /* 0x0000ffff08057812 */ /* 0x000fe400078ef83e */
[----:B------:R-:W-:Y:S02]  /*c510*/  LOP3.LUT R50, R7, 0xffff, R50, 0xf8, !PT ;  /* 0x0000ffff07327812 */ /* 0x000fe400078ef832 */
[----:B------:R-:W-:Y:S02]  /*c520*/  LEA R8, P1, R75, RZ, 0x10 ;  /* 0x000000ff4b087211 */ /* 0x000fe400078280ff */
[----:B------:R-:W-:Y:S02]  /*c530*/  LEA.HI.X R13, R69, RZ, RZ, 0x10, P0 ;  /* 0x000000ff450d7211 */ /* 0x000fe400000f84ff */
[----:B------:R-:W-:Y:S02]  /*c540*/  LOP3.LUT R7, R10, 0xffff, R66, 0xf8, !PT ;  /* 0x0000ffff0a077812 */ /* 0x000fe400078ef842 */
[----:B------:R-:W-:Y:S02]  /*c550*/  LOP3.LUT R83, R83, 0xffff, RZ, 0xc0, !PT ;  /* 0x0000ffff53537812 */ /* 0x000fe400078ec0ff */
[----:B------:R-:W-:Y:S02]  /*c560*/  LEA R10, P0, R79, RZ, 0x10 ;  /* 0x000000ff4f0a7211 */ /* 0x000fe400078080ff */
[----:B------:R-:W-:Y:S02]  /*c570*/  LOP3.LUT R64, R9, 0xffff, R64, 0xf8, !PT ;  /* 0x0000ffff09407812 */ /* 0x000fe400078ef840 */
[----:B------:R-:W-:Y:S02]  /*c580*/  LOP3.LUT R44, R44, 0xffff, RZ, 0xc0, !PT ;  /* 0x0000ffff2c2c7812 */ /* 0x000fe400078ec0ff */
[----:B------:R-:W-:Y:S02]  /*c590*/  LEA.HI.X R9, R75, RZ, RZ, 0x10, P1 ;  /* 0x000000ff4b097211 */ /* 0x000fe400008f84ff */
[----:B------:R-:W-:Y:S02]  /*c5a0*/  LOP3.LUT R68, R11, 0xffff, R68, 0xf8, !PT ;  /* 0x0000ffff0b447812 */ /* 0x000fe400078ef844 */
[----:B------:R-:W-:Y:S02]  /*c5b0*/  LEA R14, P1, R83, RZ, 0x10 ;  /* 0x000000ff530e7211 */ /* 0x000fe400078280ff */
[----:B------:R-:W-:Y:S02]  /*c5c0*/  LEA.HI.X R11, R79, RZ, RZ, 0x10, P0 ;  /* 0x000000ff4f0b7211 */ /* 0x000fe400000f84ff */
[----:B------:R-:W-:Y:S02]  /*c5d0*/  LOP3.LUT R32, R32, 0xffff, RZ, 0xc0, !PT ;  /* 0x0000ffff20207812 */ /* 0x000fe400078ec0ff */
[----:B------:R-:W-:Y:S02]  /*c5e0*/  LEA R20, P0, R44, RZ, 0x10 ;  /* 0x000000ff2c147211 */ /* 0x000fe400078080ff */
[----:B------:R-:W-:Y:S02]  /*c5f0*/  LOP3.LUT R23, R23, 0xffff, RZ, 0xc0, !PT ;  /* 0x0000ffff17177812 */ /* 0x000fe400078ec0ff */
[----:B------:R-:W-:Y:S02]  /*c600*/  LEA.HI.X R15, R83, RZ, RZ, 0x10, P1 ;  /* 0x000000ff530f7211 */ /* 0x000fe400008f84ff */
[----:B------:R-:W-:Y:S02]  /*c610*/  LEA R48, P1, R32, RZ, 0x10 ;  /* 0x000000ff20307211 */ /* 0x000fe400078280ff */
[----:B------:R-:W-:Y:S02]  /*c620*/  LEA.HI.X R21, R44, RZ, RZ, 0x10, P0 ;  /* 0x000000ff2c157211 */ /* 0x000fe400000f84ff */
[----:B------:R-:W-:Y:S02]  /*c630*/  LOP3.LUT R38, R38, 0xffff, RZ, 0xc0, !PT ;  /* 0x0000ffff26267812 */ /* 0x000fe400078ec0ff */
[----:B------:R-:W-:Y:S02]  /*c640*/  LEA R44, P0, R23, RZ, 0x10 ;  /* 0x000000ff172c7211 */ /* 0x000fe400078080ff */
[----:B------:R-:W-:Y:S02]  /*c650*/  LOP3.LUT R6, R6, 0xffff, R49, 0xf8, !PT ;  /* 0x0000ffff06067812 */ /* 0x000fe400078ef831 */
        /* <DEDUP_REMOVED lines=10> */
[----:B------:R-:W-:Y:S02]  /*c700*/  LOP3.LUT R86, R15, 0xffff, R86, 0xf8, !PT ;  /* 0x0000ffff0f567812 */ /* 0x000fe400078ef856 */
[----:B------:R-:W-:Y:S02]  /*c710*/  LEA.HI.X R21, R38, RZ, RZ, 0x10, P1 ;  /* 0x000000ff26157211 */ /* 0x000fe400008f84ff */
[----:B------:R-:W-:Y:S02]  /*c720*/  LOP3.LUT R15, R48, 0xffff, R33, 0xf8, !PT ;  /* 0x0000ffff300f7812 */ /* 0x000fe400078ef821 */
[----:B------:R-:W-:Y:S02]  /*c730*/  LEA R38, P1, R24, RZ, 0x10 ;  /* 0x000000ff18267211 */ /* 0x000fe400078280ff */
[----:B------:R-:W-:Y:S02]  /*c740*/  LEA.HI.X R33, R28, RZ, RZ, 0x10, P0 ;  /* 0x000000ff1c217211 */ /* 0x000fe400000f84ff */
[C---:B------:R-:W-:Y:S02]  /*c750*/  LEA R28, P0, R19.reuse, RZ, 0x10 ;  /* 0x000000ff131c7211 */ /* 0x040fe400078080ff */
[----:B------:R-:W-:Y:S02]  /*c760*/  LOP3.LUT R20, R20, 0xffff, R39, 0xf8, !PT ;  /* 0x0000ffff14147812 */ /* 0x000fe400078ef827 */
[----:B------:R-:W-:Y:S02]  /*c770*/  LEA.HI.X R39, R24, RZ, RZ, 0x10, P1 ;  /* 0x000000ff18277211 */ /* 0x000fe400008f84ff */
[----:B------:R-:W-:Y:S01]  /*c780*/  LOP3.LUT R24, R32, 0xffff, R29, 0xf8, !PT ;  /* 0x0000ffff20187812 */ /* 0x000fe200078ef81d */
[----:B------:R-:W-:Y:S01]  /*c790*/  IMAD.U32 R32, R30, 0x10000, RZ ;  /* 0x000100001e207824 */ /* 0x000fe200078e00ff */
[----:B------:R-:W-:Y:S01]  /*c7a0*/  LEA.HI.X R29, R19, RZ, RZ, 0x10, P0 ;  /* 0x000000ff131d7211 */ /* 0x000fe200000f84ff */
[----:B------:R-:W-:Y:S01]  /*c7b0*/  IMAD.U32 R30, R17, 0x10000, RZ ;  /* 0x00010000111e7824 */ /* 0x000fe200078e00ff */
[----:B------:R-:W-:Y:S01]  /*c7c0*/  LOP3.LUT R23, R33, 0xffff, R31, 0xf8, !PT ;  /* 0x0000ffff21177812 */ /* 0x000fe200078ef81f */
[----:B------:R-:W-:Y:S01]  /*c7d0*/  IMAD.U32 R17, R27, 0x10000, RZ ;  /* 0x000100001b117824 */ /* 0x000fe200078e00ff */
[----:B------:R-:W-:Y:S01]  /*c7e0*/  LOP3.LUT R31, R39, 0xffff, R26, 0xf8, !PT ;  /* 0x0000ffff271f7812 */ /* 0x000fe200078ef81a */
[----:B------:R-:W-:Y:S01]  /*c7f0*/  IMAD.U32 R19, R59, 0x10000, RZ ;  /* 0x000100003b137824 */ /* 0x000fe200078e00ff */
[----:B------:R-:W-:Y:S01]  /*c800*/  LOP3.LUT R26, R28, 0xffff, R16, 0xf8, !PT ;  /* 0x0000ffff1c1a7812 */ /* 0x000fe200078ef810 */
[----:B------:R-:W-:Y:S01]  /*c810*/  IMAD.U32 R28, R46, 0x10000, RZ ;  /* 0x000100002e1c7824 */ /* 0x000fe200078e00ff */
[----:B------:R-:W-:Y:S01]  /*c820*/  LOP3.LUT R18, R29, 0xffff, R18, 0xf8, !PT ;  /* 0x0000ffff1d127812 */ /* 0x000fe200078ef812 */
[----:B------:R-:W-:Y:S01]  /*c830*/  IMAD.U32 R29, R34, 0x10000, RZ ;  /* 0x00010000221d7824 */ /* 0x000fe200078e00ff */
[----:B------:R-:W-:Y:S02]  /*c840*/  LOP3.LUT R16, R56, R43, RZ, 0xfc, !PT ;  /* 0x0000002b38107212 */ /* 0x000fe400078efcff */
[----:B------:R-:W-:Y:S02]  /*c850*/  LOP3.LUT R4, R4, 0xffff, R58, 0xf8, !PT ;  /* 0x0000ffff04047812 */ /* 0x000fe400078ef83a */
[----:B------:R-:W-:Y:S02]  /*c860*/  LOP3.LUT R27, R31, R30, RZ, 0xfc, !PT ;  /* 0x0000001e1f1b7212 */ /* 0x000fe400078efcff */
[----:B------:R-:W-:Y:S02]  /*c870*/  LEA R30, R0, UR36, 0x1 ;  /* 0x00000024001e7c11 */ /* 0x000fe4000f8e08ff */
[----:B------:R-:W-:Y:S01]  /*c880*/  LOP3.LUT R0, R18, R17, RZ, 0xfc, !PT ;  /* 0x0000001112007212 */ /* 0x000fe200078efcff */
[----:B------:R-:W-:Y:S01]  /*c890*/  IMAD.MOV.U32 R17, RZ, RZ, R16 ;  /* 0x000000ffff117224 */ /* 0x000fe200078e0010 */
[----:B------:R-:W-:Y:S01]  /*c8a0*/  LOP3.LUT R19, R60, R19, RZ, 0xfc, !PT ;  /* 0x000000133c137212 */ /* 0x000fe200078efcff */
[----:B------:R-:W-:Y:S01]  /*c8b0*/  IMAD.MOV.U32 R16, RZ, RZ, R2 ;  /* 0x000000ffff107224 */ /* 0x000fe200078e0002 */
[----:B------:R-:W-:Y:S01]  /*c8c0*/  LOP3.LUT R50, R50, R51, RZ, 0xfc, !PT ;  /* 0x0000003332327212 */ /* 0x000fe200078efcff */
[----:B------:R-:W-:Y:S01]  /*c8d0*/  IMAD.MOV.U32 R18, RZ, RZ, R4 ;  /* 0x000000ffff127224 */ /* 0x000fe200078e0004 */
[----:B------:R-:W-:Y:S01]  /*c8e0*/  LOP3.LUT R23, R23, R32, RZ, 0xfc, !PT ;  /* 0x0000002017177212 */ /* 0x000fe200078efcff */
[----:B------:R-:W-:Y:S01]  /*c8f0*/  IMAD.MOV.U32 R4, RZ, RZ, R7 ;  /* 0x000000ffff047224 */ /* 0x000fe200078e0007 */
[----:B------:R-:W-:Y:S01]  /*c900*/  LOP3.LUT R8, R8, 0xffff, R76, 0xf8, !PT ;  /* 0x0000ffff08087812 */ /* 0x000fe200078ef84c */
[----:B------:R-:W-:Y:S01]  /*c910*/  VIADD R32, R30, 0x1e000 ;  /* 0x0001e0001e207836 */ /* 0x000fe20000000000 */
[----:B------:R1:W-:Y:S01]  /*c920*/  STS.128 [R30+0x1e000], R16 ;  /* 0x01e000101e007388 */ /* 0x0003e20000000c00 */
[----:B------:R-:W-:Y:S01]  /*c930*/  LOP3.LUT R64, R64, R63, RZ, 0xfc, !PT ;  /* 0x0000003f40407212 */ /* 0x000fe200078efcff */
[----:B------:R-:W-:Y:S01]  /*c940*/  VIADD R2, R30, 0x1e040 ;  /* 0x0001e0401e027836 */ /* 0x000fe20000000000 */
[----:B------:R-:W-:Y:S02]  /*c950*/  LOP3.LUT P0, RZ, R72, 0x4, RZ, 0xc0, !PT ;  /* 0x0000000448ff7812 */ /* 0x000fe4000780c0ff */
[----:B------:R-:W-:Y:S02]  /*c960*/  SEL R31, R3, 0xfffffff0, P2 ;  /* 0xfffffff0031f7807 */ /* 0x000fe40001000000 */
[----:B------:R-:W-:Y:S02]  /*c970*/  LOP3.LUT R12, R12, 0xffff, R70, 0xf8, !PT ;  /* 0x0000ffff0c0c7812 */ /* 0x000fe400078ef846 */
[----:B------:R-:W-:Y:S01]  /*c980*/  LOP3.LUT R68, R68, R67, RZ, 0xfc, !PT ;  /* 0x0000004344447212 */ /* 0x000fe200078efcff */
[----:B------:R-:W-:Y:S01]  /*c990*/  IMAD.IADD R3, R30, 0x1, R31 ;  /* 0x000000011e037824 */ /* 0x000fe200078e021f */
[----:B------:R-:W-:Y:S02]  /*c9a0*/  LOP3.LUT R74, R74, R71, RZ, 0xfc, !PT ;  /* 0x000000474a4a7212 */ /* 0x000fe400078efcff */
[----:B------:R-:W-:Y:S01]  /*c9b0*/  LOP3.LUT R78, R9, 0xffff, R78, 0xf8, !PT ;  /* 0x0000ffff094e7812 */ /* 0x000fe200078ef84e */
[----:B------:R-:W-:Y:S01]  /*c9c0*/  IMAD.U32 R9, R77, 0x10000, RZ ;  /* 0x000100004d097824 */ /* 0x000fe200078e00ff */
[----:B------:R-:W-:Y:S01]  /*c9d0*/  LOP3.LUT R11, R11, 0xffff, R82, 0xf8, !PT ;  /* 0x0000ffff0b0b7812 */ /* 0x000fe200078ef852 */
[----:B------:R-:W-:Y:S01]  /*c9e0*/  @P0 VIADD R2, R32, 0xffffffc0 ;  /* 0xffffffc020020836 */ /* 0x000fe20000000000 */
[----:B------:R-:W-:Y:S01]  /*c9f0*/  LOP3.LUT R10, R10, 0xffff, R80, 0xf8, !PT ;  /* 0x0000ffff0a0a7812 */ /* 0x000fe200078ef850 */
[----:B------:R-:W-:Y:S01]  /*ca00*/  IMAD.MOV.U32 R7, RZ, RZ, R74 ;  /* 0x000000ffff077224 */ /* 0x000fe200078e004a */
[----:B------:R-:W-:Y:S02]  /*ca10*/  LOP3.LUT R9, R78, R9, RZ, 0xfc, !PT ;  /* 0x000000094e097212 */ /* 0x000fe400078efcff */
[----:B------:R-:W-:Y:S02]  /*ca20*/  LOP3.LUT R11, R11, R81, RZ, 0xfc, !PT ;  /* 0x000000510b0b7212 */ /* 0x000fe400078efcff */
[----:B------:R-:W-:Y:S02]  /*ca30*/  LOP3.LUT R14, R14, 0xffff, R84, 0xf8, !PT ;  /* 0x0000ffff0e0e7812 */ /* 0x000fe400078ef854 */
[----:B------:R-:W-:Y:S02]  /*ca40*/  LOP3.LUT R86, R86, R85, RZ, 0xfc, !PT ;  /* 0x0000005556567212 */ /* 0x000fe400078efcff */
[----:B------:R-:W-:Y:S02]  /*ca50*/  LOP3.LUT R28, R47, R28, RZ, 0xfc, !PT ;  /* 0x0000001c2f1c7212 */ /* 0x000fe400078efcff */
[----:B------:R-:W-:Y:S01]  /*ca60*/  LOP3.LUT R37, R45, 0xffff, R37, 0xf8, !PT ;  /* 0x0000ffff2d257812 */ /* 0x000fe200078ef825 */
[----:B-1----:R-:W-:Y:S01]  /*ca70*/  IMAD.MOV.U32 R16, RZ, RZ, R6 ;  /* 0x000000ffff107224 */ /* 0x002fe200078e0006 */
[----:B------:R-:W-:Y:S01]  /*ca80*/  LOP3.LUT R22, R44, 0xffff, R22, 0xf8, !PT ;  /* 0x0000ffff2c167812 */ /* 0x000fe200078ef816 */
[----:B------:R-:W-:Y:S01]  /*ca90*/  IMAD.MOV.U32 R17, RZ, RZ, R50 ;  /* 0x000000ffff117224 */ /* 0x000fe200078e0032 */
[----:B------:R-:W-:Y:S01]  /*caa0*/  LOP3.LUT R37, R37, R36, RZ, 0xfc, !PT ;  /* 0x0000002425257212 */ /* 0x000fe200078efcff */
[----:B------:R-:W-:Y:S01]  /*cab0*/  IMAD.MOV.U32 R18, RZ, RZ, R5 ;  /* 0x000000ffff127224 */ /* 0x000fe200078e0005 */
[----:B------:R-:W-:Y:S01]  /*cac0*/  LOP3.LUT R35, R49, 0xffff, R35, 0xf8, !PT ;  /* 0x0000ffff31237812 */ /* 0x000fe200078ef823 */
[----:B------:R-:W-:Y:S01]  /*cad0*/  IMAD.MOV.U32 R19, RZ, RZ, R64 ;  /* 0x000000ffff137224 */ /* 0x000fe200078e0040 */
[----:B------:R-:W-:Y:S01]  /*cae0*/  LOP3.LUT R21, R21, 0xffff, R53, 0xf8, !PT ;  /* 0x0000ffff15157812 */ /* 0x000fe200078ef835 */
[----:B------:R-:W-:Y:S01]  /*caf0*/  IMAD.MOV.U32 R5, RZ, RZ, R68 ;  /* 0x000000ffff057224 */ /* 0x000fe200078e0044 */
[----:B------:R-:W-:Y:S01]  /*cb00*/  LOP3.LUT R29, R35, R29, RZ, 0xfc, !PT ;  /* 0x0000001d231d7212 */ /* 0x000fe200078efcff */
[----:B------:R-:W-:Y:S01]  /*cb10*/  IMAD.MOV.U32 R6, RZ, RZ, R12 ;  /* 0x000000ffff067224 */ /* 0x000fe200078e000c */
[----:B------:R1:W-:Y:S01]  /*cb20*/  STS.128 [R3+0x1e000], R16 ;  /* 0x01e0001003007388 */ /* 0x0003e20000000c00 */
[----:B------:R-:W-:Y:S02]  /*cb30*/  LOP3.LUT R21, R21, R52, RZ, 0xfc, !PT ;  /* 0x0000003415157212 */ /* 0x000fe400078efcff */
[----:B------:R-:W-:Y:S05]  /*cb40*/  LOP3.LUT R25, R38, 0xffff, R25, 0xf8, !PT ;  /* 0x0000ffff26197812 */ /* 0x000fea00078ef819 */
[----:B------:R2:W-:Y:S01]  /*cb50*/  STS.128 [R2], R4 ;  /* 0x0000000402007388 */ /* 0x0005e20000000c00 */
[----:B-1----:R-:W-:Y:S02]  /*cb60*/  IMAD.IADD R16, R31, 0x1, R2 ;  /* 0x000000011f107824 */ /* 0x002fe400078e0202 */
[----:B------:R-:W-:Y:S05]  /*cb70*/  IMAD.MOV.U32 R31, RZ, RZ, R37 ;  /* 0x000000ffff1f7224 */ /* 0x000fea00078e0025 */
[----:B------:R-:W-:Y:S01]  /*cb80*/  STS.128 [R16], R8 ;  /* 0x0000000810007388 */ /* 0x000fe20000000c00 */
[----:B--2---:R-:W-:Y:S02]  /*cb90*/  IMAD.MOV.U32 R4, RZ, RZ, R14 ;  /* 0x000000ffff047224 */ /* 0x004fe400078e000e */
[----:B------:R-:W-:Y:S02]  /*cba0*/  IMAD.MOV.U32 R5, RZ, RZ, R86 ;  /* 0x000000ffff057224 */ /* 0x000fe400078e0056 */
[----:B------:R-:W-:Y:S02]  /*cbb0*/  IMAD.MOV.U32 R6, RZ, RZ, R13 ;  /* 0x000000ffff067224 */ /* 0x000fe400078e000d */
[----:B------:R-:W-:Y:S02]  /*cbc0*/  IMAD.MOV.U32 R7, RZ, RZ, R28 ;  /* 0x000000ffff077224 */ /* 0x000fe400078e001c */
[----:B------:R-:W-:Y:S03]  /*cbd0*/  IMAD.MOV.U32 R28, RZ, RZ, R15 ;  /* 0x000000ffff1c7224 */ /* 0x000fe600078e000f */
[----:B------:R1:W-:Y:S02]  /*cbe0*/  STS.128 [R30+0x22000], R4 ;  /* 0x022000041e007388 */ /* 0x0003e40000000c00 */
[----:B-1----:R-:W-:Y:S02]  /*cbf0*/  IMAD.MOV.U32 R30, RZ, RZ, R22 ;  /* 0x000000ffff1e7224 */ /* 0x002fe400078e0016 */
[----:B------:R-:W-:Y:S02]  /*cc00*/  IMAD.MOV.U32 R22, RZ, RZ, R24 ;  /* 0x000000ffff167224 */ /* 0x000fe400078e0018 */
[----:B------:R-:W-:Y:S02]  /*cc10*/  IMAD.MOV.U32 R24, RZ, RZ, R25 ;  /* 0x000000ffff187224 */ /* 0x000fe400078e0019 */
[----:B------:R1:W-:Y:S01]  /*cc20*/  STS.128 [R3+0x22000], R28 ;  /* 0x0220001c03007388 */ /* 0x0003e20000000c00 */
[----:B------:R-:W-:Y:S02]  /*cc30*/  IMAD.MOV.U32 R25, RZ, RZ, R27 ;  /* 0x000000ffff197224 */ /* 0x000fe400078e001b */
[----:B------:R-:W-:Y:S02]  /*cc40*/  IMAD.MOV.U32 R27, RZ, RZ, R0 ;  /* 0x000000ffff1b7224 */ /* 0x000fe400078e0000 */
[----:B------:R-:W-:Y:S03]  /*cc50*/  IMAD.U32 R0, RZ, RZ, UR37 ;  /* 0x00000025ff007e24 */ /* 0x000fe6000f8e00ff */
[----:B------:R1:W-:Y:S02]  /*cc60*/  STS.128 [R2+0x4000], R20 ;  /* 0x0040001402007388 */ /* 0x0003e40000000c00 */
[----:B------:R-:W-:Y:S06]  /*cc70*/  ISETP.NE.AND P0, PT, R0, 0x3, PT ;  /* 0x000000030000780c */ /* 0x000fec0003f05270 */
[----:B------:R1:W-:Y:S01]  /*cc80*/  STS.128 [R16+0x4000], R24 ;  /* 0x0040001810007388 */ /* 0x0003e20000000c00 */
[----:B------:R-:W-:Y:S01]  /*cc90*/  @!PT LDS RZ, [RZ] ;  /* 0x00000000fffff984 */ /* 0x000fe20000000800 */
[----:B------:R-:W-:Y:S01]  /*cca0*/  @!PT LDS RZ, [RZ] ;  /* 0x00000000fffff984 */ /* 0x000fe20000000800 */
[----:B------:R-:W-:Y:S01]  /*ccb0*/  @!PT LDS RZ, [RZ] ;  /* 0x00000000fffff984 */ /* 0x000fe20000000800 */
[----:B------:R-:W-:Y:S01]  /*ccc0*/  @!PT LDS RZ, [RZ] ;  /* 0x00000000fffff984 */ /* 0x000fe20000000800 */
[----:B------:R2:W-:Y:S07]  /*ccd0*/  MEMBAR.ALL.CTA ;  /* 0x0000000000007992 */ /* 0x0005ee0000008000 */
[----:B--2---:R-:W2:Y:S01]  /*cce0*/  FENCE.VIEW.ASYNC.S ;  /* 0x00000000000073c6 */ /* 0x004ea20000000000 */
[----:B------:R-:W-:Y:S05]  /*ccf0*/  @!P0 BRA `(.L_x_209) ;  /* 0x0000000000048947 */ /* 0x000fea0003800000 */
[----:B------:R-:W-:Y:S05]  /*cd00*/  BPT.TRAP 0x1 ;  /* 0x000000040000795c */ /* 0x000fea0000300000 */
.L_x_209:
[----:B--2---:R-:W-:Y:S01]  /*cd10*/  SYNCS.ARRIVE.TRANS64.A1T0 RZ, [UR36+0x2e890], RZ ;  /* 0x02e890ffffff79a7 */ /* 0x004fe20008100024 */
[----:B------:R-:W-:Y:S05]  /*cd20*/  @!P0 BRA `(.L_x_210) ;  /* 0x0000000000048947 */ /* 0x000fea0003800000 */
[----:B------:R-:W-:Y:S05]  /*cd30*/  BPT.TRAP 0x1 ;  /* 0x000000040000795c */ /* 0x000fea0000300000 */
.L_x_210:
[----:B------:R-:W2:Y:S01]  /*cd40*/  LDL.LU R0, [R1] ;  /* 0x0000000001007983 */ /* 0x000ea20000300800 */
[----:B------:R-:W-:Y:S01]  /*cd50*/  UIADD3 UR4, UPT, UPT, UR36, 0x2e848, URZ ;  /* 0x0002e84824047890 */ /* 0x000fe2000fffe0ff */
[----:B------:R-:W-:Y:S02]  /*cd60*/  LOP3.LUT R125, R125, 0x1, RZ, 0x3c, !PT ;  /* 0x000000017d7d7812 */ /* 0x000fe400078e3cff */
[----:B------:R-:W3:Y:S01]  /*cd70*/  LDL.LU R5, [R1+0x8] ;  /* 0x0000080001057983 */ /* 0x000ee20000300800 */
[----:B------:R-:W-:Y:S01]  /*cd80*/  UPRMT UR4, UR38, 0x654, UR4 ;  /* 0x0000065426047896 */ /* 0x000fe20008000004 */
[----:B------:R-:W-:Y:S02]  /*cd90*/  LOP3.LUT R124, R124, 0x1, RZ, 0x3c, !PT ;  /* 0x000000017c7c7812 */ /* 0x000fe400078e3cff */
[----:B------:R-:W4:Y:S04]  /*cda0*/  LDL.LU R4, [R1+0x4] ;  /* 0x0000040001047983 */ /* 0x000f280000300800 */
[----:B-1----:R-:W5:Y:S02]  /*cdb0*/  LDL.LU R3, [R1+0x10] ;  /* 0x0000100001037983 */ /* 0x002f640000300800 */
[----:B------:R-:W-:Y:S02]  /*cdc0*/  SYNCS.ARRIVE.TRANS64.RED.A1T0 RZ, [UR4], RZ ;  /* 0x000000ffffff79a7 */ /* 0x000fe40008100404 */
[----:B------:R-:W2:Y:S02]  /*cdd0*/  LDL.LU R2, [R1+0xc] ;  /* 0x00000c0001027983 */ /* 0x000ea40000300800 */
[----:B--2---:R-:W-:Y:S02]  /*cde0*/  LOP3.LUT R2, R2, 0x1, RZ, 0x3c, !PT ;  /* 0x0000000102027812 */ /* 0x004fe400078e3cff */
[----:B---3--:R-:W-:Y:S02]  /*cdf0*/  LOP3.LUT R5, R5, 0x1, RZ, 0x3c, !PT ;  /* 0x0000000105057812 */ /* 0x008fe400078e3cff */
[----:B----4-:R-:W-:Y:S02]  /*ce00*/  LOP3.LUT R4, R4, 0x1, RZ, 0x3c, !PT ;  /* 0x0000000104047812 */ /* 0x010fe400078e3cff */
[----:B-----5:R-:W-:Y:S01]  /*ce10*/  LOP3.LUT R3, R3, 0x1, RZ, 0x3c, !PT ;  /* 0x0000000103037812 */ /* 0x020fe200078e3cff */
[----:B------:R2:W-:Y:S01]  /*ce20*/  STL [R1+0x8], R5 ;  /* 0x0000080501007387 */ /* 0x0005e20000100800 */
[C---:B------:R-:W-:Y:S01]  /*ce30*/  ISETP.GT.U32.AND P1, PT, R0.reuse, 0x1, PT ;  /* 0x000000010000780c */ /* 0x040fe20003f24070 */
[----:B------:R-:W-:Y:S02]  /*ce40*/  VIADD R0, R0, 0xffffffff ;  /* 0xffffffff00007836 */ /* 0x000fe40000000000 */
[----:B------:R2:W-:Y:S04]  /*ce50*/  STL [R1+0x4], R4 ;  /* 0x0000040401007387 */ /* 0x0005e80000100800 */
[----:B------:R2:W-:Y:S04]  /*ce60*/  STL [R1], R0 ;  /* 0x0000000001007387 */ /* 0x0005e80000100800 */
[----:B------:R2:W-:Y:S04]  /*ce70*/  STL [R1+0x10], R3 ;  /* 0x0000100301007387 */ /* 0x0005e80000100800 */
[----:B------:R2:W-:Y:S01]  /*ce80*/  STL [R1+0xc], R2 ;  /* 0x00000c0201007387 */ /* 0x0005e20000100800 */
[----:B------:R-:W-:Y:S05]  /*ce90*/  @P1 BRA `(.L_x_211) ;  /* 0xffffffb800c01947 */ /* 0x000fea000383ffff */
[----:B------:R-:W1:Y:S01]  /*cea0*/  S2R R57, SR_TID.X ;  /* 0x0000000000397919 */ /* 0x000e620000002100 */
[----:B------:R-:W3:Y:S01]  /*ceb0*/  S2UR UR5, SR_CTAID.Y ;  /* 0x00000000000579c3 */ /* 0x000ee20000002600 */
[----:B------:R-:W-:Y:S01]  /*cec0*/  LOP3.LUT R17, R72, 0x7f, RZ, 0xc0, !PT ;  /* 0x0000007f48117812 */ /* 0x000fe200078ec0ff */
[----:B------:R-:W-:Y:S01]  /*ced0*/  BSSY.RECONVERGENT B0, `(.L_x_212) ;  /* 0x000001b000007945 */ /* 0x000fe20003800200 */
[----:B------:R-:W4:Y:S01]  /*cee0*/  S2R R56, SR_CTAID.X ;  /* 0x0000000000387919 */ /* 0x000f220000002500 */
[----:B------:R-:W-:-:S04]  /*cef0*/  LOP3.LUT R67, R41, 0x600000, RZ, 0xc0, !PT ;  /* 0x0060000029437812 */ /* 0x000fc800078ec0ff */
[----:B------:R-:W3:Y:S01]  /*cf00*/  LDC.64 R6, c[0x0][0x988] ;  /* 0x00026200ff067b82 */ /* 0x000ee20000000a00 */
[----:B------:R-:W-:-:S07]  /*cf10*/  LOP3.LUT R67, R67, 0x10, R40, 0xf8, !PT ;  /* 0x0000001043437812 */ /* 0x000fce00078ef828 */
[----:B--2---:R-:W2:Y:S08]  /*cf20*/  LDC.64 R4, c[0x0][0x9a0] ;  /* 0x00026800ff047b82 */ /* 0x004eb00000000a00 */
[----:B------:R-:W5:Y:S01]  /*cf30*/  S2UR UR4, SR_CTAID.Z ;  /* 0x00000000000479c3 */ /* 0x000f620000002700 */
[----:B-1----:R-:W-:-:S07]  /*cf40*/  SHF.L.U32 R0, R57, 0x10, RZ ;  /* 0x0000001039007819 */ /* 0x002fce00000006ff */
[----:B------:R-:W5:Y:S01]  /*cf50*/  LDC R2, c[0x0][0x990] ;  /* 0x00026400ff027b82 */ /* 0x000f620000000800 */
[----:B------:R-:W-:Y:S01]  /*cf60*/  SHF.R.U32.HI R57, RZ, 0x3, R57 ;  /* 0x00000003ff397819 */ /* 0x000fe20000011639 */
[----:B---3--:R-:W-:Y:S01]  /*cf70*/  IMAD R3, R7, UR5, RZ ;  /* 0x0000000507037c24 */ /* 0x008fe2000f8e02ff */
[----:B----4-:R-:W-:Y:S01]  /*cf80*/  SHF.L.U32 R56, R56, 0x7, RZ ;  /* 0x0000000738387819 */ /* 0x010fe200000006ff */
[----:B------:R-:W-:Y:S01]  /*cf90*/  IMAD R23, R17, R6, RZ ;  /* 0x0000000611177224 */ /* 0x000fe200078e02ff */
[----:B------:R-:W-:-:S03]  /*cfa0*/  LOP3.LUT R0, R0, 0x600010, R57, 0xc8, !PT ;  /* 0x0060001000007812 */ /* 0x000fc600078ec839 */
[----:B------:R-:W1:Y:S01]  /*cfb0*/  LDC R16, c[0x0][0x9a8] ;  /* 0x00026a00ff107b82 */ /* 0x000e620000000800 */
[----:B--2---:R-:W-:Y:S01]  /*cfc0*/  IMAD R5, R5, UR5, RZ ;  /* 0x0000000505057c24 */ /* 0x004fe2000f8e02ff */
[----:B------:R-:W-:Y:S01]  /*cfd0*/  LOP3.LUT R63, R0, 0x140, RZ, 0xfc, !PT ;  /* 0x00000140003f7812 */ /* 0x000fe200078efcff */
[C---:B------:R-:W-:Y:S01]  /*cfe0*/  IMAD R3, R56.reuse, R6, R3 ;  /* 0x0000000638037224 */ /* 0x040fe200078e0203 */
[----:B------:R-:W-:Y:S01]  /*cff0*/  SHF.R.S32.HI R22, RZ, 0x1f, R23 ;  /* 0x0000001fff167819 */ /* 0x000fe20000011417 */
[CC--:B------:R-:W-:Y:S01]  /*d000*/  IMAD R5, R56.reuse, R4.reuse, R5 ;  /* 0x0000000438057224 */ /* 0x0c0fe200078e0205 */
[----:B------:R-:W-:Y:S01]  /*d010*/  LOP3.LUT R56, R56, 0x7f, R72, 0xf8, !PT ;  /* 0x0000007f38387812 */ /* 0x000fe200078ef848 */
[----:B------:R-:W-:Y:S02]  /*d020*/  IMAD R17, R17, R4, RZ ;  /* 0x0000000411117224 */ /* 0x000fe400078e02ff */
[----:B-----5:R-:W-:Y:S01]  /*d030*/  IMAD R2, R2, UR4, R3 ;  /* 0x0000000402027c24 */ /* 0x020fe2000f8e0203 */
[----:B------:R-:W-:Y:S01]  /*d040*/  IADD3 R3, PT, PT, R63, -0xe0, RZ ;  /* 0xffffff203f037810 */ /* 0x000fe20007ffe0ff */
[----:B-1----:R-:W-:Y:S01]  /*d050*/  IMAD R16, R16, UR4, R5 ;  /* 0x0000000410107c24 */ /* 0x002fe2000f8e0205 */
[----:B------:R-:W-:Y:S05]  /*d060*/  @!P0 BRA `(.L_x_213) ;  /* 0x0000000000048947 */ /* 0x000fea0003800000 */
[----:B------:R-:W-:Y:S05]  /*d070*/  BPT.TRAP 0x1 ;  /* 0x000000040000795c */ /* 0x000fea0000300000 */
.L_x_213:
[----:B------:R-:W-:Y:S05]  /*d080*/  BSYNC.RECONVERGENT B0 ;  /* 0x0000000000007941 */ /* 0x000fea0003800200 */
.L_x_212:
[----:B------:R-:W-:Y:S02]  /*d090*/  SHF.L.U32 R0, RZ, 0x1f, RZ ;  /* 0x0000001fff007819 */ /* 0x000fe400000006ff */
[----:B------:R-:W-:Y:S02]  /*d0a0*/  SHF.R.U32.HI R66, RZ, 0x5, R72 ;  /* 0x00000005ff427819 */ /* 0x000fe40000011648 */
[----:B------:R-:W1:Y:S01]  /*d0b0*/  SYNCS.PHASECHK.TRANS64.TRYWAIT P1, [UR36+0x2e8a0], R0 ;  /* 0x02e8a000ff0075a7 */ /* 0x000e620008021124 */
[----:B------:R-:W-:Y:S02]  /*d0c0*/  SHF.R.U32.HI R3, RZ, 0x15, R3 ;  /* 0x00000015ff037819 */ /* 0x000fe40000011603 */
[----:B------:R-:W-:-:S04]  /*d0d0*/  LOP3.LUT R66, R66, 0x3, RZ, 0xc0, !PT ;  /* 0x0000000342427812 */ /* 0x000fc800078ec0ff */
[----:B------:R-:W-:Y:S01]  /*d0e0*/  ISETP.NE.AND P0, PT, R66, R3, PT ;  /* 0x000000034200720c */ /* 0x000fe20003f05270 */
[----:B-1----:R-:W-:-:S12]  /*d0f0*/  @!P1 BRA `(.L_x_214) ;  /* 0x0000003000e89947 */ /* 0x002fd80003800000 */
.L_x_308:
[----:B------:R-:W-:Y:S05]  /*d100*/  @!P0 BRA `(.L_x_215) ;  /* 0x0000000000408947 */ /* 0x000fea0003800000 */
[----:B------:R-:W-:Y:S01]  /*d110*/  MOV R14, 0x0 ;  /* 0x00000000000e7802 */ /* 0x000fe20000000f00 */
[----:B------:R-:W2:Y:S01]  /*d120*/  LDCU.64 UR8, c[0x4][0x80] ;  /* 0x01001000ff0877ac */ /* 0x000ea20008000a00 */
[----:B------:R-:W-:Y:S02]  /*d130*/  HFMA2 R12, -RZ, RZ, 0, 5.9604644775390625e-08 ;  /* 0x00000001ff0c7431 */ /* 0x000fe400000001ff */
[----:B------:R-:W-:Y:S01]  /*d140*/  IMAD.MOV.U32 R8, RZ, RZ, 0x192 ;  /* 0x00000192ff087424 */ /* 0x000fe200078e00ff */
[----:B------:R-:W3:Y:S01]  /*d150*/  LDCU.64 UR6, c[0x4][0x88] ;  /* 0x01001100ff0677ac */ /* 0x000ee20008000a00 */
[----:B------:R-:W4:Y:S01]  /*d160*/  LDC.64 R14, c[0x4][R14] ;  /* 0x010000000e0e7b82 */ /* 0x000f220000000a00 */
[----:B------:R-:W-:Y:S01]  /*d170*/  IMAD.MOV.U32 R13, RZ, RZ, RZ ;  /* 0x000000ffff0d7224 */ /* 0x000fe200078e00ff */
[----:B------:R-:W5:Y:S01]  /*d180*/  LDCU.64 UR4, c[0x4][0x8] ;  /* 0x01000100ff0477ac */ /* 0x000f620008000a00 */
[----:B--2---:R-:W-:Y:S01]  /*d190*/  IMAD.U32 R4, RZ, RZ, UR8 ;  /* 0x00000008ff047e24 */ /* 0x004fe2000f8e00ff */
[----:B------:R-:W-:Y:S01]  /*d1a0*/  MOV R5, UR9 ;  /* 0x0000000900057c02 */ /* 0x000fe20008000f00 */
[----:B---3--:R-:W-:Y:S01]  /*d1b0*/  IMAD.U32 R6, RZ, RZ, UR6 ;  /* 0x00000006ff067e24 */ /* 0x008fe2000f8e00ff */
[----:B------:R-:W-:Y:S01]  /*d1c0*/  MOV R7, UR7 ;  /* 0x0000000700077c02 */ /* 0x000fe20008000f00 */
[----:B-----5:R-:W-:Y:S01]  /*d1d0*/  IMAD.U32 R10, RZ, RZ, UR4 ;  /* 0x00000004ff0a7e24 */ /* 0x020fe2000f8e00ff */
[----:B------:R-:W-:-:S02]  /*d1e0*/  MOV R11, UR5 ;  /* 0x00000005000b7c02 */ /* 0x000fc40008000f00 */
[----:B------:R-:W-:-:S07]  /*d1f0*/  LEPC R20, `(.L_x_215) ;  /* 0x000000001014794e */ /* 0x000fce0000000000 */
[----:B-1--4-:R-:W-:Y:S05]  /*d200*/  CALL.ABS.NOINC R14 ;  /* 0x000000000e007343 */ /* 0x012fea0003c00000 */
.L_x_215:
[C---:B-1----:R-:W-:Y:S01]  /*d210*/  VIADD R0, R63.reuse, 0xffffff40 ;  /* 0xffffff403f007836 */ /* 0x042fe20000000000 */
[----:B------:R-:W-:Y:S05]  /*d220*/  WARPSYNC.ALL ;  /* 0x0000000000007948 */ /* 0x000fea0003800000 */
[----:B------:R-:W-:Y:S02]  /*d230*/  SHF.R.U32.HI R0, RZ, 0x15, R0 ;  /* 0x00000015ff007819 */ /* 0x000fe40000011600 */
[----:B------:R-:W-:Y:S02]  /*d240*/  R2UR UR4, R63 ;  /* 0x000000003f0472ca */ /* 0x000fe400000e0000 */
[----:B------:R-:W-:-:S11]  /*d250*/  ISETP.NE.AND P0, PT, R66, R0, PT ;  /* 0x000000004200720c */ /* 0x000fd60003f05270 */
[----:B------:R-:W1:Y:S02]  /*d260*/  LDTM.x16 R40, tmem[UR4+-0xe0] ;  /* 0xffff2004002879ee */ /* 0x000e64000824ff00 */
[----:B-1----:R-:W-:Y:S05]  /*d270*/  @!P0 BRA `(.L_x_216) ;  /* 0x0000000000408947 */ /* 0x002fea0003800000 */
[----:B------:R-:W-:Y:S01]  /*d280*/  MOV R14, 0x0 ;  /* 0x00000000000e7802 */ /* 0x000fe20000000f00 */
[----:B------:R-:W1:Y:S01]  /*d290*/  LDCU.64 UR8, c[0x4][0x80] ;  /* 0x01001000ff0877ac */ /* 0x000e620008000a00 */
[----:B------:R-:W-:Y:S02]  /*d2a0*/  HFMA2 R12, -RZ, RZ, 0, 5.9604644775390625e-08 ;  /* 0x00000001ff0c7431 */ /* 0x000fe400000001ff */
[----:B------:R-:W-:Y:S01]  /*d2b0*/  IMAD.MOV.U32 R8, RZ, RZ, 0x192 ;  /* 0x00000192ff087424 */ /* 0x000fe200078e00ff */
[----:B------:R-:W2:Y:S01]  /*d2c0*/  LDCU.64 UR6, c[0x4][0x88] ;  /* 0x01001100ff0677ac */ /* 0x000ea20008000a00 */
[----:B------:R-:W3:Y:S01]  /*d2d0*/  LDC.64 R14, c[0x4][R14] ;  /* 0x010000000e0e7b82 */ /* 0x000ee20000000a00 */
[----:B------:R-:W-:Y:S01]  /*d2e0*/  IMAD.MOV.U32 R13, RZ, RZ, RZ ;  /* 0x000000ffff0d7224 */ /* 0x000fe200078e00ff */
[----:B------:R-:W4:Y:S01]  /*d2f0*/  LDCU.64 UR4, c[0x4][0x8] ;  /* 0x01000100ff0477ac */ /* 0x000f220008000a00 */
[----:B-1----:R-:W-:Y:S01]  /*d300*/  IMAD.U32 R4, RZ, RZ, UR8 ;  /* 0x00000008ff047e24 */ /* 0x002fe2000f8e00ff */
[----:B------:R-:W-:Y:S01]  /*d310*/  MOV R5, UR9 ;  /* 0x0000000900057c02 */ /* 0x000fe20008000f00 */
[----:B--2---:R-:W-:Y:S01]  /*d320*/  IMAD.U32 R6, RZ, RZ, UR6 ;  /* 0x00000006ff067e24 */ /* 0x004fe2000f8e00ff */
[----:B------:R-:W-:Y:S01]  /*d330*/  MOV R7, UR7 ;  /* 0x0000000700077c02 */ /* 0x000fe20008000f00 */
[----:B----4-:R-:W-:Y:S01]  /*d340*/  IMAD.U32 R10, RZ, RZ, UR4 ;  /* 0x00000004ff0a7e24 */ /* 0x010fe2000f8e00ff */
[----:B------:R-:W-:-:S02]  /*d350*/  MOV R11, UR5 ;  /* 0x00000005000b7c02 */ /* 0x000fc40008000f00 */
[----:B------:R-:W-:-:S07]  /*d360*/  LEPC R20, `(.L_x_216) ;  /* 0x000000001014794e */ /* 0x000fce0000000000 */
[----:B---3--:R-:W-:Y:S05]  /*d370*/  CALL.ABS.NOINC R14 ;  /* 0x000000000e007343 */ /* 0x008fea0003c00000 */
.L_x_216:
[C---:B------:R-:W-:Y:S01]  /*d380*/  VIADD R0, R63.reuse, 0xffffff60 ;  /* 0xffffff603f007836 */ /* 0x040fe20000000000 */
        /* <DEDUP_REMOVED lines=22> */
.L_x_217:
[----:B------:R-:W1:Y:S01]  /*d4f0*/  LDC.64 R64, c[0x0][0x358] ;  /* 0x0000d600ff407b82 */ /* 0x000e620000000a00 */
[----:B------:R-:W-:Y:S05]  /*d500*/  WARPSYNC.ALL ;  /* 0x0000000000007948 */ /* 0x000fea0003800000 */
[----:B------:R-:W-:Y:S01]  /*d510*/  LOP3.LUT R57, R57, 0x10, RZ, 0xc0, !PT ;  /* 0x0000001039397812 */ /* 0x000fe200078ec0ff */
[----:B------:R-:W2:Y:S01]  /*d520*/  LDCU UR9, c[0x0][0x38c] ;  /* 0x00007180ff0977ac */ /* 0x000ea20008000800 */
[----:B------:R-:W-:-:S03]  /*d530*/  R2UR UR4, R63 ;  /* 0x000000003f0472ca */ /* 0x000fc600000e0000 */
[C---:B------:R-:W-:Y:S01]  /*d540*/  VIADD R62, R57.reuse, 0x8 ;  /* 0x00000008393e7836 */ /* 0x040fe20000000000 */
[----:B------:R-:W-:Y:S01]  /*d550*/  IADD3 R16, P1, P0, R16, R17, R57 ;  /* 0x0000001110107210 */ /* 0x000fe2000783e039 */
[----:B------:R-:W3:Y:S01]  /*d560*/  LDCU UR8, c[0x0][0x384] ;  /* 0x00007080ff0877ac */ /* 0x000ee20008000800 */
[----:B------:R-:W-:Y:S01]  /*d570*/  SHF.R.S32.HI R0, RZ, 0x1f, R17 ;  /* 0x0000001fff007819 */ /* 0x000fe20000011411 */
[C---:B------:R-:W-:Y:S01]  /*d580*/  VIADD R61, R57.reuse, 0x20 ;  /* 0x00000020393d7836 */ /* 0x040fe20000000000 */
[----:B------:R-:W4:Y:S01]  /*d590*/  S2UR UR38, SR_CgaCtaId ;  /* 0x00000000002679c3 */ /* 0x000f220000008800 */
[----:B------:R-:W5:Y:S01]  /*d5a0*/  LDCU.64 UR6, c[0x0][0x998] ;  /* 0x00013300ff0677ac */ /* 0x000f620008000a00 */
[C---:B------:R-:W-:Y:S01]  /*d5b0*/  VIADD R60, R57.reuse, 0x28 ;  /* 0x00000028393c7836 */ /* 0x040fe20000000000 */
[----:B------:R-:W-:Y:S01]  /*d5c0*/  IADD3.X R0, PT, PT, RZ, R0, RZ, P1, P0 ;  /* 0x00000000ff007210 */ /* 0x000fe20000fe04ff */
[C---:B------:R-:W-:Y:S01]  /*d5d0*/  VIADD R59, R57.reuse, 0x40 ;  /* 0x00000040393b7836 */ /* 0x040fe20000000000 */
[----:B------:R-:W-:Y:S01]  /*d5e0*/  UISETP.NE.AND UP0, UPT, UR37, 0x3, UPT ;  /* 0x000000032500788c */ /* 0x000fe2000bf05270 */
[C---:B------:R-:W-:Y:S01]  /*d5f0*/  VIADD R58, R57.reuse, 0x48 ;  /* 0x00000048393a7836 */ /* 0x040fe20000000000 */
[----:B------:R-:W-:Y:S01]  /*d600*/  BSSY.RECONVERGENT B0, `(.L_x_218) ;  /* 0x0000029000007945 */ /* 0x000fe20003800200 */
[----:B--2---:R-:W-:-:S02]  /*d610*/  ISETP.GE.AND P6, PT, R57, UR9, PT ;  /* 0x0000000939007c0c */ /* 0x004fc4000bfc6270 */
[----:B------:R-:W-:Y:S02]  /*d620*/  ISETP.GE.AND P5, PT, R62, UR9, PT ;  /* 0x000000093e007c0c */ /* 0x000fe4000bfa6270 */
[----:B---3--:R-:W-:Y:S02]  /*d630*/  ISETP.GE.U32.OR P6, PT, R56, UR8, P6 ;  /* 0x0000000838007c0c */ /* 0x008fe4000b7c6470 */
[----:B------:R-:W-:Y:S02]  /*d640*/  ISETP.GE.AND P4, PT, R61, UR9, PT ;  /* 0x000000093d007c0c */ /* 0x000fe4000bf86270 */
[----:B-----5:R-:W-:Y:S02]  /*d650*/  LEA R20, P0, R16, UR6, 0x1 ;  /* 0x0000000610147c11 */ /* 0x020fe4000f8008ff */
[----:B------:R-:W-:Y:S02]  /*d660*/  ISETP.GE.AND P3, PT, R60, UR9, PT ;  /* 0x000000093c007c0c */ /* 0x000fe4000bf66270 */
[----:B------:R-:W-:-:S02]  /*d670*/  ISETP.GE.AND P2, PT, R59, UR9, PT ;  /* 0x000000093b007c0c */ /* 0x000fc4000bf46270 */
[----:B------:R-:W-:Y:S02]  /*d680*/  ISETP.GE.AND P1, PT, R58, UR9, PT ;  /* 0x000000093a007c0c */ /* 0x000fe4000bf26270 */
[----:B------:R-:W-:Y:S02]  /*d690*/  LEA.HI.X R21, R16, UR7, R0, 0x1, P0 ;  /* 0x0000000710157c11 */ /* 0x000fe400080f0c00 */
[----:B------:R-:W2:Y:S01]  /*d6a0*/  LDTM.x16 R4, tmem[UR4+-0xa0] ;  /* 0xffff6004000479ee */ /* 0x000ea2000824ff00 */
[C---:B------:R-:W-:Y:S02]  /*d6b0*/  ISETP.GE.U32.OR P5, PT, R56.reuse, UR8, P5 ;  /* 0x0000000838007c0c */ /* 0x040fe4000afa6470 */
[C---:B------:R-:W-:Y:S02]  /*d6c0*/  ISETP.GE.U32.OR P4, PT, R56.reuse, UR8, P4 ;  /* 0x0000000838007c0c */ /* 0x040fe4000a786470 */
[C---:B------:R-:W-:Y:S02]  /*d6d0*/  ISETP.GE.U32.OR P3, PT, R56.reuse, UR8, P3 ;  /* 0x0000000838007c0c */ /* 0x040fe40009f66470 */
[----:B------:R-:W-:-:S02]  /*d6e0*/  ISETP.GE.U32.OR P2, PT, R56, UR8, P2 ;  /* 0x0000000838007c0c */ /* 0x000fc40009746470 */
[----:B------:R-:W-:Y:S01]  /*d6f0*/  ISETP.GE.U32.OR P1, PT, R56, UR8, P1 ;  /* 0x0000000838007c0c */ /* 0x000fe20008f26470 */
[----:B-12-4-:R-:W-:-:S12]  /*d700*/  @P6 BRA `(.L_x_219) ;  /* 0x0000000000606947 */ /* 0x016fd80003800000 */
[----:B------:R-:W-:Y:S02]  /*d710*/  F2FP.BF16.F32.PACK_AB R40, R41, R40 ;  /* 0x000000282928723e */ /* 0x000fe400000010ff */
[----:B------:R-:W-:Y:S02]  /*d720*/  F2FP.BF16.F32.PACK_AB R44, R45, R44 ;  /* 0x0000002c2d2c723e */ /* 0x000fe400000010ff */
[----:B------:R-:W-:Y:S02]  /*d730*/  PRMT R0, R40, 0x7632, R0 ;  /* 0x0000763228007816 */ /* 0x000fe40000000000 */
[----:B------:R-:W-:Y:S02]  /*d740*/  PRMT R3, R44, 0x7632, R3 ;  /* 0x000076322c037816 */ /* 0x000fe40000000003 */
[----:B------:R-:W-:Y:S02]  /*d750*/  F2FP.BF16.F32.PACK_AB R42, R43, R42 ;  /* 0x0000002a2b2a723e */ /* 0x000fe400000010ff */
[----:B------:R-:W-:-:S02]  /*d760*/  LOP3.LUT R0, R0, 0xffff, RZ, 0xc0, !PT ;  /* 0x0000ffff00007812 */ /* 0x000fc400078ec0ff */
[----:B------:R-:W-:Y:S02]  /*d770*/  LOP3.LUT R3, R3, 0xffff, RZ, 0xc0, !PT ;  /* 0x0000ffff03037812 */ /* 0x000fe400078ec0ff */
[----:B------:R-:W-:Y:S01]  /*d780*/  F2FP.BF16.F32.PACK_AB R46, R47, R46 ;  /* 0x0000002e2f2e723e */ /* 0x000fe200000010ff */
[----:B------:R-:W-:Y:S01]  /*d790*/  IMAD.WIDE.U32 R68, R0, 0x10000, RZ ;  /* 0x0001000000447825 */ /* 0x000fe200078e00ff */
[----:B------:R-:W-:Y:S02]  /*d7a0*/  PRMT R41, R42, 0x7632, R41 ;  /* 0x000076322a297816 */ /* 0x000fe40000000029 */
[----:B------:R-:W-:Y:S01]  /*d7b0*/  PRMT R43, R46, 0x7632, R43 ;  /* 0x000076322e2b7816 */ /* 0x000fe2000000002b */
[----:B------:R-:W-:Y:S01]  /*d7c0*/  IMAD.WIDE.U32 R70, R3, 0x10000, RZ ;  /* 0x0001000003467825 */ /* 0x000fe200078e00ff */
[----:B------:R-:W-:Y:S02]  /*d7d0*/  R2UR UR4, R64 ;  /* 0x00000000400472ca */ /* 0x000fe400000e0000 */
[----:B------:R-:W-:Y:S01]  /*d7e0*/  R2UR UR5, R65 ;  /* 0x00000000410572ca */ /* 0x000fe200000e0000 */
[----:B------:R-:W-:Y:S01]  /*d7f0*/  IMAD.U32 R41, R41, 0x10000, RZ ;  /* 0x0001000029297824 */ /* 0x000fe200078e00ff */
[----:B------:R-:W-:Y:S01]  /*d800*/  LOP3.LUT R42, R69, 0xffff, R42, 0xf8, !PT ;  /* 0x0000ffff452a7812 */ /* 0x000fe200078ef82a */
[----:B------:R-:W-:Y:S01]  /*d810*/  IMAD.U32 R43, R43, 0x10000, RZ ;  /* 0x000100002b2b7824 */ /* 0x000fe200078e00ff */
[----:B------:R-:W-:-:S02]  /*d820*/  LOP3.LUT R44, R70, 0xffff, R44, 0xf8, !PT ;  /* 0x0000ffff462c7812 */ /* 0x000fc400078ef82c */
[----:B------:R-:W-:Y:S02]  /*d830*/  LOP3.LUT R46, R71, 0xffff, R46, 0xf8, !PT ;  /* 0x0000ffff472e7812 */ /* 0x000fe400078ef82e */
[----:B------:R-:W-:Y:S01]  /*d840*/  LOP3.LUT R41, R42, R41, RZ, 0xfc, !PT ;  /* 0x000000292a297212 */ /* 0x000fe200078efcff */
[----:B------:R-:W-:Y:S01]  /*d850*/  IMAD.MOV.U32 R42, RZ, RZ, R44 ;  /* 0x000000ffff2a7224 */ /* 0x000fe200078e002c */
[----:B------:R-:W-:Y:S02]  /*d860*/  LOP3.LUT R40, R68, 0xffff, R40, 0xf8, !PT ;  /* 0x0000ffff44287812 */ /* 0x000fe400078ef828 */
[----:B------:R-:W-:-:S05]  /*d870*/  LOP3.LUT R43, R46, R43, RZ, 0xfc, !PT ;  /* 0x0000002b2e2b7212 */ /* 0x000fca00078efcff */
[----:B------:R1:W-:Y:S02]  /*d880*/  STG.E.128 desc[UR4][R20.64], R40 ;  /* 0x0000002814007986 */ /* 0x0003e4000c101d04 */
.L_x_219:
[----:B------:R-:W-:Y:S05]  /*d890*/  BSYNC.RECONVERGENT B0 ;  /* 0x0000000000007941 */ /* 0x000fea0003800200 */
.L_x_218:
[----:B------:R-:W-:Y:S04]  /*d8a0*/  BSSY.RECONVERGENT B0, `(.L_x_220) ;  /* 0x000001b000007945 */ /* 0x000fe80003800200 */
[----:B------:R-:W-:Y:S05]  /*d8b0*/  @P5 BRA `(.L_x_221) ;  /* 0x0000000000645947 */ /* 0x000fea0003800000 */
[----:B------:R-:W-:Y:S02]  /*d8c0*/  F2FP.BF16.F32.PACK_AB R48, R49, R48 ;  /* 0x000000303130723e */ /* 0x000fe400000010ff */
[----:B------:R-:W-:Y:S02]  /*d8d0*/  F2FP.BF16.F32.PACK_AB R52, R53, R52 ;  /* 0x000000343534723e */ /* 0x000fe400000010ff */
[----:B------:R-:W-:Y:S02]  /*d8e0*/  PRMT R0, R48, 0x7632, R0 ;  /* 0x0000763230007816 */ /* 0x000fe40000000000 */
[----:B------:R-:W-:Y:S02]  /*d8f0*/  F2FP.BF16.F32.PACK_AB R50, R51, R50 ;  /* 0x000000323332723e */ /* 0x000fe400000010ff */
[----:B------:R-:W-:Y:S02]  /*d900*/  PRMT R3, R52, 0x7632, R3 ;  /* 0x0000763234037816 */ /* 0x000fe40000000003 */
[----:B------:R-:W-:-:S02]  /*d910*/  LOP3.LUT R0, R0, 0xffff, RZ, 0xc0, !PT ;  /* 0x0000ffff00007812 */ /* 0x000fc400078ec0ff */
[----:B------:R-:W-:Y:S02]  /*d920*/  F2FP.BF16.F32.PACK_AB R54, R55, R54 ;  /* 0x000000363736723e */ /* 0x000fe400000010ff */
[----:B-1----:R-:W-:Y:S01]  /*d930*/  PRMT R40, R50, 0x7632, R40 ;  /* 0x0000763232287816 */ /* 0x002fe20000000028 */
[----:B------:R-:W-:Y:S01]  /*d940*/  IMAD.WIDE.U32 R42, R0, 0x10000, RZ ;  /* 0x00010000002a7825 */ /* 0x000fe200078e00ff */
[----:B------:R-:W-:Y:S02]  /*d950*/  LOP3.LUT R3, R3, 0xffff, RZ, 0xc0, !PT ;  /* 0x0000ffff03037812 */ /* 0x000fe400078ec0ff */
[----:B------:R-:W-:Y:S01]  /*d960*/  PRMT R41, R54, 0x7632, R41 ;  /* 0x0000763236297816 */ /* 0x000fe20000000029 */
[----:B------:R-:W-:Y:S01]  /*d970*/  IMAD.U32 R40, R40, 0x10000, RZ ;  /* 0x0001000028287824 */ /* 0x000fe200078e00ff */
[----:B------:R-:W-:Y:S01]  /*d980*/  LOP3.LUT R50, R43, 0xffff, R50, 0xf8, !PT ;  /* 0x0000ffff2b327812 */ /* 0x000fe200078ef832 */
[----:B------:R-:W-:Y:S01]  /*d990*/  IMAD.WIDE.U32 R44, R3, 0x10000, RZ ;  /* 0x00010000032c7825 */ /* 0x000fe200078e00ff */
[----:B------:R-:W-:-:S02]  /*d9a0*/  R2UR UR4, R64 ;  /* 0x00000000400472ca */ /* 0x000fc400000e0000 */
[----:B------:R-:W-:Y:S01]  /*d9b0*/  R2UR UR5, R65 ;  /* 0x00000000410572ca */ /* 0x000fe200000e0000 */
[----:B------:R-:W-:Y:S01]  /*d9c0*/  IMAD.U32 R41, R41, 0x10000, RZ ;  /* 0x0001000029297824 */ /* 0x000fe200078e00ff */
[----:B------:R-:W-:Y:S02]  /*d9d0*/  LOP3.LUT R54, R45, 0xffff, R54, 0xf8, !PT ;  /* 0x0000ffff2d367812 */ /* 0x000fe400078ef836 */
[----:B------:R-:W-:Y:S02]  /*d9e0*/  LOP3.LUT R40, R50, R40, RZ, 0xfc, !PT ;  /* 0x0000002832287212 */ /* 0x000fe400078efcff */
[----:B------:R-:W-:Y:S02]  /*d9f0*/  LOP3.LUT R48, R42, 0xffff, R48, 0xf8, !PT ;  /* 0x0000ffff2a307812 */ /* 0x000fe400078ef830 */
[----:B------:R-:W-:Y:S01]  /*da00*/  LOP3.LUT R43, R54, R41, RZ, 0xfc, !PT ;  /* 0x00000029362b7212 */ /* 0x000fe200078efcff */
[----:B------:R-:W-:Y:S01]  /*da10*/  IMAD.MOV.U32 R41, RZ, RZ, R40 ;  /* 0x000000ffff297224 */ /* 0x000fe200078e0028 */
[----:B------:R-:W-:Y:S01]  /*da20*/  LOP3.LUT R42, R44, 0xffff, R52, 0xf8, !PT ;  /* 0x0000ffff2c2a7812 */ /* 0x000fe200078ef834 */
[----:B------:R-:W-:-:S05]  /*da30*/  IMAD.MOV.U32 R40, RZ, RZ, R48 ;  /* 0x000000ffff287224 */ /* 0x000fca00078e0030 */
[----:B------:R2:W-:Y:S02]  /*da40*/  STG.E.128 desc[UR4][R20.64+0x10], R40 ;  /* 0x0000102814007986 */ /* 0x0005e4000c101d04 */
.L_x_221:
[----:B------:R-:W-:Y:S05]  /*da50*/  BSYNC.RECONVERGENT B0 ;  /* 0x0000000000007941 */ /* 0x000fea0003800200 */
.L_x_220:
[----:B------:R-:W-:Y:S04]  /*da60*/  BSSY.RECONVERGENT B0, `(.L_x_222) ;  /* 0x000001a000007945 */ /* 0x000fe80003800200 */
[----:B------:R-:W-:Y:S05]  /*da70*/  @P4 BRA `(.L_x_223) ;  /* 0x0000000000604947 */ /* 0x000fea0003800000 */
        /* <DEDUP_REMOVED lines=8> */
[----:B-12---:R-:W-:Y:S01]  /*db00*/  IMAD.WIDE.U32 R40, R0, 0x10000, RZ ;  /* 0x0001000000287825 */ /* 0x006fe200078e00ff */
        /* <DEDUP_REMOVED lines=15> */
.L_x_223:
[----:B------:R-:W-:Y:S05]  /*dc00*/  BSYNC.RECONVERGENT B0 ;  /* 0x0000000000007941 */ /* 0x000fea0003800200 */
.L_x_222:
        /* <DEDUP_REMOVED lines=9> */
[----:B---3--:R-:W-:Y:S01]  /*dca0*/  PRMT R24, R34, 0x7632, R24 ;  /* 0x0000763222187816 */ /* 0x008fe20000000018 */
        /* <DEDUP_REMOVED lines=17> */
.L_x_225:
[----:B------:R-:W-:Y:S05]  /*ddc0*/  BSYNC.RECONVERGENT B0 ;  /* 0x0000000000007941 */ /* 0x000fea0003800200 */
.L_x_224:
        /* <DEDUP_REMOVED lines=10> */
[----:B---34-:R-:W-:Y:S01]  /*de70*/  IMAD.WIDE.U32 R24, R0, 0x10000, RZ ;  /* 0x0001000000187825 */ /* 0x018fe200078e00ff */
        /* <DEDUP_REMOVED lines=15> */
.L_x_227:
[----:B------:R-:W-:Y:S05]  /*df70*/  BSYNC.RECONVERGENT B0 ;  /* 0x0000000000007941 */ /* 0x000fea0003800200 */
.L_x_226:
        /* <DEDUP_REMOVED lines=27> */
.L_x_229:
[----:B------:R-:W-:Y:S05]  /*e130*/  BSYNC.RECONVERGENT B0 ;  /* 0x0000000000007941 */ /* 0x000fea0003800200 */
.L_x_228:
[----:B------:R-:W-:Y:S01]  /*e140*/  NOP ;  /* 0x0000000000007918 */ /* 0x000fe20000000000 */
[----:B------:R-:W-:Y:S05]  /*e150*/  BRA.U !UP0, `(.L_x_230) ;  /* 0x0000000108087547 */ /* 0x000fea000b800000 */
[----:B------:R-:W-:Y:S05]  /*e160*/  BPT.TRAP 0x1 ;  /* 0x000000040000795c */ /* 0x000fea0000300000 */
[----:B------:R-:W-:Y:S05]  /*e170*/  BPT.TRAP 0x1 ;  /* 0x000000040000795c */ /* 0x000fea0000300000 */
.L_x_230:
[----:B------:R-:W-:-:S04]  /*e180*/  UIADD3 UR4, UPT, UPT, UR36, 0x2e8b0, URZ ;  /* 0x0002e8b024047890 */ /* 0x000fc8000fffe0ff */
[----:B------:R-:W-:-:S09]  /*e190*/  UPRMT UR4, UR38, 0x654, UR4 ;  /* 0x0000065426047896 */ /* 0x000fd20008000004 */
[----:B------:R-:W-:Y:S01]  /*e1a0*/  SYNCS.ARRIVE.TRANS64.RED.A1T0 RZ, [UR4], RZ ;  /* 0x000000ffffff79a7 */ /* 0x000fe20008100404 */
[----:B------:R-:W-:Y:S05]  /*e1b0*/  BRA.U !UP0, `(.L_x_231) ;  /* 0x0000000108047547 */ /* 0x000fea000b800000 */
[----:B------:R-:W-:Y:S05]  /*e1c0*/  BPT.TRAP 0x1 ;  /* 0x000000040000795c */ /* 0x000fea0000300000 */
.L_x_231:
[----:B------:R-:W-:Y:S02]  /*e1d0*/  SHF.L.U32 R3, RZ, 0x1f, RZ ;  /* 0x0000001fff037819 */ /* 0x000fe400000006ff */
[----:B------:R-:W-:Y:S02]  /*e1e0*/  SHF.R.U32.HI R0, RZ, 0x15, R67 ;  /* 0x00000015ff007819 */ /* 0x000fe40000011643 */
[----:B------:R-:W5:Y:S02]  /*e1f0*/  SYNCS.PHASECHK.TRANS64.TRYWAIT P1, [UR36+0x2e8a8], R3 ;  /* 0x02e8a803ff0075a7 */ /* 0x000f640008021124 */
[----:B------:R-:W-:Y:S01]  /*e200*/  ISETP.NE.AND P0, PT, R66, R0, PT ;  /* 0x000000004200720c */ /* 0x000fe20003f05270 */
[----:B-----5:R-:W-:-:S12]  /*e210*/  @!P1 BRA `(.L_x_232) ;  /* 0x0000002000b89947 */ /* 0x020fd80003800000 */
.L_x_310:
[----:B------:R-:W-:Y:S05]  /*e220*/  @!P0 BRA `(.L_x_233) ;  /* 0x0000000000408947 */ /* 0x000fea0003800000 */
[----:B------:R-:W-:Y:S01]  /*e230*/  MOV R14, 0x0 ;  /* 0x00000000000e7802 */ /* 0x000fe20000000f00 */
[----:B------:R-:W3:Y:S01]  /*e240*/  LDCU.64 UR8, c[0x4][0x80] ;  /* 0x01001000ff0877ac */ /* 0x000ee20008000a00 */
[----:B------:R-:W-:Y:S02]  /*e250*/  HFMA2 R12, -RZ, RZ, 0, 5.9604644775390625e-08 ;  /* 0x00000001ff0c7431 */ /* 0x000fe400000001ff */
[----:B------:R-:W-:Y:S01]  /*e260*/  IMAD.MOV.U32 R8, RZ, RZ, 0x192 ;  /* 0x00000192ff087424 */ /* 0x000fe200078e00ff */
[----:B------:R-:W5:Y:S01]  /*e270*/  LDCU.64 UR6, c[0x4][0x88] ;  /* 0x01001100ff0677ac */ /* 0x000f620008000a00 */
[----:B------:R-:W1:Y:S01]  /*e280*/  LDC.64 R14, c[0x4][R14] ;  /* 0x010000000e0e7b82 */ /* 0x000e620000000a00 */
[----:B------:R-:W-:Y:S01]  /*e290*/  IMAD.MOV.U32 R13, RZ, RZ, RZ ;  /* 0x000000ffff0d7224 */ /* 0x000fe200078e00ff */
[----:B------:R-:W2:Y:S01]  /*e2a0*/  LDCU.64 UR4, c[0x4][0x8] ;  /* 0x01000100ff0477ac */ /* 0x000ea20008000a00 */
[----:B---3--:R-:W-:Y:S01]  /*e2b0*/  IMAD.U32 R4, RZ, RZ, UR8 ;  /* 0x00000008ff047e24 */ /* 0x008fe2000f8e00ff */
[----:B------:R-:W-:Y:S01]  /*e2c0*/  MOV R5, UR9 ;  /* 0x0000000900057c02 */ /* 0x000fe20008000f00 */
[----:B-----5:R-:W-:Y:S01]  /*e2d0*/  IMAD.U32 R6, RZ, RZ, UR6 ;  /* 0x00000006ff067e24 */ /* 0x020fe2000f8e00ff */
[----:B------:R-:W-:Y:S01]  /*e2e0*/  MOV R7, UR7 ;  /* 0x0000000700077c02 */ /* 0x000fe20008000f00 */
[----:B--2---:R-:W-:Y:S01]  /*e2f0*/  IMAD.U32 R10, RZ, RZ, UR4 ;  /* 0x00000004ff0a7e24 */ /* 0x004fe2000f8e00ff */
[----:B------:R-:W-:-:S02]  /*e300*/  MOV R11, UR5 ;  /* 0x00000005000b7c02 */ /* 0x000fc40008000f00 */
[----:B-1--4-:R-:W-:-:S07]  /*e310*/  LEPC R20, `(.L_x_233) ;  /* 0x000000001014794e */ /* 0x012fce0000000000 */
[----:B------:R-:W-:Y:S05]  /*e320*/  CALL.ABS.NOINC R14 ;  /* 0x000000000e007343 */ /* 0x000fea0003c00000 */
.L_x_233:
[----:B------:R-:W-:Y:S01]  /*e330*/  VIADD R0, R63, 0xfffffee0 ;  /* 0xfffffee03f007836 */ /* 0x000fe20000000000 */
[----:B------:R-:W-:Y:S05]  /*e340*/  WARPSYNC.ALL ;  /* 0x0000000000007948 */ /* 0x000fea0003800000 */
[----:B------:R-:W-:Y:S02]  /*e350*/  SHF.R.U32.HI R0, RZ, 0x15, R0 ;  /* 0x00000015ff007819 */ /* 0x000fe40000011600 */
[----:B------:R-:W-:Y:S02]  /*e360*/  R2UR UR4, R67 ;  /* 0x00000000430472ca */ /* 0x000fe400000e0000 */
[----:B------:R-:W-:-:S11]  /*e370*/  ISETP.NE.AND P0, PT, R66, R0, PT ;  /* 0x000000004200720c */ /* 0x000fd60003f05270 */
[----:B-12---:R-:W1:Y:S02]  /*e380*/  LDTM.x16 R40, tmem[UR4] ;  /* 0x00000004002879ee */ /* 0x006e640008240000 */
[----:B-1----:R-:W-:Y:S05]  /*e390*/  @!P0 BRA `(.L_x_234) ;  /* 0x0000000000408947 */ /* 0x002fea0003800000 */
[----:B------:R-:W-:Y:S01]  /*e3a0*/  MOV R14, 0x0 ;  /* 0x00000000000e7802 */ /* 0x000fe20000000f00 */
[----:B------:R-:W3:Y:S01]  /*e3b0*/  LDCU.64 UR8, c[0x4][0x80] ;  /* 0x01001000ff0877ac */ /* 0x000ee20008000a00 */
[----:B------:R-:W-:Y:S02]  /*e3c0*/  HFMA2 R12, -RZ, RZ, 0, 5.9604644775390625e-08 ;  /* 0x00000001ff0c7431 */ /* 0x000fe400000001ff */
[----:B------:R-:W-:Y:S01]  /*e3d0*/  IMAD.MOV.U32 R8, RZ, RZ, 0x192 ;  /* 0x00000192ff087424 */ /* 0x000fe200078e00ff */
[----:B------:R-:W1:Y:S01]  /*e3e0*/  LDCU.64 UR6, c[0x4][0x88] ;  /* 0x01001100ff0677ac */ /* 0x000e620008000a00 */
[----:B------:R-:W2:Y:S01]  /*e3f0*/  LDC.64 R14, c[0x4][R14] ;  /* 0x010000000e0e7b82 */ /* 0x000ea20000000a00 */
[----:B------:R-:W-:Y:S01]  /*e400*/  IMAD.MOV.U32 R13, RZ, RZ, RZ ;  /* 0x000000ffff0d7224 */ /* 0x000fe200078e00ff */
[----:B------:R-:W5:Y:S01]  /*e410*/  LDCU.64 UR4, c[0x4][0x8] ;  /* 0x01000100ff0477ac */ /* 0x000f620008000a00 */
[----:B---3--:R-:W-:Y:S01]  /*e420*/  IMAD.U32 R4, RZ, RZ, UR8 ;  /* 0x00000008ff047e24 */ /* 0x008fe2000f8e00ff */
[----:B------:R-:W-:Y:S01]  /*e430*/  MOV R5, UR9 ;  /* 0x0000000900057c02 */ /* 0x000fe20008000f00 */
[----:B-1----:R-:W-:Y:S01]  /*e440*/  IMAD.U32 R6, RZ, RZ, UR6 ;  /* 0x00000006ff067e24 */ /* 0x002fe2000f8e00ff */
[----:B------:R-:W-:Y:S01]  /*e450*/  MOV R7, UR7 ;  /* 0x0000000700077c02 */ /* 0x000fe20008000f00 */
[----:B-----5:R-:W-:Y:S01]  /*e460*/  IMAD.U32 R10, RZ, RZ, UR4 ;  /* 0x00000004ff0a7e24 */ /* 0x020fe2000f8e00ff */
[----:B------:R-:W-:-:S02]  /*e470*/  MOV R11, UR5 ;  /* 0x00000005000b7c02 */ /* 0x000fc40008000f00 */
[----:B----4-:R-:W-:-:S07]  /*e480*/  LEPC R20, `(.L_x_234) ;  /* 0x000000001014794e */ /* 0x010fce0000000000 */
[----:B--2---:R-:W-:Y:S05]  /*e490*/  CALL.ABS.NOINC R14 ;  /* 0x000000000e007343 */ /* 0x004fea0003c00000 */
.L_x_234:
[C---:B------:R-:W-:Y:S01]  /*e4a0*/  VIADD R0, R63.reuse, 0xffffff00 ;  /* 0xffffff003f007836 */ /* 0x040fe20000000000 */
[----:B------:R-:W-:Y:S05]  /*e4b0*/  WARPSYNC.ALL ;  /* 0x0000000000007948 */ /* 0x000fea0003800000 */
[----:B------:R-:W-:Y:S02]  /*e4c0*/  SHF.R.U32.HI R0, RZ, 0x15, R0 ;  /* 0x00000015ff007819 */ /* 0x000fe40000011600 */
[----:B------:R-:W-:Y:S02]  /*e4d0*/  R2UR UR4, R63 ;  /* 0x000000003f0472ca */ /* 0x000fe400000e0000 */
[----:B------:R-:W-:-:S11]  /*e4e0*/  ISETP.NE.AND P0, PT, R66, R0, PT ;  /* 0x000000004200720c */ /* 0x000fd60003f05270 */
[----:B---34-:R-:W1:Y:S02]  /*e4f0*/  LDTM.x16 R24, tmem[UR4+-0x120] ;  /* 0xfffee004001879ee */ /* 0x018e64000824ff00 */
        /* <DEDUP_REMOVED lines=17> */
.L_x_235:
[----:B------:R-:W-:Y:S05]  /*e610*/  WARPSYNC.ALL ;  /* 0x0000000000007948 */ /* 0x000fea0003800000 */
[----:B------:R-:W-:Y:S01]  /*e620*/  R2UR UR4, R63 ;  /* 0x000000003f0472ca */ /* 0x000fe200000e0000 */
[----:B------:R-:W1:Y:S01]  /*e630*/  LDCU UR8, c[0x0][0x388] ;  /* 0x00007100ff0877ac */ /* 0x000e620008000800 */
[----:B------:R-:W-:Y:S01]  /*e640*/  IADD3 R2, P1, P0, R2, R23, R57 ;  /* 0x0000001702027210 */ /* 0x000fe2000783e039 */
[----:B------:R-:W-:Y:S01]  /*e650*/  BSSY.RECONVERGENT B0, `(.L_x_236) ;  /* 0x0000040000007945 */ /* 0x000fe20003800200 */
[----:B------:R-:W2:Y:S02]  /*e660*/  LDCU UR5, c[0x0][0x384] ;  /* 0x00007080ff0577ac */ /* 0x000ea40008000800 */
[----:B------:R-:W-:Y:S01]  /*e670*/  IADD3.X R0, PT, PT, RZ, R22, RZ, P1, P0 ;  /* 0x00000016ff007210 */ /* 0x000fe20000fe04ff */
[----:B------:R-:W3:Y:S06]  /*e680*/  LDCU.64 UR6, c[0x0][0x980] ;  /* 0x00013000ff0677ac */ /* 0x000eec0008000a00 */
[----:B------:R-:W4:Y:S01]  /*e690*/  LDTM.x16 R4, tmem[UR4+-0x100] ;  /* 0xffff0004000479ee */ /* 0x000f22000824ff00 */
[----:B------:R-:W4:Y:S01]  /*e6a0*/  LDCU UR4, c[0x0][0x448] ;  /* 0x00008900ff0477ac */ /* 0x000f220008000800 */
[----:B-1----:R-:W-:-:S02]  /*e6b0*/  ISETP.GE.AND P6, PT, R57, UR8, PT ;  /* 0x0000000839007c0c */ /* 0x002fc4000bfc6270 */
[----:B------:R-:W-:Y:S02]  /*e6c0*/  ISETP.GE.AND P5, PT, R62, UR8, PT ;  /* 0x000000083e007c0c */ /* 0x000fe4000bfa6270 */
[----:B--2---:R-:W-:Y:S02]  /*e6d0*/  ISETP.GE.U32.OR P6, PT, R56, UR5, P6 ;  /* 0x0000000538007c0c */ /* 0x004fe4000b7c6470 */
[----:B------:R-:W-:Y:S02]  /*e6e0*/  ISETP.GE.AND P4, PT, R61, UR8, PT ;  /* 0x000000083d007c0c */ /* 0x000fe4000bf86270 */
[----:B---3--:R-:W-:Y:S02]  /*e6f0*/  LEA R22, P0, R2, UR6, 0x1 ;  /* 0x0000000602167c11 */ /* 0x008fe4000f8008ff */
[----:B------:R-:W-:Y:S02]  /*e700*/  ISETP.GE.AND P3, PT, R60, UR8, PT ;  /* 0x000000083c007c0c */ /* 0x000fe4000bf66270 */
[----:B------:R-:W-:-:S02]  /*e710*/  ISETP.GE.AND P2, PT, R59, UR8, PT ;  /* 0x000000083b007c0c */ /* 0x000fc4000bf46270 */
[----:B------:R-:W-:Y:S02]  /*e720*/  ISETP.GE.AND P1, PT, R58, UR8, PT ;  /* 0x000000083a007c0c */ /* 0x000fe4000bf26270 */
[----:B------:R-:W-:Y:S02]  /*e730*/  LEA.HI.X R23, R2, UR7, R0, 0x1, P0 ;  /* 0x0000000702177c11 */ /* 0x000fe400080f0c00 */
[----:B------:R-:W-:Y:S01]  /*e740*/  ISETP.GE.U32.OR P5, PT, R56, UR5, P5 ;  /* 0x0000000538007c0c */ /* 0x000fe2000afa6470 */
[----:B----4-:R-:W-:Y:S01]  /*e750*/  FMUL R20, R14, UR4 ;  /* 0x000000040e147c20 */ /* 0x010fe20008400000 */
[C---:B------:R-:W-:Y:S01]  /*e760*/  ISETP.GE.U32.OR P4, PT, R56.reuse, UR5, P4 ;  /* 0x0000000538007c0c */ /* 0x040fe2000a786470 */
[----:B------:R-:W-:Y:S01]  /*e770*/  FMUL R21, R15, UR4 ;  /* 0x000000040f157c20 */ /* 0x000fe20008400000 */
[----:B------:R-:W-:Y:S01]  /*e780*/  ISETP.GE.U32.OR P3, PT, R56, UR5, P3 ;  /* 0x0000000538007c0c */ /* 0x000fe20009f66470 */
[----:B------:R-:W-:Y:S01]  /*e790*/  FMUL R18, R18, UR4 ;  /* 0x0000000412127c20 */ /* 0x000fe20008400000 */
[C---:B------:R-:W-:Y:S01]  /*e7a0*/  ISETP.GE.U32.OR P2, PT, R56.reuse, UR5, P2 ;  /* 0x0000000538007c0c */ /* 0x040fe20009746470 */
[----:B------:R-:W-:Y:S01]  /*e7b0*/  FMUL R19, R19, UR4 ;  /* 0x0000000413137c20 */ /* 0x000fe20008400000 */
[----:B------:R-:W-:Y:S01]  /*e7c0*/  ISETP.GE.U32.OR P1, PT, R56, UR5, P1 ;  /* 0x0000000538007c0c */ /* 0x000fe20008f26470 */
[----:B------:R-:W-:Y:S01]  /*e7d0*/  FMUL R16, R16, UR4 ;  /* 0x0000000410107c20 */ /* 0x000fe20008400000 */
[----:B------:R-:W-:Y:S01]  /*e7e0*/  FMUL R17, R17, UR4 ;  /* 0x0000000411117c20 */ /* 0x000fe20008400000 */
[----:B------:R-:W-:Y:S01]  /*e7f0*/  FMUL R56, R12, UR4 ;  /* 0x000000040c387c20 */ /* 0x000fe20008400000 */
[----:B------:R-:W-:Y:S01]  /*e800*/  FMUL R57, R13, UR4 ;  /* 0x000000040d397c20 */ /* 0x000fe20008400000 */
[----:B------:R-:W-:Y:S08]  /*e810*/  @P6 BRA `(.L_x_237) ;  /* 0x00000000008c6947 */ /* 0x000ff00003800000 */
[----:B------:R-:W-:Y:S01]  /*e820*/  FMUL R0, R44, UR4 ;  /* 0x000000042c007c20 */ /* 0x000fe20008400000 */
[----:B------:R-:W-:Y:S01]  /*e830*/  FMUL R45, R45, UR4 ;  /* 0x000000042d2d7c20 */ /* 0x000fe20008400000 */
[----:B------:R-:W-:Y:S01]  /*e840*/  FMUL R2, R42, UR4 ;  /* 0x000000042a027c20 */ /* 0x000fe20008400000 */
[----:B------:R-:W-:Y:S01]  /*e850*/  FMUL R43, R43, UR4 ;  /* 0x000000042b2b7c20 */ /* 0x000fe20008400000 */
[----:B------:R-:W-:Y:S01]  /*e860*/  FMUL R3, R40, UR4 ;  /* 0x0000000428037c20 */ /* 0x000fe20008400000 */
[----:B------:R-:W-:Y:S01]  /*e870*/  FMUL R41, R41, UR4 ;  /* 0x0000000429297c20 */ /* 0x000fe20008400000 */
[----:B------:R-:W-:Y:S01]  /*e880*/  F2FP.BF16.F32.PACK_AB R0, R45, R0 ;  /* 0x000000002d00723e */ /* 0x000fe200000010ff */
[----:B------:R-:W-:Y:S01]  /*e890*/  FMUL R46, R46, UR4 ;  /* 0x000000042e2e7c20 */ /* 0x000fe20008400000 */
[----:B------:R-:W-:Y:S01]  /*e8a0*/  F2FP.BF16.F32.PACK_AB R2, R43, R2 ;  /* 0x000000022b02723e */ /* 0x000fe200000010ff */
[----:B------:R-:W-:Y:S01]  /*e8b0*/  FMUL R47, R47, UR4 ;  /* 0x000000042f2f7c20 */ /* 0x000fe20008400000 */
[----:B------:R-:W-:-:S02]  /*e8c0*/  F2FP.BF16.F32.PACK_AB R3, R41, R3 ;  /* 0x000000032903723e */ /* 0x000fc400000010ff */
[----:B------:R-:W-:Y:S02]  /*e8d0*/  PRMT R14, R0, 0x7632, R14 ;  /* 0x00007632000e7816 */ /* 0x000fe4000000000e */
[C---:B------:R-:W-:Y:S02]  /*e8e0*/  PRMT R13, R2.reuse, 0x7610, R13 ;  /* 0x00007610020d7816 */ /* 0x040fe4000000000d */
[----:B------:R-:W-:Y:S02]  /*e8f0*/  PRMT R15, R2, 0x7632, R15 ;  /* 0x00007632020f7816 */ /* 0x000fe4000000000f */
[----:B------:R-:W-:Y:S02]  /*e900*/  PRMT R12, R3, 0x7632, R12 ;  /* 0x00007632030c7816 */ /* 0x000fe4000000000c */
[----:B------:R-:W-:Y:S01]  /*e910*/  F2FP.BF16.F32.PACK_AB R2, R47, R46 ;  /* 0x0000002e2f02723e */ /* 0x000fe200000010ff */
[----:B------:R-:W-:Y:S01]  /*e920*/  IMAD.U32 R15, R15, 0x10000, RZ ;  /* 0x000100000f0f7824 */ /* 0x000fe200078e00ff */
[----:B------:R-:W-:-:S02]  /*e930*/  LOP3.LUT R14, R14, 0xffff, RZ, 0xc0, !PT ;  /* 0x0000ffff0e0e7812 */ /* 0x000fc400078ec0ff */
[----:B------:R-:W-:Y:S02]  /*e940*/  LOP3.LUT R12, R12, 0xffff, RZ, 0xc0, !PT ;  /* 0x0000ffff0c0c7812 */ /* 0x000fe400078ec0ff */
[----:B------:R-:W-:Y:S01]  /*e950*/  PRMT R40, R2, 0x7632, R40 ;  /* 0x0000763202287816 */ /* 0x000fe20000000028 */
[----:B------:R-:W-:Y:S01]  /*e960*/  IMAD.WIDE.U32 R44, R14, 0x10000, RZ ;  /* 0x000100000e2c7825 */ /* 0x000fe200078e00ff */
[----:B------:R-:W-:Y:S02]  /*e970*/  R2UR UR6, R64 ;  /* 0x00000000400672ca */ /* 0x000fe400000e0000 */
[----:B------:R-:W-:Y:S01]  /*e980*/  R2UR UR7, R65 ;  /* 0x00000000410772ca */ /* 0x000fe200000e0000 */
[----:B------:R-:W-:Y:S01]  /*e990*/  IMAD.WIDE.U32 R42, R12, 0x10000, RZ ;  /* 0x000100000c2a7825 */ /* 0x000fe200078e00ff */
[----:B------:R-:W-:Y:S02]  /*e9a0*/  LOP3.LUT R2, R45, 0xffff, R2, 0xf8, !PT ;  /* 0x0000ffff2d027812 */ /* 0x000fe400078ef802 */
[----:B------:R-:W-:Y:S01]  /*e9b0*/  LOP3.LUT R0, R44, 0xffff, R0, 0xf8, !PT ;  /* 0x0000ffff2c007812 */ /* 0x000fe200078ef800 */
[----:B------:R-:W-:Y:S01]  /*e9c0*/  IMAD.U32 R40, R40, 0x10000, RZ ;  /* 0x0001000028287824 */ /* 0x000fe200078e00ff */
[----:B------:R-:W-:-:S02]  /*e9d0*/  LOP3.LUT R13, R43, 0xffff, R13, 0xf8, !PT ;  /* 0x0000ffff2b0d7812 */ /* 0x000fc400078ef80d */
[----:B------:R-:W-:Y:S01]  /*e9e0*/  LOP3.LUT R3, R42, 0xffff, R3, 0xf8, !PT ;  /* 0x0000ffff2a037812 */ /* 0x000fe200078ef803 */
[----:B------:R-:W-:Y:S01]  /*e9f0*/  IMAD.MOV.U32 R14, RZ, RZ, R0 ;  /* 0x000000ffff0e7224 */ /* 0x000fe200078e0000 */
[----:B------:R-:W-:Y:S02]  /*ea00*/  LOP3.LUT R2, R2, R40, RZ, 0xfc, !PT ;  /* 0x0000002802027212 */ /* 0x000fe400078efcff */
[----:B------:R-:W-:Y:S01]  /*ea10*/  LOP3.LUT R13, R13, R15, RZ, 0xfc, !PT ;  /* 0x0000000f0d0d7212 */ /* 0x000fe200078efcff */
[----:B------:R-:W-:Y:S02]  /*ea20*/  IMAD.MOV.U32 R12, RZ, RZ, R3 ;  /* 0x000000ffff0c7224 */ /* 0x000fe400078e0003 */
[----:B------:R-:W-:-:S05]  /*ea30*/  IMAD.MOV.U32 R15, RZ, RZ, R2 ;  /* 0x000000ffff0f7224 */ /* 0x000fca00078e0002 */
[----:B------:R1:W-:Y:S02]  /*ea40*/  STG.E.128 desc[UR6][R22.64], R12 ;  /* 0x0000000c16007986 */ /* 0x0003e4000c101d06 */
.L_x_237:
[----:B------:R-:W-:Y:S05]  /*ea50*/  BSYNC.RECONVERGENT B0 ;  /* 0x0000000000007941 */ /* 0x000fea0003800200 */
.L_x_236:
[----:B------:R-:W-:Y:S04]  /*ea60*/  BSSY.RECONVERGENT B0, `(.L_x_238) ;  /* 0x0000026000007945 */ /* 0x000fe80003800200 */
[----:B------:R-:W-:Y:S05]  /*ea70*/  @P5 BRA `(.L_x_239) ;  /* 0x0000000000905947 */ /* 0x000fea0003800000 */
        /* <DEDUP_REMOVED lines=10> */
[----:B-1----:R-:W-:-:S02]  /*eb20*/  PRMT R12, R0, 0x7632, R12 ;  /* 0x00007632000c7816 */ /* 0x002fc4000000000c */
[----:B------:R-:W-:Y:S02]  /*eb30*/  PRMT R14, R2, 0x7632, R14 ;  /* 0x00007632020e7816 */ /* 0x000fe4000000000e */
[----:B------:R-:W-:Y:S02]  /*eb40*/  PRMT R13, R0, 0x7610, R13 ;  /* 0x00007610000d7816 */ /* 0x000fe4000000000d */
[----:B------:R-:W-:Y:S02]  /*eb50*/  F2FP.BF16.F32.PACK_AB R3, R51, R3 ;  /* 0x000000033303723e */ /* 0x000fe400000010ff */
[----:B------:R-:W-:Y:S02]  /*eb60*/  F2FP.BF16.F32.PACK_AB R0, R55, R54 ;  /* 0x000000363700723e */ /* 0x000fe400000010ff */
[----:B------:R-:W-:Y:S02]  /*eb70*/  LOP3.LUT R12, R12, 0xffff, RZ, 0xc0, !PT ;  /* 0x0000ffff0c0c7812 */ /* 0x000fe400078ec0ff */
[----:B------:R-:W-:-:S02]  /*eb80*/  LOP3.LUT R14, R14, 0xffff, RZ, 0xc0, !PT ;  /* 0x0000ffff0e0e7812 */ /* 0x000fc400078ec0ff */
[----:B------:R-:W-:Y:S01]  /*eb90*/  PRMT R15, R3, 0x7632, R15 ;  /* 0x00007632030f7816 */ /* 0x000fe2000000000f */
[----:B------:R-:W-:Y:S01]  /*eba0*/  IMAD.WIDE.U32 R42, R12, 0x10000, RZ ;  /* 0x000100000c2a7825 */ /* 0x000fe200078e00ff */
[----:B------:R-:W-:Y:S02]  /*ebb0*/  PRMT R40, R0, 0x7632, R40 ;  /* 0x0000763200287816 */ /* 0x000fe40000000028 */
[----:B------:R-:W-:Y:S01]  /*ebc0*/  R2UR UR6, R64 ;  /* 0x00000000400672ca */ /* 0x000fe200000e0000 */
[----:B------:R-:W-:Y:S01]  /*ebd0*/  IMAD.WIDE.U32 R44, R14, 0x10000, RZ ;  /* 0x000100000e2c7825 */ /* 0x000fe200078e00ff */
[----:B------:R-:W-:Y:S02]  /*ebe0*/  LOP3.LUT R3, R43, 0xffff, R3, 0xf8, !PT ;  /* 0x0000ffff2b037812 */ /* 0x000fe400078ef803 */
        /* <DEDUP_REMOVED lines=8> */
[----:B------:R-:W-:Y:S01]  /*ec70*/  LOP3.LUT R0, R0, R40, RZ, 0xfc, !PT ;  /* 0x0000002800007212 */ /* 0x000fe200078efcff */
[----:B------:R-:W-:Y:S02]  /*ec80*/  IMAD.MOV.U32 R14, RZ, RZ, R2 ;  /* 0x000000ffff0e7224 */ /* 0x000fe400078e0002 */
[----:B------:R-:W-:Y:S02]  /*ec90*/  IMAD.MOV.U32 R13, RZ, RZ, R3 ;  /* 0x000000ffff0d7224 */ /* 0x000fe400078e0003 */
[----:B------:R-:W-:-:S05]  /*eca0*/  IMAD.MOV.U32 R15, RZ, RZ, R0 ;  /* 0x000000ffff0f7224 */ /* 0x000fca00078e0000 */
[----:B------:R2:W-:Y:S02]  /*ecb0*/  STG.E.128 desc[UR6][R22.64+0x10], R12 ;  /* 0x0000100c16007986 */ /* 0x0005e4000c101d06 */
.L_x_239:
[----:B------:R-:W-:Y:S05]  /*ecc0*/  BSYNC.RECONVERGENT B0 ;  /* 0x0000000000007941 */ /* 0x000fea0003800200 */
.L_x_238:
        /* <DEDUP_REMOVED lines=11> */
[----:B------:R-:W-:Y:S02]  /*ed80*/  F2FP.BF16.F32.PACK_AB R2, R29, R2 ;  /* 0x000000021d02723e */ /* 0x000fe400000010ff */
[----:B-12---:R-:W-:-:S02]  /*ed90*/  PRMT R12, R0, 0x7632, R12 ;  /* 0x00007632000c7816 */ /* 0x006fc4000000000c */
        /* <DEDUP_REMOVED lines=25> */
.L_x_241:
[----:B------:R-:W-:Y:S05]  /*ef30*/  BSYNC.RECONVERGENT B0 ;  /* 0x0000000000007941 */ /* 0x000fea0003800200 */
.L_x_240:
        /* <DEDUP_REMOVED lines=12> */
[----:B-123--:R-:W-:-:S02]  /*f000*/  PRMT R12, R0, 0x7632, R12 ;  /* 0x00007632000c7816 */ /* 0x00efc4000000000c */
        /* <DEDUP_REMOVED lines=25> */
.L_x_243:
[----:B------:R-:W-:Y:S05]  /*f1a0*/  BSYNC.RECONVERGENT B0 ;  /* 0x0000000000007941 */ /* 0x000fea0003800200 */
.L_x_242:
        /* <DEDUP_REMOVED lines=12> */
[----:B------:R-:W-:-:S02]  /*f270*/  PRMT R4, R0, 0x7632, R4 ;  /* 0x0000763200047816 */ /* 0x000fc40000000004 */
        /* <DEDUP_REMOVED lines=10> */
[----:B-1234-:R-:W-:Y:S01]  /*f320*/  IMAD.WIDE.U32 R12, R6, 0x10000, RZ ;  /* 0x00010000060c7825 */ /* 0x01efe200078e00ff */
        /* <DEDUP_REMOVED lines=14> */
.L_x_245:
[----:B------:R-:W-:Y:S05]  /*f410*/  BSYNC.RECONVERGENT B0 ;  /* 0x0000000000007941 */ /* 0x000fea0003800200 */
.L_x_244:
        /* <DEDUP_REMOVED lines=8> */
[----:B------:R-:W-:Y:S02]  /*f4a0*/  F2FP.BF16.F32.PACK_AB R18, R19, R18 ;  /* 0x000000121312723e */ /* 0x000fe400000010ff */
[----:B------:R-:W-:Y:S01]  /*f4b0*/  LOP3.LUT R2, R2, 0xffff, RZ, 0xc0, !PT ;  /* 0x0000ffff02027812 */ /* 0x000fe200078ec0ff */
[----:B-1----:R-:W-:Y:S01]  /*f4c0*/  IMAD.WIDE.U32 R6, R0, 0x10000, RZ ;  /* 0x0001000000067825 */ /* 0x002fe200078e00ff */
[----:B------:R-:W-:Y:S02]  /*f4d0*/  PRMT R3, R20, 0x7632, R3 ;  /* 0x0000763214037816 */ /* 0x000fe40000000003 */
[----:B------:R-:W-:Y:S01]  /*f4e0*/  PRMT R4, R18, 0x7632, R4 ;  /* 0x0000763212047816 */ /* 0x000fe20000000004 */
[----:B------:R-:W-:Y:S01]  /*f4f0*/  IMAD.WIDE.U32 R8, R2, 0x10000, RZ ;  /* 0x0001000002087825 */ /* 0x000fe200078e00ff */
[----:B------:R-:W-:Y:S02]  /*f500*/  LOP3.LUT R20, R7, 0xffff, R20, 0xf8, !PT ;  /* 0x0000ffff07147812 */ /* 0x000fe400078ef814 */
[----:B------:R-:W-:Y:S01]  /*f510*/  R2UR UR4, R64 ;  /* 0x00000000400472ca */ /* 0x000fe200000e0000 */
[----:B------:R-:W-:Y:S01]  /*f520*/  IMAD.U32 R3, R3, 0x10000, RZ ;  /* 0x0001000003037824 */ /* 0x000fe200078e00ff */
[----:B------:R-:W-:Y:S01]  /*f530*/  R2UR UR5, R65 ;  /* 0x00000000410572ca */ /* 0x000fe200000e0000 */
[----:B------:R-:W-:Y:S01]  /*f540*/  IMAD.U32 R4, R4, 0x10000, RZ ;  /* 0x0001000004047824 */ /* 0x000fe200078e00ff */
[----:B------:R-:W-:-:S02]  /*f550*/  LOP3.LUT R18, R9, 0xffff, R18, 0xf8, !PT ;  /* 0x0000ffff09127812 */ /* 0x000fc400078ef812 */
[----:B------:R-:W-:Y:S02]  /*f560*/  LOP3.LUT R5, R6, 0xffff, R56, 0xf8, !PT ;  /* 0x0000ffff06057812 */ /* 0x000fe400078ef838 */
[----:B------:R-:W-:Y:S02]  /*f570*/  LOP3.LUT R3, R20, R3, RZ, 0xfc, !PT ;  /* 0x0000000314037212 */ /* 0x000fe400078efcff */
[----:B------:R-:W-:Y:S01]  /*f580*/  LOP3.LUT R7, R18, R4, RZ, 0xfc, !PT ;  /* 0x0000000412077212 */ /* 0x000fe200078efcff */
[----:B------:R-:W-:Y:S01]  /*f590*/  IMAD.MOV.U32 R4, RZ, RZ, R5 ;  /* 0x000000ffff047224 */ /* 0x000fe200078e0005 */
[----:B------:R-:W-:Y:S01]  /*f5a0*/  LOP3.LUT R6, R8, 0xffff, R16, 0xf8, !PT ;  /* 0x0000ffff08067812 */ /* 0x000fe200078ef810 */
[----:B------:R-:W-:-:S05]  /*f5b0*/  IMAD.MOV.U32 R5, RZ, RZ, R3 ;  /* 0x000000ffff057224 */ /* 0x000fca00078e0003 */
[----:B------:R1:W-:Y:S02]  /*f5c0*/  STG.E.128 desc[UR4][R22.64+0x90], R4 ;  /* 0x0000900416007986 */ /* 0x0003e4000c101d04 */
.L_x_247:
[----:B------:R-:W-:Y:S05]  /*f5d0*/  BSYNC.RECONVERGENT B0 ;  /* 0x0000000000007941 */ /* 0x000fea0003800200 */
.L_x_246:
[----:B------:R-:W-:Y:S01]  /*f5e0*/  UISETP.NE.AND UP0, UPT, UR37, 0x3, UPT ;  /* 0x000000032500788c */ /* 0x000fe2000bf05270 */
[----:B------:R-:W-:-:S08]  /*f5f0*/  NOP ;  /* 0x0000000000007918 */ /* 0x000fd00000000000 */
[----:B------:R-:W-:Y:S05]  /*f600*/  BRA.U !UP0, `(.L_x_248) ;  /* 0x0000000108087547 */ /* 0x000fea000b800000 */
[----:B------:R-:W-:Y:S05]  /*f610*/  BPT.TRAP 0x1 ;  /* 0x000000040000795c */ /* 0x000fea0000300000 */
[----:B------:R-:W-:Y:S05]  /*f620*/  BPT.TRAP 0x1 ;  /* 0x000000040000795c */ /* 0x000fea0000300000 */
.L_x_248:
[----:B------:R-:W-:Y:S02]  /*f630*/  UIADD3 UR4, UPT, UPT, UR36, 0x2e8b8, URZ ;  /* 0x0002e8b824047890 */ /* 0x000fe4000fffe0ff */
[----:B------:R-:W-:Y:S02]  /*f640*/  ULOP3.LUT UP0, URZ, UR40, 0x7, URZ, 0xc0, !UPT ;  /* 0x0000000728ff7892 */ /* 0x000fe4000f80c0ff */
[----:B------:R-:W-:-:S09]  /*f650*/  UPRMT UR4, UR38, 0x654, UR4 ;  /* 0x0000065426047896 */ /* 0x000fd20008000004 */
[----:B------:R-:W-:Y:S01]  /*f660*/  SYNCS.ARRIVE.TRANS64.RED.A1T0 RZ, [UR4], RZ ;  /* 0x000000ffffff79a7 */ /* 0x000fe20008100404 */
[----:B------:R-:W-:Y:S01]  /*f670*/  BAR.SYNC.DEFER_BLOCKING 0x1, 0x100 ;  /* 0x0044000000007b1d */ /* 0x000fe20000010000 */
[----:B------:R-:W-:-:S13]  /*f680*/  PLOP3.LUT P0, PT, PT, PT, UP0, 0x80, 0x8 ;  /* 0x000000000008781c */ /* 0x000fda0003f0f008 */
[----:B------:R-:W-:Y:S05]  /*f690*/  @P0 EXIT ;  /* 0x000000000000094d */ /* 0x000fea0003800000 */
[----:B------:R-:W5:Y:S01]  /*f6a0*/  S2UR UR5, SR_CgaCtaId ;  /* 0x00000000000579c3 */ /* 0x000f620000008800 */
[----:B------:R-:W-:Y:S01]  /*f6b0*/  UMOV UR4, 0x400 ;  /* 0x0000040000047882 */ /* 0x000fe20000000000 */
[----:B------:R-:W-:Y:S01]  /*f6c0*/  IMAD.MOV.U32 R2, RZ, RZ, 0xffff ;  /* 0x0000ffffff027424 */ /* 0x000fe200078e00ff */
[----:B-----5:R-:W-:-:S09]  /*f6d0*/  ULEA UR4, UR5, UR4, 0x18 ;  /* 0x0000000405047291 */ /* 0x020fd2000f8ec0ff */
[----:B------:R-:W5:Y:S01]  /*f6e0*/  LDS R3, [UR4+0x2e8c0] ;  /* 0x02e8c004ff037984 */ /* 0x000f620008000800 */
[----:B------:R-:W-:Y:S02]  /*f6f0*/  UMOV UR4, 0x40 ;  /* 0x0000004000047882 */ /* 0x000fe40000000000 */
[----:B------:R-:W-:Y:S01]  /*f700*/  ULEA UR5, UR5, UR4, 0x18 ;  /* 0x0000000405057291 */ /* 0x000fe2000f8ec0ff */
[----:B------:R-:W-:-:S08]  /*f710*/  NOP ;  /* 0x0000000000007918 */ /* 0x000fd00000000000 */
[----:B------:R-:W1:Y:S01]  /*f720*/  LDS R0, [UR5+0x14] ;  /* 0x00001405ff007984 */ /* 0x000e620008000800 */
[----:B-----5:R-:W-:-:S04]  /*f730*/  LOP3.LUT R3, R3, 0xffff, RZ, 0xc0, !PT ;  /* 0x0000ffff03037812 */ /* 0x020fc800078ec0ff */
[----:B------:R-:W-:-:S04]  /*f740*/  SHF.R.U32.HI R3, RZ, 0x5, R3 ;  /* 0x00000005ff037819 */ /* 0x000fc80000011603 */
[----:B------:R-:W-:-:S04]  /*f750*/  SHF.L.U32 R2, R2, R3, RZ ;  /* 0x0000000302027219 */ /* 0x000fc800000006ff */
[----:B-1----:R-:W-:-:S04]  /*f760*/  LOP3.LUT R0, R0, R2, RZ, 0xc0, !PT ;  /* 0x0000000200007212 */ /* 0x002fc800078ec0ff */
[----:B------:R-:W-:Y:S01]  /*f770*/  ISETP.NE.AND P0, PT, R0, R2, PT ;  /* 0x000000020000720c */ /* 0x000fe20003f05270 */
[----:B------:R-:W-:-:S05]  /*f780*/  IMAD.MOV.U32 R0, RZ, RZ, 0x1 ;  /* 0x00000001ff007424 */ /* 0x000fca00078e00ff */
[----:B------:R-:W-:-:S07]  /*f790*/  SHF.L.U32 R0, R0, R3, RZ ;  /* 0x0000000300007219 */ /* 0x000fce00000006ff */
[----:B------:R-:W-:Y:S05]  /*f7a0*/  @P0 BRA `(.L_x_249) ;  /* 0x00000000005c0947 */ /* 0x000fea0003800000 */
[----:B------:R-:W1:Y:S02]  /*f7b0*/  LDS R3, [UR5+0x18] ;  /* 0x00001805ff037984 */ /* 0x000e640008000800 */
[----:B-1----:R-:W-:-:S04]  /*f7c0*/  LOP3.LUT R3, R3, R0, RZ, 0xc0, !PT ;  /* 0x0000000003037212 */ /* 0x002fc800078ec0ff */
[----:B------:R-:W-:-:S13]  /*f7d0*/  ISETP.NE.AND P0, PT, R3, R0, PT ;  /* 0x000000000300720c */ /* 0x000fda0003f05270 */
[----:B------:R-:W-:Y:S05]  /*f7e0*/  @P0 BRA `(.L_x_250) ;  /* 0x0000000000400947 */ /* 0x000fea0003800000 */
[----:B------:R-:W-:Y:S01]  /*f7f0*/  R2UR UR4, R2 ;  /* 0x00000000020472ca */ /* 0x000fe200000e0000 */
[----:B------:R-:W1:Y:S01]  /*f800*/  S2R R3, SR_LANEID ;  /* 0x0000000000037919 */ /* 0x000e620000000000 */
[----:B------:R-:W-:-:S04]  /*f810*/  LOP3.LUT R0, RZ, R0, RZ, 0x33, !PT ;  /* 0x00000000ff007212 */ /* 0x000fc800078e33ff */
[----:B------:R-:W5:Y:S07]  /*f820*/  REDUX UR7, R0 ;  /* 0x00000000000773c4 */ /* 0x000f6e0000000000 */
[----:B------:R-:W-:-:S03]  /*f830*/  ULOP3.LUT UR6, URZ, UR4, URZ, 0x33, !UPT ;  /* 0x00000004ff067292 */ /* 0x000fc6000f8e33ff */
[----:B------:R-:W-:Y:S02]  /*f840*/  VOTEU.ANY UR4, UPT, PT ;  /* 0x0000000000047886 */ /* 0x000fe400038e0100 */
[----:B------:R-:W-:Y:S01]  /*f850*/  UFLO.U32 UR4, UR4 ;  /* 0x00000004000472bd */ /* 0x000fe200080e0000 */
[----:B------:R-:W-:-:S04]  /*f860*/  IMAD.U32 R2, RZ, RZ, UR6 ;  /* 0x00000006ff027e24 */ /* 0x000fc8000f8e00ff */
[----:B------:R-:W2:Y:S02]  /*f870*/  REDUX UR8, R2 ;  /* 0x00000000020873c4 */ /* 0x000ea40000000000 */
[----:B------:R1:W-:Y:S01]  /*f880*/  UTCATOMSWS.AND URZ, UR6 ;  /* 0x0000000600ff79e3 */ /* 0x0003e20008000000 */
[----:B-----5:R-:W-:Y:S01]  /*f890*/  IMAD.U32 R0, RZ, RZ, UR7 ;  /* 0x00000007ff007e24 */ /* 0x020fe2000f8e00ff */
[----:B-1----:R-:W-:Y:S01]  /*f8a0*/  ISETP.EQ.U32.AND P0, PT, R3, UR4, PT ;  /* 0x0000000403007c0c */ /* 0x002fe2000bf02070 */
[----:B--2---:R-:W-:-:S12]  /*f8b0*/  IMAD.U32 R2, RZ, RZ, UR8 ;  /* 0x00000008ff027e24 */ /* 0x004fd8000f8e00ff */
[----:B------:R1:W-:Y:S04]  /*f8c0*/  @P0 ATOMS.AND RZ, [UR5+0x14], R2 ;  /* 0x00001402ffff098c */ /* 0x0003e8000a800005 */
[----:B------:R1:W-:Y:S01]  /*f8d0*/  @P0 ATOMS.AND RZ, [UR5+0x18], R0 ;  /* 0x00001800ffff098c */ /* 0x0003e2000a800005 */
[----:B------:R-:W-:Y:S05]  /*f8e0*/  BRA `(.L_x_251) ;  /* 0x0000000000147947 */ /* 0x000fea0003800000 */
.L_x_250:
[----:B------:R-:W-:Y:S02]  /*f8f0*/  MOV R2, 0xf910 ;  /* 0x0000f91000027802 */ /* 0x000fe40000000f00 */
[----:B--234-:R-:W-:Y:S05]  /*f900*/  CALL.REL.NOINC `($__internal_0_$__cuda_sm10x_tcgen05_guardrail_trap_col_being_dealloced_not_returned_by_alloc) ;  /* 0x0000000c00147944 */ /* 0x01cfea0003c00000 */
[----:B------:R-:W-:Y:S05]  /*f910*/  BRA `(.L_x_251) ;  /* 0x0000000000087947 */ /* 0x000fea0003800000 */
.L_x_249:
[----:B------:R-:W-:Y:S02]  /*f920*/  MOV R2, 0xf940 ;  /* 0x0000f94000027802 */ /* 0x000fe40000000f00 */
[----:B--234-:R-:W-:Y:S05]  /*f930*/  CALL.REL.NOINC `($__internal_2_$__cuda_sm10x_tcgen05_guardrail_trap_unallocated_columns_being_dealloced) ;  /* 0x0000000c00207944 */ /* 0x01cfea0003c00000 */
.L_x_251:
[----:B------:R-:W-:Y:S01]  /*f940*/  NOP ;  /* 0x0000000000007918 */ /* 0x000fe20000000000 */
[----:B------:R-:W-:Y:S05]  /*f950*/  EXIT ;  /* 0x000000000000794d */ /* 0x000fea0003800000 */
.L_x_51:
[----:B------:R-:W-:-:S07]  /*f960*/  MOV R5, UR32 ;  /* 0x0000002000057c02 */ /* 0x000fce0008000f00 */
.L_x_252:
[----:B-1----:R1:W2:Y:S02]  /*f970*/  SYNCS.PHASECHK.TRANS64.TRYWAIT P0, [R5+URZ+0x2e810], R8 ;  /* 0x02e81008050075a7 */ /* 0x0022a400080011ff */
[----:B--2---:R-:W-:Y:S05]  /*f980*/  @!P0 NANOSLEEP.SYNCS 0x989680 ;  /* 0x009896800000895d */ /* 0x004fea0003900000 */
[----:B------:R-:W2:Y:S02]  /*f990*/  @!P0 SYNCS.PHASECHK.TRANS64 P0, [R5+URZ+0x2e810], R8 ;  /* 0x02e81008050085a7 */ /* 0x000ea400080010ff */
[----:B--2---:R-:W-:Y:S05]  /*f9a0*/  @!P0 BRA `(.L_x_252) ;  /* 0xfffffffc00f08947 */ /* 0x004fea000383ffff */
[----:B------:R-:W-:Y:S05]  /*f9b0*/  BRA `(.L_x_253) ;  /* 0xffffff28005c7947 */ /* 0x000fea000383ffff */
.L_x_59:
[----:B------:R-:W-:-:S07]  /*f9c0*/  MOV R2, UR32 ;  /* 0x0000002000027c02 */ /* 0x000fce0008000f00 */
.L_x_254:
[----:B-1----:R1:W3:Y:S02]  /*f9d0*/  SYNCS.PHASECHK.TRANS64.TRYWAIT P0, [R2+URZ+0x2e838], R8 ;  /* 0x02e83808020075a7 */ /* 0x0022e400080011ff */
[----:B---3--:R-:W-:Y:S05]  /*f9e0*/  @!P0 NANOSLEEP.SYNCS 0x989680 ;  /* 0x009896800000895d */ /* 0x008fea0003900000 */
[----:B------:R-:W3:Y:S02]  /*f9f0*/  @!P0 SYNCS.PHASECHK.TRANS64 P0, [R2+URZ+0x2e838], R8 ;  /* 0x02e83808020085a7 */ /* 0x000ee400080010ff */
[----:B---3--:R-:W-:Y:S05]  /*fa00*/  @!P0 BRA `(.L_x_254) ;  /* 0xfffffffc00f08947 */ /* 0x008fea000383ffff */
[----:B------:R-:W-:Y:S05]  /*fa10*/  BRA `(.L_x_255) ;  /* 0xffffff2c00707947 */ /* 0x000fea000383ffff */
.L_x_62:
[----:B------:R-:W-:-:S07]  /*fa20*/  MOV R4, UR32 ;  /* 0x0000002000047c02 */ /* 0x000fce0008000f00 */
.L_x_256:
[----:B--2---:R2:W3:Y:S02]  /*fa30*/  SYNCS.PHASECHK.TRANS64.TRYWAIT P5, [R4+URZ+0x2e828], R8 ;  /* 0x02e82808040075a7 */ /* 0x0044e400080a11ff */
[----:B---3--:R-:W-:Y:S05]  /*fa40*/  @!P5 NANOSLEEP.SYNCS 0x989680 ;  /* 0x009896800000d95d */ /* 0x008fea0003900000 */
[----:B------:R-:W3:Y:S02]  /*fa50*/  @!P5 SYNCS.PHASECHK.TRANS64 P5, [R4+URZ+0x2e828], R8 ;  /* 0x02e828080400d5a7 */ /* 0x000ee400080a10ff */
[----:B---3--:R-:W-:Y:S05]  /*fa60*/  @!P5 BRA `(.L_x_256) ;  /* 0xfffffffc00f0d947 */ /* 0x008fea000383ffff */
[----:B------:R-:W-:Y:S05]  /*fa70*/  BRA `(.L_x_257) ;  /* 0xffffff3000007947 */ /* 0x000fea000383ffff */
.L_x_68:
[----:B------:R-:W-:-:S07]  /*fa80*/  MOV R4, UR32 ;  /* 0x0000002000047c02 */ /* 0x000fce0008000f00 */
.L_x_258:
[----:B-1----:R1:W2:Y:S02]  /*fa90*/  SYNCS.PHASECHK.TRANS64.TRYWAIT P5, [R4+URZ+0x2e848], R8 ;  /* 0x02e84808040075a7 */ /* 0x0022a400080a11ff */
[----:B--2---:R-:W-:Y:S05]  /*faa0*/  @!P5 NANOSLEEP.SYNCS 0x989680 ;  /* 0x009896800000d95d */ /* 0x004fea0003900000 */
[----:B------:R-:W2:Y:S02]  /*fab0*/  @!P5 SYNCS.PHASECHK.TRANS64 P5, [R4+URZ+0x2e848], R8 ;  /* 0x02e848080400d5a7 */ /* 0x000ea400080a10ff */
[----:B--2---:R-:W-:Y:S05]  /*fac0*/  @!P5 BRA `(.L_x_258) ;  /* 0xfffffffc00f0d947 */ /* 0x004fea000383ffff */
[----:B------:R-:W-:Y:S05]  /*fad0*/  BRA `(.L_x_259) ;  /* 0xffffff3400007947 */ /* 0x000fea000383ffff */
.L_x_72:
[----:B------:R-:W-:Y:S07]  /*fae0*/  MOV R4, UR25 ;  /* 0x0000001900047c02 */ /* 0x000fee0008000f00 */
.L_x_260:
[----:B-1----:R1:W4:Y:S02]  /*faf0*/  SYNCS.PHASECHK.TRANS64.TRYWAIT P0, [R4+URZ+0x2e810], R9 ;  /* 0x02e81009040075a7 */ /* 0x00232400080011ff */
[----:B----4-:R-:W-:Y:S05]  /*fb00*/  @!P0 NANOSLEEP.SYNCS 0x989680 ;  /* 0x009896800000895d */ /* 0x010fea0003900000 */
[----:B------:R-:W4:Y:S02]  /*fb10*/  @!P0 SYNCS.PHASECHK.TRANS64 P0, [R4+URZ+0x2e810], R9 ;  /* 0x02e81009040085a7 */ /* 0x000f2400080010ff */
[----:B----4-:R-:W-:Y:S05]  /*fb20*/  @!P0 BRA `(.L_x_260) ;  /* 0xfffffffc00f08947 */ /* 0x010fea000383ffff */
[----:B------:R-:W-:Y:S05]  /*fb30*/  BRA `(.L_x_261) ;  /* 0xffffff3400d87947 */ /* 0x000fea000383ffff */
.L_x_78:
[----:B------:R-:W-:Y:S07]  /*fb40*/  MOV R4, UR32 ;  /* 0x0000002000047c02 */ /* 0x000fee0008000f00 */
.L_x_262:
[----:B-1----:R1:W4:Y:S02]  /*fb50*/  SYNCS.PHASECHK.TRANS64.TRYWAIT P0, [R4+URZ+0x2e838], R8 ;  /* 0x02e83808040075a7 */ /* 0x00232400080011ff */
[----:B----4-:R-:W-:Y:S05]  /*fb60*/  @!P0 NANOSLEEP.SYNCS 0x989680 ;  /* 0x009896800000895d */ /* 0x010fea0003900000 */
[----:B------:R-:W4:Y:S02]  /*fb70*/  @!P0 SYNCS.PHASECHK.TRANS64 P0, [R4+URZ+0x2e838], R8 ;  /* 0x02e83808040085a7 */ /* 0x000f2400080010ff */
[----:B----4-:R-:W-:Y:S05]  /*fb80*/  @!P0 BRA `(.L_x_262) ;  /* 0xfffffffc00f08947 */ /* 0x010fea000383ffff */
[----:B------:R-:W-:Y:S05]  /*fb90*/  BRA `(.L_x_263) ;  /* 0xffffff38007c7947 */ /* 0x000fea000383ffff */
.L_x_81:
[----:B------:R-:W-:Y:S07]  /*fba0*/  MOV R8, UR32 ;  /* 0x0000002000087c02 */ /* 0x000fee0008000f00 */
.L_x_264:
[----:B--2---:R2:W4:Y:S02]  /*fbb0*/  SYNCS.PHASECHK.TRANS64.TRYWAIT P5, [R8+URZ+0x2e828], R10 ;  /* 0x02e8280a080075a7 */ /* 0x00452400080a11ff */
[----:B----4-:R-:W-:Y:S05]  /*fbc0*/  @!P5 NANOSLEEP.SYNCS 0x989680 ;  /* 0x009896800000d95d */ /* 0x010fea0003900000 */
[----:B------:R-:W4:Y:S02]  /*fbd0*/  @!P5 SYNCS.PHASECHK.TRANS64 P5, [R8+URZ+0x2e828], R10 ;  /* 0x02e8280a0800d5a7 */ /* 0x000f2400080a10ff */
[----:B----4-:R-:W-:Y:S05]  /*fbe0*/  @!P5 BRA `(.L_x_264) ;  /* 0xfffffffc00f0d947 */ /* 0x010fea000383ffff */
[----:B------:R-:W-:Y:S05]  /*fbf0*/  BRA `(.L_x_265) ;  /* 0xffffff3c00107947 */ /* 0x000fea000383ffff */
.L_x_86:
[----:B--2---:R-:W-:Y:S07]  /*fc00*/  MOV R8, UR32 ;  /* 0x0000002000087c02 */ /* 0x004fee0008000f00 */
.L_x_266:
[----:B-1----:R1:W2:Y:S02]  /*fc10*/  SYNCS.PHASECHK.TRANS64.TRYWAIT P5, [R8+URZ+0x2e848], R9 ;  /* 0x02e84809080075a7 */ /* 0x0022a400080a11ff */
[----:B--2---:R-:W-:Y:S05]  /*fc20*/  @!P5 NANOSLEEP.SYNCS 0x989680 ;  /* 0x009896800000d95d */ /* 0x004fea0003900000 */
[----:B------:R-:W2:Y:S02]  /*fc30*/  @!P5 SYNCS.PHASECHK.TRANS64 P5, [R8+URZ+0x2e848], R9 ;  /* 0x02e848090800d5a7 */ /* 0x000ea400080a10ff */
[----:B--2---:R-:W-:Y:S05]  /*fc40*/  @!P5 BRA `(.L_x_266) ;  /* 0xfffffffc00f0d947 */ /* 0x004fea000383ffff */
[----:B------:R-:W-:Y:S05]  /*fc50*/  BRA `(.L_x_267) ;  /* 0xffffff3c00907947 */ /* 0x000fea000383ffff */
.L_x_95:
[----:B-1----:R-:W-:-:S07]  /*fc60*/  MOV R0, UR24 ;  /* 0x0000001800007c02 */ /* 0x002fce0008000f00 */
.L_x_268:
[----:B-1----:R1:W2:Y:S02]  /*fc70*/  SYNCS.PHASECHK.TRANS64.TRYWAIT P0, [R0+URZ+0x2e800], R10 ;  /* 0x02e8000a000075a7 */ /* 0x0022a400080011ff */
[----:B--2---:R-:W-:Y:S05]  /*fc80*/  @!P0 NANOSLEEP.SYNCS 0x989680 ;  /* 0x009896800000895d */ /* 0x004fea0003900000 */
[----:B------:R-:W2:Y:S02]  /*fc90*/  @!P0 SYNCS.PHASECHK.TRANS64 P0, [R0+URZ+0x2e800], R10 ;  /* 0x02e8000a000085a7 */ /* 0x000ea400080010ff */
[----:B--2---:R-:W-:Y:S05]  /*fca0*/  @!P0 BRA `(.L_x_268) ;  /* 0xfffffffc00f08947 */ /* 0x004fea000383ffff */
[----:B------:R-:W-:Y:S05]  /*fcb0*/  BRA `(.L_x_269) ;  /* 0xffffff44004c7947 */ /* 0x000fea000383ffff */
.L_x_96:
[----:B------:R-:W-:-:S07]  /*fcc0*/  MOV R8, UR24 ;  /* 0x0000001800087c02 */ /* 0x000fce0008000f00 */
.L_x_270:
[----:B-1----:R1:W2:Y:S02]  /*fcd0*/  SYNCS.PHASECHK.TRANS64.TRYWAIT P0, [R8+URZ+0x2e858], R9 ;  /* 0x02e85809080075a7 */ /* 0x0022a400080011ff */
[----:B--2---:R-:W-:Y:S05]  /*fce0*/  @!P0 NANOSLEEP.SYNCS 0x989680 ;  /* 0x009896800000895d */ /* 0x004fea0003900000 */
[----:B------:R-:W2:Y:S02]  /*fcf0*/  @!P0 SYNCS.PHASECHK.TRANS64 P0, [R8+URZ+0x2e858], R9 ;  /* 0x02e85809080085a7 */ /* 0x000ea400080010ff */
[----:B--2---:R-:W-:Y:S05]  /*fd00*/  @!P0 BRA `(.L_x_270) ;  /* 0xfffffffc00f08947 */ /* 0x004fea000383ffff */
[----:B------:R-:W-:Y:S05]  /*fd10*/  BRA `(.L_x_271) ;  /* 0xffffff44004c7947 */ /* 0x000fea000383ffff */
.L_x_99:
[----:B------:R-:W-:-:S07]  /*fd20*/  MOV R0, UR24 ;  /* 0x0000001800007c02 */ /* 0x000fce0008000f00 */
.L_x_272:
[----:B---3--:R3:W4:Y:S02]  /*fd30*/  SYNCS.PHASECHK.TRANS64.TRYWAIT P0, [R0+URZ+0x2e820], R10 ;  /* 0x02e8200a000075a7 */ /* 0x00872400080011ff */
[----:B----4-:R-:W-:Y:S05]  /*fd40*/  @!P0 NANOSLEEP.SYNCS 0x989680 ;  /* 0x009896800000895d */ /* 0x010fea0003900000 */
[----:B------:R-:W4:Y:S02]  /*fd50*/  @!P0 SYNCS.PHASECHK.TRANS64 P0, [R0+URZ+0x2e820], R10 ;  /* 0x02e8200a000085a7 */ /* 0x000f2400080010ff */
[----:B----4-:R-:W-:Y:S05]  /*fd60*/  @!P0 BRA `(.L_x_272) ;  /* 0xfffffffc00f08947 */ /* 0x010fea000383ffff */
[----:B------:R-:W-:Y:S05]  /*fd70*/  BRA `(.L_x_273) ;  /* 0xffffff48001c7947 */ /* 0x000fea000383ffff */
.L_x_101:
[----:B---3--:R-:W-:-:S07]  /*fd80*/  MOV R0, UR24 ;  /* 0x0000001800007c02 */ /* 0x008fce0008000f00 */
.L_x_274:
[----:B---3--:R3:W4:Y:S02]  /*fd90*/  SYNCS.PHASECHK.TRANS64.TRYWAIT P0, [R0+URZ+0x2e868], R9 ;  /* 0x02e86809000075a7 */ /* 0x00872400080011ff */
[----:B----4-:R-:W-:Y:S05]  /*fda0*/  @!P0 NANOSLEEP.SYNCS 0x989680 ;  /* 0x009896800000895d */ /* 0x010fea0003900000 */
[----:B------:R-:W4:Y:S02]  /*fdb0*/  @!P0 SYNCS.PHASECHK.TRANS64 P0, [R0+URZ+0x2e868], R9 ;  /* 0x02e86809000085a7 */ /* 0x000f2400080010ff */
[----:B----4-:R-:W-:Y:S05]  /*fdc0*/  @!P0 BRA `(.L_x_274) ;  /* 0xfffffffc00f08947 */ /* 0x010fea000383ffff */
[----:B------:R-:W-:Y:S05]  /*fdd0*/  BRA `(.L_x_275) ;  /* 0xffffff4800147947 */ /* 0x000fea000383ffff */
.L_x_103:
[----:B------:R-:W-:-:S07]  /*fde0*/  MOV R4, UR24 ;  /* 0x0000001800047c02 */ /* 0x000fce0008000f00 */
.L_x_276:
[----:B---3--:R3:W4:Y:S02]  /*fdf0*/  SYNCS.PHASECHK.TRANS64.TRYWAIT P0, [R4+URZ+0x2e878], R9 ;  /* 0x02e87809040075a7 */ /* 0x00872400080011ff */
[----:B----4-:R-:W-:Y:S05]  /*fe00*/  @!P0 NANOSLEEP.SYNCS 0x989680 ;  /* 0x009896800000895d */ /* 0x010fea0003900000 */
[----:B------:R-:W4:Y:S02]  /*fe10*/  @!P0 SYNCS.PHASECHK.TRANS64 P0, [R4+URZ+0x2e878], R9 ;  /* 0x02e87809040085a7 */ /* 0x000f2400080010ff */
[----:B----4-:R-:W-:Y:S05]  /*fe20*/  @!P0 BRA `(.L_x_276) ;  /* 0xfffffffc00f08947 */ /* 0x010fea000383ffff */
[----:B------:R-:W-:Y:S05]  /*fe30*/  BRA `(.L_x_277) ;  /* 0xffffff4800147947 */ /* 0x000fea000383ffff */
.L_x_106:
[----:B---3--:R-:W-:-:S07]  /*fe40*/  MOV R4, UR24 ;  /* 0x0000001800047c02 */ /* 0x008fce0008000f00 */
.L_x_278:
[----:B---3--:R3:W4:Y:S02]  /*fe50*/  SYNCS.PHASECHK.TRANS64.TRYWAIT P0, [R4+URZ+0x2e880], R10 ;  /* 0x02e8800a040075a7 */ /* 0x00872400080011ff */
[----:B----4-:R-:W-:Y:S05]  /*fe60*/  @!P0 NANOSLEEP.SYNCS 0x989680 ;  /* 0x009896800000895d */ /* 0x010fea0003900000 */
[----:B------:R-:W4:Y:S02]  /*fe70*/  @!P0 SYNCS.PHASECHK.TRANS64 P0, [R4+URZ+0x2e880], R10 ;  /* 0x02e8800a040085a7 */ /* 0x000f2400080010ff */
[----:B----4-:R-:W-:Y:S05]  /*fe80*/  @!P0 BRA `(.L_x_278) ;  /* 0xfffffffc00f08947 */ /* 0x010fea000383ffff */
[----:B------:R-:W-:Y:S05]  /*fe90*/  BRA `(.L_x_279) ;  /* 0xffffff4800dc7947 */ /* 0x000fea000383ffff */
.L_x_112:
[----:B------:R-:W-:Y:S07]  /*fea0*/  MOV R0, UR6 ;  /* 0x0000000600007c02 */ /* 0x000fee0008000f00 */
.L_x_280:
[----:B-1----:R1:W2:Y:S02]  /*feb0*/  SYNCS.PHASECHK.TRANS64.TRYWAIT P0, [R0+URZ+0x2e800], R2 ;  /* 0x02e80002000075a7 */ /* 0x0022a400080011ff */
[----:B--2---:R-:W-:Y:S05]  /*fec0*/  @!P0 NANOSLEEP.SYNCS 0x989680 ;  /* 0x009896800000895d */ /* 0x004fea0003900000 */
[----:B------:R-:W2:Y:S02]  /*fed0*/  @!P0 SYNCS.PHASECHK.TRANS64 P0, [R0+URZ+0x2e800], R2 ;  /* 0x02e80002000085a7 */ /* 0x000ea400080010ff */
[----:B--2---:R-:W-:Y:S05]  /*fee0*/  @!P0 BRA `(.L_x_280) ;  /* 0xfffffffc00f08947 */ /* 0x004fea000383ffff */
[----:B------:R-:W-:Y:S05]  /*fef0*/  BRA `(.L_x_281) ;  /* 0xffffff5400107947 */ /* 0x000fea000383ffff */
.L_x_114:
[----:B------:R-:W-:Y:S07]  /*ff00*/  MOV R4, UR24 ;  /* 0x0000001800047c02 */ /* 0x000fee0008000f00 */
.L_x_282:
[----:B-1----:R1:W2:Y:S02]  /*ff10*/  SYNCS.PHASECHK.TRANS64.TRYWAIT P0, [R4+URZ+0x2e858], R5 ;  /* 0x02e85805040075a7 */ /* 0x0022a400080011ff */
[----:B--2---:R-:W-:Y:S05]  /*ff20*/  @!P0 NANOSLEEP.SYNCS 0x989680 ;  /* 0x009896800000895d */ /* 0x004fea0003900000 */
[----:B------:R-:W2:Y:S02]  /*ff30*/  @!P0 SYNCS.PHASECHK.TRANS64 P0, [R4+URZ+0x2e858], R5 ;  /* 0x02e85805040085a7 */ /* 0x000ea400080010ff */
[----:B--2---:R-:W-:Y:S05]  /*ff40*/  @!P0 BRA `(.L_x_282) ;  /* 0xfffffffc00f08947 */ /* 0x004fea000383ffff */
[----:B------:R-:W-:Y:S05]  /*ff50*/  BRA `(.L_x_283) ;  /* 0xffffff5400147947 */ /* 0x000fea000383ffff */
.L_x_117:
[----:B------:R-:W-:Y:S07]  /*ff60*/  MOV R0, UR24 ;  /* 0x0000001800007c02 */ /* 0x000fee0008000f00 */
.L_x_284:
[----:B--2---:R2:W3:Y:S02]  /*ff70*/  SYNCS.PHASECHK.TRANS64.TRYWAIT P0, [R0+URZ+0x2e890], R2 ;  /* 0x02e89002000075a7 */ /* 0x0044e400080011ff */
[----:B---3--:R-:W-:Y:S05]  /*ff80*/  @!P0 NANOSLEEP.SYNCS 0x989680 ;  /* 0x009896800000895d */ /* 0x008fea0003900000 */
[----:B------:R-:W3:Y:S02]  /*ff90*/  @!P0 SYNCS.PHASECHK.TRANS64 P0, [R0+URZ+0x2e890], R2 ;  /* 0x02e89002000085a7 */ /* 0x000ee400080010ff */
[----:B---3--:R-:W-:Y:S05]  /*ffa0*/  @!P0 BRA `(.L_x_284) ;  /* 0xfffffffc00f08947 */ /* 0x008fea000383ffff */
[----:B------:R-:W-:Y:S05]  /*ffb0*/  BRA `(.L_x_285) ;  /* 0xffffff5400e07947 */ /* 0x000fea000383ffff */
.L_x_119:
[----:B------:R-:W-:Y:S07]  /*ffc0*/  MOV R0, UR24 ;  /* 0x0000001800007c02 */ /* 0x000fee0008000f00 */
.L_x_286:
[----:B--2---:R2:W3:Y:S02]  /*ffd0*/  SYNCS.PHASECHK.TRANS64.TRYWAIT P0, [R0+URZ+0x2e868], R2 ;  /* 0x02e86802000075a7 */ /* 0x0044e400080011ff */
[----:B---3--:R-:W-:Y:S05]  /*ffe0*/  @!P0 NANOSLEEP.SYNCS 0x989680 ;  /* 0x009896800000895d */ /* 0x008fea0003900000 */
[----:B------:R-:W3:Y:S02]  /*fff0*/  @!P0 SYNCS.PHASECHK.TRANS64 P0, [R0+URZ+0x2e868], R2 ;  /* 0x02e86802000085a7 */ /* 0x000ee400080010ff */
[----:B---3--:R-:W-:Y:S05]  /*10000*/  @!P0 BRA `(.L_x_286) ;  /* 0xfffffffc00f08947 */ /* 0x008fea000383ffff */
[----:B------:R-:W-:Y:S05]  /*10010*/  BRA `(.L_x_287) ;  /* 0xffffff5400dc7947 */ /* 0x000fea000383ffff */
.L_x_125:
[----:B------:R-:W-:Y:S07]  /*10020*/  MOV R0, UR24 ;  /* 0x0000001800007c02 */ /* 0x000fee0008000f00 */
.L_x_288:
[----:B--2---:R2:W3:Y:S02]  /*10030*/  SYNCS.PHASECHK.TRANS64.TRYWAIT P0, [R0+URZ+0x2e878], R2 ;  /* 0x02e87802000075a7 */ /* 0x0044e400080011ff */
[----:B---3--:R-:W-:Y:S05]  /*10040*/  @!P0 NANOSLEEP.SYNCS 0x989680 ;  /* 0x009896800000895d */ /* 0x008fea0003900000 */
[----:B------:R-:W3:Y:S02]  /*10050*/  @!P0 SYNCS.PHASECHK.TRANS64 P0, [R0+URZ+0x2e878], R2 ;  /* 0x02e87802000085a7 */ /* 0x000ee400080010ff */
[----:B---3--:R-:W-:Y:S05]  /*10060*/  @!P0 BRA `(.L_x_288) ;  /* 0xfffffffc00f08947 */ /* 0x008fea000383ffff */
[----:B------:R-:W-:Y:S05]  /*10070*/  BRA `(.L_x_289) ;  /* 0xffffff5c00b07947 */ /* 0x000fea000383ffff */
.L_x_127:
[----:B------:R-:W-:Y:S07]  /*10080*/  MOV R4, UR24 ;  /* 0x0000001800047c02 */ /* 0x000fee0008000f00 */
.L_x_290:
[----:B--2---:R2:W3:Y:S02]  /*10090*/  SYNCS.PHASECHK.TRANS64.TRYWAIT P0, [R4+URZ+0x2e820], R5 ;  /* 0x02e82005040075a7 */ /* 0x0044e400080011ff */
[----:B---3--:R-:W-:Y:S05]  /*100a0*/  @!P0 NANOSLEEP.SYNCS 0x989680 ;  /* 0x009896800000895d */ /* 0x008fea0003900000 */
[----:B------:R-:W3:Y:S02]  /*100b0*/  @!P0 SYNCS.PHASECHK.TRANS64 P0, [R4+URZ+0x2e820], R5 ;  /* 0x02e82005040085a7 */ /* 0x000ee400080010ff */
[----:B---3--:R-:W-:Y:S05]  /*100c0*/  @!P0 BRA `(.L_x_290) ;  /* 0xfffffffc00f08947 */ /* 0x008fea000383ffff */
[----:B------:R-:W-:Y:S05]  /*100d0*/  BRA `(.L_x_291) ;  /* 0xffffff5c00b47947 */ /* 0x000fea000383ffff */
.L_x_130:
[----:B------:R-:W-:Y:S07]  /*100e0*/  MOV R4, UR24 ;  /* 0x0000001800047c02 */ /* 0x000fee0008000f00 */
.L_x_292:
[----:B--2---:R2:W3:Y:S02]  /*100f0*/  SYNCS.PHASECHK.TRANS64.TRYWAIT P0, [R4+URZ+0x2e880], R5 ;  /* 0x02e88005040075a7 */ /* 0x0044e400080011ff */
[----:B---3--:R-:W-:Y:S05]  /*10100*/  @!P0 NANOSLEEP.SYNCS 0x989680 ;  /* 0x009896800000895d */ /* 0x008fea0003900000 */
[----:B------:R-:W3:Y:S02]  /*10110*/  @!P0 SYNCS.PHASECHK.TRANS64 P0, [R4+URZ+0x2e880], R5 ;  /* 0x02e88005040085a7 */ /* 0x000ee400080010ff */
[----:B---3--:R-:W-:Y:S05]  /*10120*/  @!P0 BRA `(.L_x_292) ;  /* 0xfffffffc00f08947 */ /* 0x008fea000383ffff */
[----:B------:R-:W-:Y:S05]  /*10130*/  BRA `(.L_x_293) ;  /* 0xffffff6000807947 */ /* 0x000fea000383ffff */
.L_x_135:
[----:B---3--:R-:W-:-:S07]  /*10140*/  MOV R0, UR24 ;  /* 0x0000001800007c02 */ /* 0x008fce0008000f00 */
.L_x_294:
[----:B--2---:R2:W3:Y:S02]  /*10150*/  SYNCS.PHASECHK.TRANS64.TRYWAIT P0, [R0+URZ+0x2e8b0], R2 ;  /* 0x02e8b002000075a7 */ /* 0x0044e400080011ff */
[----:B---3--:R-:W-:Y:S05]  /*10160*/  @!P0 NANOSLEEP.SYNCS 0x989680 ;  /* 0x009896800000895d */ /* 0x008fea0003900000 */
[----:B------:R-:W3:Y:S02]  /*10170*/  @!P0 SYNCS.PHASECHK.TRANS64 P0, [R0+URZ+0x2e8b0], R2 ;  /* 0x02e8b002000085a7 */ /* 0x000ee400080010ff */
[----:B---3--:R-:W-:Y:S05]  /*10180*/  @!P0 BRA `(.L_x_294) ;  /* 0xfffffffc00f08947 */ /* 0x008fea000383ffff */
[----:B------:R-:W-:Y:S05]  /*10190*/  BRA `(.L_x_295) ;  /* 0xffffff6400bc7947 */ /* 0x000fea000383ffff */
.L_x_138:
[----:B--23--:R-:W-:-:S07]  /*101a0*/  MOV R0, UR24 ;  /* 0x0000001800007c02 */ /* 0x00cfce0008000f00 */
.L_x_296:
[----:B--2---:R2:W3:Y:S02]  /*101b0*/  SYNCS.PHASECHK.TRANS64.TRYWAIT P0, [R0+URZ+0x2e8b8], R2 ;  /* 0x02e8b802000075a7 */ /* 0x0044e400080011ff */
[----:B---3--:R-:W-:Y:S05]  /*101c0*/  @!P0 NANOSLEEP.SYNCS 0x989680 ;  /* 0x009896800000895d */ /* 0x008fea0003900000 */
[----:B------:R-:W3:Y:S02]  /*101d0*/  @!P0 SYNCS.PHASECHK.TRANS64 P0, [R0+URZ+0x2e8b8], R2 ;  /* 0x02e8b802000085a7 */ /* 0x000ee400080010ff */
[----:B---3--:R-:W-:Y:S05]  /*101e0*/  @!P0 BRA `(.L_x_296) ;  /* 0xfffffffc00f08947 */ /* 0x008fea000383ffff */
[----:B------:R-:W-:Y:S05]  /*101f0*/  BRA `(.L_x_297) ;  /* 0xffffff6400c47947 */ /* 0x000fea000383ffff */
.L_x_140:
[----:B--23--:R-:W-:-:S07]  /*10200*/  MOV R0, UR24 ;  /* 0x0000001800007c02 */ /* 0x00cfce0008000f00 */
.L_x_298:
[----:B--2---:R2:W3:Y:S02]  /*10210*/  SYNCS.PHASECHK.TRANS64.TRYWAIT P0, [R0+URZ+0x2e890], R14 ;  /* 0x02e8900e000075a7 */ /* 0x0044e400080011ff */
[----:B---3--:R-:W-:Y:S05]  /*10220*/  @!P0 NANOSLEEP.SYNCS 0x989680 ;  /* 0x009896800000895d */ /* 0x008fea0003900000 */
[----:B------:R-:W3:Y:S02]  /*10230*/  @!P0 SYNCS.PHASECHK.TRANS64 P0, [R0+URZ+0x2e890], R14 ;  /* 0x02e8900e000085a7 */ /* 0x000ee400080010ff */
[----:B---3--:R-:W-:Y:S05]  /*10240*/  @!P0 BRA `(.L_x_298) ;  /* 0xfffffffc00f08947 */ /* 0x008fea000383ffff */
[----:B------:R-:W-:Y:S05]  /*10250*/  BRA `(.L_x_299) ;  /* 0xffffff6400c87947 */ /* 0x000fea000383ffff */
.L_x_148:
[----:B------:R-:W-:-:S07]  /*10260*/  MOV R4, UR16 ;  /* 0x0000001000047c02 */ /* 0x000fce0008000f00 */
.L_x_300:
[----:B--2---:R2:W3:Y:S02]  /*10270*/  SYNCS.PHASECHK.TRANS64.TRYWAIT P0, [R4+URZ+0x2e870], R5 ;  /* 0x02e87005040075a7 */ /* 0x0044e400080011ff */
[----:B---3--:R-:W-:Y:S05]  /*10280*/  @!P0 NANOSLEEP.SYNCS 0x989680 ;  /* 0x009896800000895d */ /* 0x008fea0003900000 */
[----:B------:R-:W3:Y:S02]  /*10290*/  @!P0 SYNCS.PHASECHK.TRANS64 P0, [R4+URZ+0x2e870], R5 ;  /* 0x02e87005040085a7 */ /* 0x000ee400080010ff */
[----:B---3--:R-:W-:Y:S05]  /*102a0*/  @!P0 BRA `(.L_x_300) ;  /* 0xfffffffc00f08947 */ /* 0x008fea000383ffff */
[----:B------:R-:W-:Y:S05]  /*102b0*/  BRA `(.L_x_301) ;  /* 0xffffff7400307947 */ /* 0x000fea000383ffff */
.L_x_170:
[----:B-1----:R1:W2:Y:S02]  /*102c0*/  SYNCS.PHASECHK.TRANS64.TRYWAIT P1, [R2+URZ+0x2e850], R0 ;  /* 0x02e85000020075a7 */ /* 0x0022a400080211ff */
[----:B--2---:R-:W-:Y:S05]  /*102d0*/  @!P1 NANOSLEEP.SYNCS 0x989680 ;  /* 0x009896800000995d */ /* 0x004fea0003900000 */
[----:B------:R-:W2:Y:S02]  /*102e0*/  @!P1 SYNCS.PHASECHK.TRANS64 P1, [R2+URZ+0x2e850], R0 ;  /* 0x02e85000020095a7 */ /* 0x000ea400080210ff */
[----:B--2---:R-:W-:Y:S05]  /*102f0*/  @!P1 BRA `(.L_x_170) ;  /* 0xfffffffc00f09947 */ /* 0x004fea000383ffff */
[----:B------:R-:W-:Y:S05]  /*10300*/  BRA `(.L_x_302) ;  /* 0xffffff8400f07947 */ /* 0x000fea000383ffff */
.L_x_174:
[----:B-1----:R1:W2:Y:S02]  /*10310*/  SYNCS.PHASECHK.TRANS64.TRYWAIT P1, [R2+URZ+0x2e888], R0 ;  /* 0x02e88800020075a7 */ /* 0x0022a400080211ff */
[----:B--2---:R-:W-:Y:S05]  /*10320*/  @!P1 NANOSLEEP.SYNCS 0x989680 ;  /* 0x009896800000995d */ /* 0x004fea0003900000 */
[----:B------:R-:W2:Y:S02]  /*10330*/  @!P1 SYNCS.PHASECHK.TRANS64 P1, [R2+URZ+0x2e888], R0 ;  /* 0x02e88800020095a7 */ /* 0x000ea400080210ff */
[----:B--2---:R-:W-:Y:S05]  /*10340*/  @!P1 BRA `(.L_x_174) ;  /* 0xfffffffc00f09947 */ /* 0x004fea000383ffff */
[----:B------:R-:W-:Y:S05]  /*10350*/  BRA `(.L_x_303) ;  /* 0xffffff8800047947 */ /* 0x000fea000383ffff */
.L_x_177:
[----:B-1----:R1:W2:Y:S02]  /*10360*/  SYNCS.PHASECHK.TRANS64.TRYWAIT P0, [R2+URZ+0x2e830], R3 ;  /* 0x02e83003020075a7 */ /* 0x0022a400080011ff */
[----:B--2---:R-:W-:Y:S05]  /*10370*/  @!P0 NANOSLEEP.SYNCS 0x989680 ;  /* 0x009896800000895d */ /* 0x004fea0003900000 */
[----:B------:R-:W2:Y:S02]  /*10380*/  @!P0 SYNCS.PHASECHK.TRANS64 P0, [R2+URZ+0x2e830], R3 ;  /* 0x02e83003020085a7 */ /* 0x000ea400080010ff */
[----:B--2---:R-:W-:Y:S05]  /*10390*/  @!P0 BRA `(.L_x_177) ;  /* 0xfffffffc00f08947 */ /* 0x004fea000383ffff */
[----:B------:R-:W-:Y:S05]  /*103a0*/  BRA `(.L_x_304) ;  /* 0xffffff8800247947 */ /* 0x000fea000383ffff */
.L_x_195:
[----:B----4-:R4:W1:Y:S02]  /*103b0*/  SYNCS.PHASECHK.TRANS64.TRYWAIT P1, [R2+URZ+0x2e840], R0 ;  /* 0x02e84000020075a7 */ /* 0x01086400080211ff */
[----:B-1----:R-:W-:Y:S05]  /*103c0*/  @!P1 NANOSLEEP.SYNCS 0x989680 ;  /* 0x009896800000995d */ /* 0x002fea0003900000 */
[----:B------:R-:W1:Y:S02]  /*103d0*/  @!P1 SYNCS.PHASECHK.TRANS64 P1, [R2+URZ+0x2e840], R0 ;  /* 0x02e84000020095a7 */ /* 0x000e6400080210ff */
[----:B-1----:R-:W-:Y:S05]  /*103e0*/  @!P1 BRA `(.L_x_195) ;  /* 0xfffffffc00f09947 */ /* 0x002fea000383ffff */
[----:B------:R-:W-:Y:S05]  /*103f0*/  BRA `(.L_x_305) ;  /* 0xffffffa800a47947 */ /* 0x000fea000383ffff */
.L_x_199:
[----:B----4-:R4:W1:Y:S02]  /*10400*/  SYNCS.PHASECHK.TRANS64.TRYWAIT P1, [R2+URZ+0x2e860], R0 ;  /* 0x02e86000020075a7 */ /* 0x01086400080211ff */
[----:B-1----:R-:W-:Y:S05]  /*10410*/  @!P1 NANOSLEEP.SYNCS 0x989680 ;  /* 0x009896800000995d */ /* 0x002fea0003900000 */
[----:B------:R-:W1:Y:S02]  /*10420*/  @!P1 SYNCS.PHASECHK.TRANS64 P1, [R2+URZ+0x2e860], R0 ;  /* 0x02e86000020095a7 */ /* 0x000e6400080210ff */
[----:B-1----:R-:W-:Y:S05]  /*10430*/  @!P1 BRA `(.L_x_199) ;  /* 0xfffffffc00f09947 */ /* 0x002fea000383ffff */
[----:B------:R-:W-:Y:S05]  /*10440*/  BRA `(.L_x_306) ;  /* 0xffffffa800b87947 */ /* 0x000fea000383ffff */
.L_x_203:
[----:B----4-:R4:W1:Y:S02]  /*10450*/  SYNCS.PHASECHK.TRANS64.TRYWAIT P1, [R2+URZ+0x2e898], R0 ;  /* 0x02e89800020075a7 */ /* 0x01086400080211ff */
[----:B-1----:R-:W-:Y:S05]  /*10460*/  @!P1 NANOSLEEP.SYNCS 0x989680 ;  /* 0x009896800000995d */ /* 0x002fea0003900000 */
[----:B------:R-:W1:Y:S02]  /*10470*/  @!P1 SYNCS.PHASECHK.TRANS64 P1, [R2+URZ+0x2e898], R0 ;  /* 0x02e89800020095a7 */ /* 0x000e6400080210ff */
[----:B-1----:R-:W-:Y:S05]  /*10480*/  @!P1 BRA `(.L_x_203) ;  /* 0xfffffffc00f09947 */ /* 0x002fea000383ffff */
[----:B------:R-:W-:Y:S05]  /*10490*/  BRA `(.L_x_307) ;  /* 0xffffffa800e87947 */ /* 0x000fea000383ffff */
.L_x_214:
[----:B-1----:R-:W-:-:S04]  /*104a0*/  MOV R3, UR36 ;  /* 0x0000002400037c02 */ /* 0x002fc80008000f00 */
[----:B------:R1:W2:Y:S03]  /*104b0*/  SYNCS.PHASECHK.TRANS64.TRYWAIT P1, [R3+URZ+0x2e8a0], R0 ;  /* 0x02e8a000030075a7 */ /* 0x0002a600080211ff */
[----:B--2---:R-:W-:Y:S05]  /*104c0*/  @!P1 NANOSLEEP.SYNCS 0x989680 ;  /* 0x009896800000995d */ /* 0x004fea0003900000 */
[----:B------:R-:W2:Y:S02]  /*104d0*/  @!P1 SYNCS.PHASECHK.TRANS64 P1, [R3+URZ+0x2e8a0], R0 ;  /* 0x02e8a000030095a7 */ /* 0x000ea400080210ff */
[----:B--2---:R-:W-:Y:S05]  /*104e0*/  @!P1 BRA `(.L_x_214) ;  /* 0xfffffffc00ec9947 */ /* 0x004fea000383ffff */
[----:B------:R-:W-:Y:S05]  /*104f0*/  BRA `(.L_x_308) ;  /* 0xffffffcc00007947 */ /* 0x000fea000383ffff */
.L_x_232:
[----:B------:R-:W-:-:S07]  /*10500*/  MOV R0, UR36 ;  /* 0x0000002400007c02 */ /* 0x000fce0008000f00 */
.L_x_309:
[----:B------:R1:W1:Y:S02]  /*10510*/  SYNCS.PHASECHK.TRANS64.TRYWAIT P1, [R0+URZ+0x2e8a8], R3 ;  /* 0x02e8a803000075a7 */ /* 0x00026400080211ff */
[----:B-1----:R-:W-:Y:S05]  /*10520*/  @!P1 NANOSLEEP.SYNCS 0x989680 ;  /* 0x009896800000995d */ /* 0x002fea0003900000 */
[----:B------:R-:W1:Y:S02]  /*10530*/  @!P1 SYNCS.PHASECHK.TRANS64 P1, [R0+URZ+0x2e8a8], R3 ;  /* 0x02e8a803000095a7 */ /* 0x000e6400080210ff */
[----:B-1----:R-:W-:Y:S05]  /*10540*/  @!P1 BRA `(.L_x_309) ;  /* 0xfffffffc00f09947 */ /* 0x002fea000383ffff */
[----:B------:R-:W-:Y:S05]  /*10550*/  BRA `(.L_x_310) ;  /* 0xffffffdc00307947 */ /* 0x000fea000383ffff */
        .weak           $__internal_0_$__cuda_sm10x_tcgen05_guardrail_trap_col_being_dealloced_not_returned_by_alloc
        .type           $__internal_0_$__cuda_sm10x_tcgen05_guardrail_trap_col_being_dealloced_not_returned_by_alloc,@function
        .size           $__internal_0_$__cuda_sm10x_tcgen05_guardrail_trap_col_being_dealloced_not_returned_by_alloc,($__internal_1_$__cuda_sm10x_tcgen05_guardrail_trap_phase_invalid_during_alloc - $__internal_0_$__cuda_sm10x_tcgen05_guardrail_trap_col_being_dealloced_not_returned_by_alloc)
$__internal_0_$__cuda_sm10x_tcgen05_guardrail_trap_col_being_dealloced_not_returned_by_alloc:
[----:B------:R-:W-:Y:S05]  /*10560*/  BPT.TRAP 0x1 ;  /* 0x000000040000795c */ /* 0x000fea0000300000 */
[----:B------:R-:W-:-:S04]  /*10570*/  MOV R3, 0x0 ;  /* 0x0000000000037802 */ /* 0x000fc80000000f00 */
[----:B------:R-:W-:Y:S05]  /*10580*/  RET.REL.NODEC R2 `(_ZN7cutlass13device_kernelINS_4fmha6kernel36Sm100FmhaBwdKernelTmaWarpSpecializedIN4cute5tupleIJiiiiNS5_IJNS5_IJiiEEEiEEEEEENS_10bfloat16_tEfNS5_IJNS4_1CILi128EEESB_NSA_ILi96EEESC_EEENS1_10collective6NoMaskEEEEEvNT_6ParamsE) ;  /* 0xfffffef8029c7950 */ /* 0x000fea0003c3ffff */
        .weak           $__internal_1_$__cuda_sm10x_tcgen05_guardrail_trap_phase_invalid_during_alloc
        .type           $__internal_1_$__cuda_sm10x_tcgen05_guardrail_trap_phase_invalid_during_alloc,@function
        .size           $__internal_1_$__cuda_sm10x_tcgen05_guardrail_trap_phase_invalid_during_alloc,($__internal_2_$__cuda_sm10x_tcgen05_guardrail_trap_unallocated_columns_being_dealloced - $__internal_1_$__cuda_sm10x_tcgen05_guardrail_trap_phase_invalid_during_alloc)
$__internal_1_$__cuda_sm10x_tcgen05_guardrail_trap_phase_invalid_during_alloc:
[----:B------:R-:W-:Y:S05]  /*10590*/  BPT.TRAP 0x1 ;  /* 0x000000040000795c */ /* 0x000fea0000300000 */
[----:B------:R-:W-:-:S04]  /*105a0*/  HFMA2 R5, -RZ, RZ, 0, 0 ;  /* 0x00000000ff057431 */ /* 0x000fc800000001ff */
[----:B------:R-:W-:Y:S05]  /*105b0*/  RET.REL.NODEC R4 `(_ZN7cutlass13device_kernelINS_4fmha6kernel36Sm100FmhaBwdKernelTmaWarpSpecializedIN4cute5tupleIJiiiiNS5_IJNS5_IJiiEEEiEEEEEENS_10bfloat16_tEfNS5_IJNS4_1CILi128EEESB_NSA_ILi96EEESC_EEENS1_10collective6NoMaskEEEEEvNT_6ParamsE) ;  /* 0xfffffef804907950 */ /* 0x000fea0003c3ffff */
        .weak           $__internal_2_$__cuda_sm10x_tcgen05_guardrail_trap_unallocated_columns_being_dealloced
        .type           $__internal_2_$__cuda_sm10x_tcgen05_guardrail_trap_unallocated_columns_being_dealloced,@function
        .size           $__internal_2_$__cuda_sm10x_tcgen05_guardrail_trap_unallocated_columns_being_dealloced,($__internal_3_$__cuda_sm20_div_u16 - $__internal_2_$__cuda_sm10x_tcgen05_guardrail_trap_unallocated_columns_being_dealloced)
$__internal_2_$__cuda_sm10x_tcgen05_guardrail_trap_unallocated_columns_being_dealloced:
[----:B------:R-:W-:Y:S05]  /*105c0*/  BPT.TRAP 0x1 ;  /* 0x000000040000795c */ /* 0x000fea0000300000 */
[----:B------:R-:W-:-:S04]  /*105d0*/  MOV R3, 0x0 ;  /* 0x0000000000037802 */ /* 0x000fc80000000f00 */
[----:B------:R-:W-:Y:S05]  /*105e0*/  RET.REL.NODEC R2 `(_ZN7cutlass13device_kernelINS_4fmha6kernel36Sm100FmhaBwdKernelTmaWarpSpecializedIN4cute5tupleIJiiiiNS5_IJNS5_IJiiEEEiEEEEEENS_10bfloat16_tEfNS5_IJNS4_1CILi128EEESB_NSA_ILi96EEESC_EEENS1_10collective6NoMaskEEEEEvNT_6ParamsE) ;  /* 0xfffffef802847950 */ /* 0x000fea0003c3ffff */
        .weak           $__internal_3_$__cuda_sm20_div_u16
        .type           $__internal_3_$__cuda_sm20_div_u16,@function
        .size           $__internal_3_$__cuda_sm20_div_u16,(.L_x_320 - $__internal_3_$__cuda_sm20_div_u16)
$__internal_3_$__cuda_sm20_div_u16:
[----:B------:R-:W1:Y:S01]  /*105f0*/  I2F.U16 R5, R6 ;  /* 0x0000000600057306 */ /* 0x000e620000101000 */
[----:B------:R-:W-:Y:S01]  /*10600*/  IMAD.MOV.U32 R3, RZ, RZ, 0x4b800000 ;  /* 0x4b800000ff037424 */ /* 0x000fe200078e00ff */
[----:B------:R-:W-:-:S04]  /*10610*/  LOP3.LUT R0, R0, 0xffff, RZ, 0xc0, !PT ;  /* 0x0000ffff00007812 */ /* 0x000fc800078ec0ff */
[----:B------:R-:W-:Y:S02]  /*10620*/  I2FP.F32.U32.RZ R0, R0 ;  /* 0x0000000000007245 */ /* 0x000fe4000020d000 */
[C---:B-1----:R-:W-:Y:S02]  /*10630*/  FSETP.GEU.AND P0, PT, |R5|.reuse, 1.175494350822287508e-38, PT ;  /* 0x008000000500780b */ /* 0x042fe40003f0e200 */
[----:B------:R-:W-:Y:S02]  /*10640*/  FSETP.GT.AND P1, PT, |R5|, 8.50705917302346158658e+37, PT ;  /* 0x7e8000000500780b */ /* 0x000fe40003f24200 */
[----:B------:R-:W-:Y:S02]  /*10650*/  FSEL R3, R3, 1, !P0 ;  /* 0x3f80000003037808 */ /* 0x000fe40004000000 */
[----:B------:R-:W-:Y:S02]  /*10660*/  ISETP.NE.U32.AND P0, PT, R6, RZ, PT ;  /* 0x000000ff0600720c */ /* 0x000fe40003f05070 */
[----:B------:R-:W-:-:S05]  /*10670*/  FSEL R3, R3, 0.25, !P1 ;  /* 0x3e80000003037808 */ /* 0x000fca0004800000 */
[----:B------:R-:W-:-:S06]  /*10680*/  FMUL R5, R5, R3 ;  /* 0x0000000305057220 */ /* 0x000fcc0000400000 */
[----:B------:R-:W1:Y:S02]  /*10690*/  MUFU.RCP R5, R5 ;  /* 0x0000000500057308 */ /* 0x000e640000001000 */
[----:B-1----:R-:W-:-:S04]  /*106a0*/  FMUL R5, R3, R5 ;  /* 0x0000000503057220 */ /* 0x002fc80000400000 */
[----:B------:R-:W-:-:S04]  /*106b0*/  VIADD R5, R5, 0x2 ;  /* 0x0000000205057836 */ /* 0x000fc80000000000 */
[----:B------:R-:W-:Y:S01]  /*106c0*/  FMUL.RZ R0, R0, R5 ;  /* 0x0000000500007220 */ /* 0x000fe2000040c000 */
[----:B------:R-:W-:-:S05]  /*106d0*/  IMAD.MOV.U32 R5, RZ, RZ, 0x0 ;  /* 0x00000000ff057424 */ /* 0x000fca00078e00ff */
[----:B------:R-:W1:Y:S02]  /*106e0*/  F2I.U32.TRUNC.NTZ R0, R0 ;  /* 0x0000000000007305 */ /* 0x000e64000020f000 */
[----:B-1----:R-:W-:Y:S01]  /*106f0*/  LOP3.LUT R16, R0, 0xffff, RZ, 0xc0, !PT ;  /* 0x0000ffff00107812 */ /* 0x002fe200078ec0ff */
[----:B------:R-:W-:Y:S01]  /*10700*/  @!P0 IMAD.MOV.U32 R16, RZ, RZ, -0x1 ;  /* 0xffffffffff108424 */ /* 0x000fe200078e00ff */
[----:B------:R-:W-:Y:S06]  /*10710*/  RET.REL.NODEC R4 `(_ZN7cutlass13device_kernelINS_4fmha6kernel36Sm100FmhaBwdKernelTmaWarpSpecializedIN4cute5tupleIJiiiiNS5_IJNS5_IJiiEEEiEEEEEENS_10bfloat16_tEfNS5_IJNS4_1CILi128EEESB_NSA_ILi96EEESC_EEENS1_10collective6NoMaskEEEEEvNT_6ParamsE) ;  /* 0xfffffef804387950 */ /* 0x000fec0003c3ffff */
.L_x_311:
[----:B------:R-:W-:-:S00]  /*10720*/  BRA `(.L_x_311) ;  /* 0xfffffffc00fc7947 */ /* 0x000fc0000383ffff */
[----:B------:R-:W-:-:S00]  /*10730*/  NOP ;  /* 0x0000000000007918 */ /* 0x000fc00000000000 */
        /* <DEDUP_REMOVED lines=12> */
.L_x_320:


//--------------------- .nv.global.init           --------------------------
	.section	.nv.global.init,"aw",@progbits
.nv.global.init:
	.type		$str$25,@object
	.size		$str$25,($str$26 - $str$25)
$str$25:
        /*0000*/ 	.byte	0x28, 0x61, 0x64, 0x64, 0x72, 0x65, 0x73, 0x73, 0x20, 0x26, 0x20, 0x6d, 0x61, 0x73, 0x6b, 0x29
        /*0010*/ 	.byte	0x20, 0x3d, 0x3d, 0x20, 0x30, 0x00
	.type		$str$26,@object
	.size		$str$26,($str$24 - $str$26)
$str$26:
        /*0016*/ 	.byte	0x2f, 0x74, 0x6d, 0x70, 0x2f, 0x63, 0x75, 0x74, 0x6c, 0x61, 0x73, 0x73, 0x5f, 0x73, 0x77, 0x65
        /*0026*/ 	.byte	0x65, 0x70, 0x5f, 0x73, 0x72, 0x63, 0x2f, 0x69, 0x6e, 0x63, 0x6c, 0x75, 0x64, 0x65, 0x2f, 0x63
        /*0036*/ 	.byte	0x75, 0x74, 0x65, 0x2f, 0x70, 0x6f, 0x69, 0x6e, 0x74, 0x65, 0x72, 0x5f, 0x66, 0x6c, 0x61, 0x67
        /*0046*/ 	.byte	0x67, 0x65, 0x64, 0x2e, 0x68, 0x70, 0x70, 0x00
	.type		$str$24,@object
	.size		$str$24,($str$23 - $str$24)
$str$24:
        /*004e*/ 	.byte	0x2f, 0x74, 0x6d, 0x70, 0x2f, 0x63, 0x75, 0x74, 0x6c, 0x61, 0x73, 0x73, 0x5f, 0x73, 0x77, 0x65
        /*005e*/ 	.byte	0x65, 0x70, 0x5f, 0x73, 0x72, 0x63, 0x2f, 0x69, 0x6e, 0x63, 0x6c, 0x75, 0x64, 0x65, 0x2f, 0x63
        /*006e*/ 	.byte	0x75, 0x74, 0x65, 0x2f, 0x61, 0x74, 0x6f, 0x6d, 0x2f, 0x63, 0x6f, 0x70, 0x79, 0x5f, 0x74, 0x72
        /*007e*/ 	.byte	0x61, 0x69, 0x74, 0x73, 0x5f, 0x73, 0x6d, 0x31, 0x30, 0x30, 0x2e, 0x68, 0x70, 0x70, 0x00
	.type		$str$23,@object
	.size		$str$23,(__unnamed_3 - $str$23)
$str$23:
        /*008d*/ 	.byte	0x28, 0x28, 0x75, 0x69, 0x6e, 0x74, 0x33, 0x32, 0x5f, 0x74, 0x28, 0x74, 0x68, 0x72, 0x65, 0x61
        /*009d*/ 	.byte	0x64, 0x49, 0x64, 0x78, 0x2e, 0x78, 0x29, 0x20, 0x2f, 0x20, 0x33, 0x32, 0x29, 0x20, 0x25, 0x20
        /*00ad*/ 	.byte	0x34, 0x29, 0x20, 0x3d, 0x3d, 0x20, 0x28, 0x28, 0x28, 0x74, 0x6d, 0x65, 0x6d, 0x5f, 0x61, 0x64
        /*00bd*/ 	.byte	0x64, 0x72, 0x20, 0x3e, 0x3e, 0x20, 0x31, 0x36, 0x29, 0x20, 0x2f, 0x20, 0x33, 0x32, 0x29, 0x20
        /*00cd*/ 	.byte	0x25, 0x20, 0x34, 0x29, 0x00
	.type		__unnamed_3,@object
	.size		__unnamed_3,(__unnamed_1 - __unnamed_3)
__unnamed_3:
        /* <DEDUP_REMOVED lines=25> */
        /*0262*/ 	.byte	0x3c, 0x31, 0x30, 0x32, 0x34, 0x3e, 0x3e, 0x3e, 0x3e, 0x20, 0x26, 0x5d, 0x00
	.type		__unnamed_1,@object
	.size		__unnamed_1,(__unnamed_2 - __unnamed_1)
__unnamed_1:
        /* <DEDUP_REMOVED lines=31> */
        /*045f*/ 	.byte	0x31, 0x3e, 0x3e, 0x3e, 0x5d, 0x00
	.type		__unnamed_2,@object
	.size		__unnamed_2,(__unnamed_4 - __unnamed_2)
__unnamed_2:
        /* <DEDUP_REMOVED lines=33> */
        /*0675*/ 	.byte	0x3e, 0x3e, 0x3e, 0x5d, 0x00
	.type		__unnamed_4,@object
	.size		__unnamed_4,(.L_4 - __unnamed_4)
__unnamed_4:
        /* <DEDUP_REMOVED lines=37> */
        /*08ca*/ 	.byte	0x3a, 0x43, 0x3c, 0x30, 0x3e, 0x3e, 0x3e, 0x3e, 0x5d, 0x00
.L_4:


//--------------------- .nv.shared._ZN7cutlass13device_kernelINS_4fmha6kernel36Sm100FmhaBwdKernelTmaWarpSpecializedIN4cute5tupleIJiiiiNS5_IJNS5_IJiiEEEiEEEEEENS_10bfloat16_tEfNS5_IJNS4_1CILi128EEESB_NSA_ILi96EEESC_EEENS1_10collective6NoMaskEEEEEvNT_6ParamsE --------------------------
	.section	.nv.shared._ZN7cutlass13device_kernelINS_4fmha6kernel36Sm100FmhaBwdKernelTmaWarpSpecializedIN4cute5tupleIJiiiiNS5_IJNS5_IJiiEEEiEEEEEENS_10bfloat16_tEfNS5_IJNS4_1CILi128EEESB_NSA_ILi96EEESC_EEENS1_10collective6NoMaskEEEEEvNT_6ParamsE,"aw",@nobits
	.sectionflags	@""
	.align	16
	.zero		1024


//--------------------- .nv.shared.reserved.0     --------------------------
	.section	.nv.shared.reserved.0,"aw",@nobits
	.weak		__nv_reservedSMEM_offset_0_alias
	.size		__nv_reservedSMEM_offset_0_alias, 0, 64
	.other		__nv_reservedSMEM_offset_0_alias,@"STO_CUDA_RESERVED_SHARED STV_DEFAULT"
__nv_reservedSMEM_offset_0_alias:
	.zero		0
.nv.shared.reserved.0:
	.zero		64
	.weak		__nv_reservedSMEM_tcgen05_partition
	.type		__nv_reservedSMEM_tcgen05_partition,@object
	.size		__nv_reservedSMEM_tcgen05_partition,(.L_0 - __nv_reservedSMEM_tcgen05_partition)
__nv_reservedSMEM_tcgen05_partition:
	.zero		32
.L_0:


//--------------------- .nv.global                --------------------------
	.section	.nv.global,"aw",@nobits
.nv.global:
	.type		_ZN39_INTERNAL_db6d4338_4_k_cu_92fe83c9_35824cute1_E,@object
	.size		_ZN39_INTERNAL_db6d4338_4_k_cu_92fe83c9_35824cute1_E,(_ZN39_INTERNAL_db6d4338_4_k_cu_92fe83c9_35824cuda3std3__45__cpo6cbeginE - _ZN39_INTERNAL_db6d4338_4_k_cu_92fe83c9_35824cute1_E)
_ZN39_INTERNAL_db6d4338_4_k_cu_92fe83c9_35824cute1_E:
	.zero		1
	.type		_ZN39_INTERNAL_db6d4338_4_k_cu_92fe83c9_35824cuda3std3__45__cpo6cbeginE,@object
	.size		_ZN39_INTERNAL_db6d4338_4_k_cu_92fe83c9_35824cuda3std3__45__cpo6cbeginE,(_ZN39_INTERNAL_db6d4338_4_k_cu_92fe83c9_35824cuda3std3__48in_placeE - _ZN39_INTERNAL_db6d4338_4_k_cu_92fe83c9_35824cuda3std3__45__cpo6cbeginE)
_ZN39_INTERNAL_db6d4338_4_k_cu_92fe83c9_35824cuda3std3__45__cpo6cbeginE:
	.zero		1
	.type		_ZN39_INTERNAL_db6d4338_4_k_cu_92fe83c9_35824cuda3std3__48in_placeE,@object
	.size		_ZN39_INTERNAL_db6d4338_4_k_cu_92fe83c9_35824cuda3std3__48in_placeE,(_ZN39_INTERNAL_db6d4338_4_k_cu_92fe83c9_35824cuda3std6ranges3__45__cpo9iter_moveE - _ZN39_INTERNAL_db6d4338_4_k_cu_92fe83c9_35824cuda3std3__48in_placeE)
_ZN39_INTERNAL_db6d4338_4_k_cu_92fe83c9_35824cuda3std3__48in_placeE:
	.zero		1
	.type		_ZN39_INTERNAL_db6d4338_4_k_cu_92fe83c9_35824cuda3std6ranges3__45__cpo9iter_moveE,@object
	.size		_ZN39_INTERNAL_db6d4338_4_k_cu_92fe83c9_35824cuda3std6ranges3__45__cpo9iter_moveE,(_ZN39_INTERNAL_db6d4338_4_k_cu_92fe83c9_35824cuda3std3__45__cpo5beginE - _ZN39_INTERNAL_db6d4338_4_k_cu_92fe83c9_35824cuda3std6ranges3__45__cpo9iter_moveE)
_ZN39_INTERNAL_db6d4338_4_k_cu_92fe83c9_35824cuda3std6ranges3__45__cpo9iter_moveE:
	.zero		1
	.type		_ZN39_INTERNAL_db6d4338_4_k_cu_92fe83c9_35824cuda3std3__45__cpo5beginE,@object
	.size		_ZN39_INTERNAL_db6d4338_4_k_cu_92fe83c9_35824cuda3std3__45__cpo5beginE,(_ZN39_INTERNAL_db6d4338_4_k_cu_92fe83c9_35824cuda3std3__441_GLOBAL__N__db6d4338_4_k_cu_92fe83c9_35826ignoreE - _ZN39_INTERNAL_db6d4338_4_k_cu_92fe83c9_35824cuda3std3__45__cpo5beginE)
_ZN39_INTERNAL_db6d4338_4_k_cu_92fe83c9_35824cuda3std3__45__cpo5beginE:
	.zero		1
	.type		_ZN39_INTERNAL_db6d4338_4_k_cu_92fe83c9_35824cuda3std3__441_GLOBAL__N__db6d4338_4_k_cu_92fe83c9_35826ignoreE,@object
	.size		_ZN39_INTERNAL_db6d4338_4_k_cu_92fe83c9_35824cuda3std3__441_GLOBAL__N__db6d4338_4_k_cu_92fe83c9_35826ignoreE,(_ZN39_INTERNAL_db6d4338_4_k_cu_92fe83c9_35824cute7productE - _ZN39_INTERNAL_db6d4338_4_k_cu_92fe83c9_35824cuda3std3__441_GLOBAL__N__db6d4338_4_k_cu_92fe83c9_35826ignoreE)
_ZN39_INTERNAL_db6d4338_4_k_cu_92fe83c9_35824cuda3std3__441_GLOBAL__N__db6d4338_4_k_cu_92fe83c9_35826ignoreE:
	.zero		1
	.type		_ZN39_INTERNAL_db6d4338_4_k_cu_92fe83c9_35824cute7productE,@object
	.size		_ZN39_INTERNAL_db6d4338_4_k_cu_92fe83c9_35824cute7productE,(_ZN39_INTERNAL_db6d4338_4_k_cu_92fe83c9_35824cuda3std3__45__cpo3endE - _ZN39_INTERNAL_db6d4338_4_k_cu_92fe83c9_35824cute7productE)
_ZN39_INTERNAL_db6d4338_4_k_cu_92fe83c9_35824cute7productE:
	.zero		1
	.type		_ZN39_INTERNAL_db6d4338_4_k_cu_92fe83c9_35824cuda3std3__45__cpo3endE,@object
	.size		_ZN39_INTERNAL_db6d4338_4_k_cu_92fe83c9_35824cuda3std3__45__cpo3endE,(_ZN39_INTERNAL_db6d4338_4_k_cu_92fe83c9_35824cuda3std3__419piecewise_constructE - _ZN39_INTERNAL_db6d4338_4_k_cu_92fe83c9_35824cuda3std3__45__cpo3endE)
_ZN39_INTERNAL_db6d4338_4_k_cu_92fe83c9_35824cuda3std3__45__cpo3endE:
	.zero		1
	.type		_ZN39_INTERNAL_db6d4338_4_k_cu_92fe83c9_35824cuda3std3__419piecewise_constructE,@object
	.size		_ZN39_INTERNAL_db6d4338_4_k_cu_92fe83c9_35824cuda3std3__419piecewise_constructE,(_ZN39_INTERNAL_db6d4338_4_k_cu_92fe83c9_35824cuda3std3__45__cpo4cendE - _ZN39_INTERNAL_db6d4338_4_k_cu_92fe83c9_35824cuda3std3__419piecewise_constructE)
_ZN39_INTERNAL_db6d4338_4_k_cu_92fe83c9_35824cuda3std3__419piecewise_constructE:
	.zero		1
	.type		_ZN39_INTERNAL_db6d4338_4_k_cu_92fe83c9_35824cuda3std3__45__cpo4cendE,@object
	.size		_ZN39_INTERNAL_db6d4338_4_k_cu_92fe83c9_35824cuda3std3__45__cpo4cendE,(_ZN39_INTERNAL_db6d4338_4_k_cu_92fe83c9_35824cuda3std6ranges3__45__cpo4swapE - _ZN39_INTERNAL_db6d4338_4_k_cu_92fe83c9_35824cuda3std3__45__cpo4cendE)
_ZN39_INTERNAL_db6d4338_4_k_cu_92fe83c9_35824cuda3std3__45__cpo4cendE:
	.zero		1
	.type		_ZN39_INTERNAL_db6d4338_4_k_cu_92fe83c9_35824cuda3std6ranges3__45__cpo4swapE,@object
	.size		_ZN39_INTERNAL_db6d4338_4_k_cu_92fe83c9_35824cuda3std6ranges3__45__cpo4swapE,(.L_12 - _ZN39_INTERNAL_db6d4338_4_k_cu_92fe83c9_35824cuda3std6ranges3__45__cpo4swapE)
_ZN39_INTERNAL_db6d4338_4_k_cu_92fe83c9_35824cuda3std6ranges3__45__cpo4swapE:
	.zero		1
.L_12:


//--------------------- .nv.constant0._ZN7cutlass13device_kernelINS_4fmha6kernel36Sm100FmhaBwdKernelTmaWarpSpecializedIN4cute5tupleIJiiiiNS5_IJNS5_IJiiEEEiEEEEEENS_10bfloat16_tEfNS5_IJNS4_1CILi128EEESB_NSA_ILi96EEESC_EEENS1_10collective6NoMaskEEEEEvNT_6ParamsE --------------------------
	.section	.nv.constant0._ZN7cutlass13device_kernelINS_4fmha6kernel36Sm100FmhaBwdKernelTmaWarpSpecializedIN4cute5tupleIJiiiiNS5_IJNS5_IJiiEEEiEEEEEENS_10bfloat16_tEfNS5_IJNS4_1CILi128EEESB_NSA_ILi96EEESC_EEENS1_10collective6NoMaskEEEEEvNT_6ParamsE,"a",@progbits
	.sectionflags	@""
	.align	4
.nv.constant0._ZN7cutlass13device_kernelINS_4fmha6kernel36Sm100FmhaBwdKernelTmaWarpSpecializedIN4cute5tupleIJiiiiNS5_IJNS5_IJiiEEEiEEEEEENS_10bfloat16_tEfNS5_IJNS4_1CILi128EEESB_NSA_ILi96EEESC_EEENS1_10collective6NoMaskEEEEEvNT_6ParamsE:
	.zero		2560


//--------------------- SYMBOLS --------------------------

	.type		.nv.reservedSmem.offset0,@object
	.size		.nv.reservedSmem.offset0,0x4
	.type		.nv.reservedSmem.cap,@object
	.size		.nv.reservedSmem.cap,0x4
	.type		__assertfail,@function
